//
// Generated by NVIDIA NVVM Compiler
//
// Compiler Build ID: CL-36424714
// Cuda compilation tools, release 13.0, V13.0.88
// Based on NVVM 20.0.0
//

.version 9.0
.target sm_100
.address_size 64

	// .globl	_Z22gpu_matrixVectorMultWXPdS_S_ii
// _ZZ26gateValueComputation_Cond0PdS_S_S_S_S_S_S_S_S_S_S_S_S_S_S_S_S_S_S_iiE5iPres has been demoted
// _ZZ26gateValueComputation_Cond0PdS_S_S_S_S_S_S_S_S_S_S_S_S_S_S_S_S_S_S_iiE5fPres has been demoted
// _ZZ26gateValueComputation_Cond0PdS_S_S_S_S_S_S_S_S_S_S_S_S_S_S_S_S_S_S_iiE5gPres has been demoted
// _ZZ26gateValueComputation_Cond0PdS_S_S_S_S_S_S_S_S_S_S_S_S_S_S_S_S_S_S_iiE5oPres has been demoted
// _ZZ26gateValueComputation_Cond0PdS_S_S_S_S_S_S_S_S_S_S_S_S_S_S_S_S_S_S_iiE5iNext has been demoted
// _ZZ26gateValueComputation_Cond0PdS_S_S_S_S_S_S_S_S_S_S_S_S_S_S_S_S_S_S_iiE5fNext has been demoted
// _ZZ26gateValueComputation_Cond0PdS_S_S_S_S_S_S_S_S_S_S_S_S_S_S_S_S_S_S_iiE5gNext has been demoted
// _ZZ26gateValueComputation_Cond0PdS_S_S_S_S_S_S_S_S_S_S_S_S_S_S_S_S_S_S_iiE5oNext has been demoted
// _ZZ26gateValueComputation_Cond1PdS_S_S_S_S_S_S_S_S_S_S_S_S_S_S_S_S_S_S_iiE5iPres has been demoted
// _ZZ26gateValueComputation_Cond1PdS_S_S_S_S_S_S_S_S_S_S_S_S_S_S_S_S_S_S_iiE5fPres has been demoted
// _ZZ26gateValueComputation_Cond1PdS_S_S_S_S_S_S_S_S_S_S_S_S_S_S_S_S_S_S_iiE5gPres has been demoted
// _ZZ26gateValueComputation_Cond1PdS_S_S_S_S_S_S_S_S_S_S_S_S_S_S_S_S_S_S_iiE5oPres has been demoted
// _ZZ26gateValueComputation_Cond1PdS_S_S_S_S_S_S_S_S_S_S_S_S_S_S_S_S_S_S_iiE5iNext has been demoted
// _ZZ26gateValueComputation_Cond1PdS_S_S_S_S_S_S_S_S_S_S_S_S_S_S_S_S_S_S_iiE5fNext has been demoted
// _ZZ26gateValueComputation_Cond1PdS_S_S_S_S_S_S_S_S_S_S_S_S_S_S_S_S_S_S_iiE5gNext has been demoted
// _ZZ26gateValueComputation_Cond1PdS_S_S_S_S_S_S_S_S_S_S_S_S_S_S_S_S_S_S_iiE5oNext has been demoted

.visible .entry _Z22gpu_matrixVectorMultWXPdS_S_ii(
	.param .u64 .ptr .align 1 _Z22gpu_matrixVectorMultWXPdS_S_ii_param_0,
	.param .u64 .ptr .align 1 _Z22gpu_matrixVectorMultWXPdS_S_ii_param_1,
	.param .u64 .ptr .align 1 _Z22gpu_matrixVectorMultWXPdS_S_ii_param_2,
	.param .u32 _Z22gpu_matrixVectorMultWXPdS_S_ii_param_3,
	.param .u32 _Z22gpu_matrixVectorMultWXPdS_S_ii_param_4
)
{
	.reg .pred 	%p<11>;
	.reg .b32 	%r<44>;
	.reg .b64 	%rd<31>;
	.reg .b64 	%fd<112>;

	ld.param.u64 	%rd11, [_Z22gpu_matrixVectorMultWXPdS_S_ii_param_0];
	ld.param.u64 	%rd12, [_Z22gpu_matrixVectorMultWXPdS_S_ii_param_1];
	ld.param.u64 	%rd10, [_Z22gpu_matrixVectorMultWXPdS_S_ii_param_2];
	ld.param.u32 	%r24, [_Z22gpu_matrixVectorMultWXPdS_S_ii_param_3];
	ld.param.u32 	%r23, [_Z22gpu_matrixVectorMultWXPdS_S_ii_param_4];
	cvta.to.global.u64 	%rd1, %rd12;
	cvta.to.global.u64 	%rd2, %rd11;
	mov.u32 	%r25, %ctaid.x;
	mov.u32 	%r26, %ntid.x;
	mov.u32 	%r27, %tid.x;
	mov.u32 	%r28, %ctaid.y;
	mov.u32 	%r29, %ntid.y;
	mov.u32 	%r30, %tid.y;
	mad.lo.s32 	%r31, %r28, %r29, %r30;
	mov.u32 	%r32, %nctaid.x;
	mad.lo.s32 	%r33, %r31, %r32, %r25;
	mad.lo.s32 	%r1, %r33, %r26, %r27;
	setp.ge.s32 	%p1, %r1, %r24;
	@%p1 bra 	$L__BB0_15;
	mul.lo.s32 	%r2, %r1, %r23;
	setp.lt.s32 	%p2, %r23, 1;
	mov.f64 	%fd111, 0d0000000000000000;
	@%p2 bra 	$L__BB0_14;
	and.b32  	%r3, %r23, 15;
	setp.lt.u32 	%p3, %r23, 16;
	mov.b32 	%r40, 0;
	mov.f64 	%fd111, 0d0000000000000000;
	@%p3 bra 	$L__BB0_5;
	and.b32  	%r40, %r23, 2147483632;
	neg.s32 	%r38, %r40;
	add.s64 	%rd3, %rd2, 64;
	add.s64 	%rd29, %rd1, 64;
	mov.f64 	%fd111, 0d0000000000000000;
	mov.u32 	%r37, %r2;
$L__BB0_4:
	.pragma "nounroll";
	mul.wide.s32 	%rd13, %r37, 8;
	add.s64 	%rd14, %rd3, %rd13;
	ld.global.f64 	%fd18, [%rd14+-64];
	ld.global.f64 	%fd19, [%rd29+-64];
	fma.rn.f64 	%fd20, %fd18, %fd19, %fd111;
	ld.global.f64 	%fd21, [%rd14+-56];
	ld.global.f64 	%fd22, [%rd29+-56];
	fma.rn.f64 	%fd23, %fd21, %fd22, %fd20;
	ld.global.f64 	%fd24, [%rd14+-48];
	ld.global.f64 	%fd25, [%rd29+-48];
	fma.rn.f64 	%fd26, %fd24, %fd25, %fd23;
	ld.global.f64 	%fd27, [%rd14+-40];
	ld.global.f64 	%fd28, [%rd29+-40];
	fma.rn.f64 	%fd29, %fd27, %fd28, %fd26;
	ld.global.f64 	%fd30, [%rd14+-32];
	ld.global.f64 	%fd31, [%rd29+-32];
	fma.rn.f64 	%fd32, %fd30, %fd31, %fd29;
	ld.global.f64 	%fd33, [%rd14+-24];
	ld.global.f64 	%fd34, [%rd29+-24];
	fma.rn.f64 	%fd35, %fd33, %fd34, %fd32;
	ld.global.f64 	%fd36, [%rd14+-16];
	ld.global.f64 	%fd37, [%rd29+-16];
	fma.rn.f64 	%fd38, %fd36, %fd37, %fd35;
	ld.global.f64 	%fd39, [%rd14+-8];
	ld.global.f64 	%fd40, [%rd29+-8];
	fma.rn.f64 	%fd41, %fd39, %fd40, %fd38;
	ld.global.f64 	%fd42, [%rd14];
	ld.global.f64 	%fd43, [%rd29];
	fma.rn.f64 	%fd44, %fd42, %fd43, %fd41;
	ld.global.f64 	%fd45, [%rd14+8];
	ld.global.f64 	%fd46, [%rd29+8];
	fma.rn.f64 	%fd47, %fd45, %fd46, %fd44;
	ld.global.f64 	%fd48, [%rd14+16];
	ld.global.f64 	%fd49, [%rd29+16];
	fma.rn.f64 	%fd50, %fd48, %fd49, %fd47;
	ld.global.f64 	%fd51, [%rd14+24];
	ld.global.f64 	%fd52, [%rd29+24];
	fma.rn.f64 	%fd53, %fd51, %fd52, %fd50;
	ld.global.f64 	%fd54, [%rd14+32];
	ld.global.f64 	%fd55, [%rd29+32];
	fma.rn.f64 	%fd56, %fd54, %fd55, %fd53;
	ld.global.f64 	%fd57, [%rd14+40];
	ld.global.f64 	%fd58, [%rd29+40];
	fma.rn.f64 	%fd59, %fd57, %fd58, %fd56;
	ld.global.f64 	%fd60, [%rd14+48];
	ld.global.f64 	%fd61, [%rd29+48];
	fma.rn.f64 	%fd62, %fd60, %fd61, %fd59;
	ld.global.f64 	%fd63, [%rd14+56];
	ld.global.f64 	%fd64, [%rd29+56];
	fma.rn.f64 	%fd111, %fd63, %fd64, %fd62;
	add.s32 	%r38, %r38, 16;
	add.s32 	%r37, %r37, 16;
	add.s64 	%rd29, %rd29, 128;
	setp.ne.s32 	%p4, %r38, 0;
	@%p4 bra 	$L__BB0_4;
$L__BB0_5:
	setp.eq.s32 	%p5, %r3, 0;
	@%p5 bra 	$L__BB0_14;
	and.b32  	%r11, %r23, 7;
	setp.lt.u32 	%p6, %r3, 8;
	@%p6 bra 	$L__BB0_8;
	add.s32 	%r35, %r40, %r2;
	mul.wide.s32 	%rd15, %r35, 8;
	add.s64 	%rd16, %rd2, %rd15;
	ld.global.f64 	%fd66, [%rd16];
	mul.wide.u32 	%rd17, %r40, 8;
	add.s64 	%rd18, %rd1, %rd17;
	ld.global.f64 	%fd67, [%rd18];
	fma.rn.f64 	%fd68, %fd66, %fd67, %fd111;
	ld.global.f64 	%fd69, [%rd16+8];
	ld.global.f64 	%fd70, [%rd18+8];
	fma.rn.f64 	%fd71, %fd69, %fd70, %fd68;
	ld.global.f64 	%fd72, [%rd16+16];
	ld.global.f64 	%fd73, [%rd18+16];
	fma.rn.f64 	%fd74, %fd72, %fd73, %fd71;
	ld.global.f64 	%fd75, [%rd16+24];
	ld.global.f64 	%fd76, [%rd18+24];
	fma.rn.f64 	%fd77, %fd75, %fd76, %fd74;
	ld.global.f64 	%fd78, [%rd16+32];
	ld.global.f64 	%fd79, [%rd18+32];
	fma.rn.f64 	%fd80, %fd78, %fd79, %fd77;
	ld.global.f64 	%fd81, [%rd16+40];
	ld.global.f64 	%fd82, [%rd18+40];
	fma.rn.f64 	%fd83, %fd81, %fd82, %fd80;
	ld.global.f64 	%fd84, [%rd16+48];
	ld.global.f64 	%fd85, [%rd18+48];
	fma.rn.f64 	%fd86, %fd84, %fd85, %fd83;
	ld.global.f64 	%fd87, [%rd16+56];
	ld.global.f64 	%fd88, [%rd18+56];
	fma.rn.f64 	%fd111, %fd87, %fd88, %fd86;
	add.s32 	%r40, %r40, 8;
$L__BB0_8:
	setp.eq.s32 	%p7, %r11, 0;
	@%p7 bra 	$L__BB0_14;
	and.b32  	%r14, %r23, 3;
	setp.lt.u32 	%p8, %r11, 4;
	@%p8 bra 	$L__BB0_11;
	add.s32 	%r36, %r40, %r2;
	mul.wide.s32 	%rd19, %r36, 8;
	add.s64 	%rd20, %rd2, %rd19;
	ld.global.f64 	%fd90, [%rd20];
	mul.wide.u32 	%rd21, %r40, 8;
	add.s64 	%rd22, %rd1, %rd21;
	ld.global.f64 	%fd91, [%rd22];
	fma.rn.f64 	%fd92, %fd90, %fd91, %fd111;
	ld.global.f64 	%fd93, [%rd20+8];
	ld.global.f64 	%fd94, [%rd22+8];
	fma.rn.f64 	%fd95, %fd93, %fd94, %fd92;
	ld.global.f64 	%fd96, [%rd20+16];
	ld.global.f64 	%fd97, [%rd22+16];
	fma.rn.f64 	%fd98, %fd96, %fd97, %fd95;
	ld.global.f64 	%fd99, [%rd20+24];
	ld.global.f64 	%fd100, [%rd22+24];
	fma.rn.f64 	%fd111, %fd99, %fd100, %fd98;
	add.s32 	%r40, %r40, 4;
$L__BB0_11:
	setp.eq.s32 	%p9, %r14, 0;
	@%p9 bra 	$L__BB0_14;
	mul.wide.u32 	%rd23, %r40, 8;
	add.s64 	%rd30, %rd1, %rd23;
	add.s32 	%r43, %r40, %r2;
	neg.s32 	%r42, %r14;
$L__BB0_13:
	.pragma "nounroll";
	mul.wide.s32 	%rd24, %r43, 8;
	add.s64 	%rd25, %rd2, %rd24;
	ld.global.f64 	%fd101, [%rd25];
	ld.global.f64 	%fd102, [%rd30];
	fma.rn.f64 	%fd111, %fd101, %fd102, %fd111;
	add.s64 	%rd30, %rd30, 8;
	add.s32 	%r43, %r43, 1;
	add.s32 	%r42, %r42, 1;
	setp.ne.s32 	%p10, %r42, 0;
	@%p10 bra 	$L__BB0_13;
$L__BB0_14:
	cvta.to.global.u64 	%rd26, %rd10;
	mul.wide.s32 	%rd27, %r1, 8;
	add.s64 	%rd28, %rd26, %rd27;
	st.global.f64 	[%rd28], %fd111;
$L__BB0_15:
	ret;

}
	// .globl	_Z26gateValueComputation_Cond0PdS_S_S_S_S_S_S_S_S_S_S_S_S_S_S_S_S_S_S_ii
.visible .entry _Z26gateValueComputation_Cond0PdS_S_S_S_S_S_S_S_S_S_S_S_S_S_S_S_S_S_S_ii(
	.param .u64 .ptr .align 1 _Z26gateValueComputation_Cond0PdS_S_S_S_S_S_S_S_S_S_S_S_S_S_S_S_S_S_S_ii_param_0,
	.param .u64 .ptr .align 1 _Z26gateValueComputation_Cond0PdS_S_S_S_S_S_S_S_S_S_S_S_S_S_S_S_S_S_S_ii_param_1,
	.param .u64 .ptr .align 1 _Z26gateValueComputation_Cond0PdS_S_S_S_S_S_S_S_S_S_S_S_S_S_S_S_S_S_S_ii_param_2,
	.param .u64 .ptr .align 1 _Z26gateValueComputation_Cond0PdS_S_S_S_S_S_S_S_S_S_S_S_S_S_S_S_S_S_S_ii_param_3,
	.param .u64 .ptr .align 1 _Z26gateValueComputation_Cond0PdS_S_S_S_S_S_S_S_S_S_S_S_S_S_S_S_S_S_S_ii_param_4,
	.param .u64 .ptr .align 1 _Z26gateValueComputation_Cond0PdS_S_S_S_S_S_S_S_S_S_S_S_S_S_S_S_S_S_S_ii_param_5,
	.param .u64 .ptr .align 1 _Z26gateValueComputation_Cond0PdS_S_S_S_S_S_S_S_S_S_S_S_S_S_S_S_S_S_S_ii_param_6,
	.param .u64 .ptr .align 1 _Z26gateValueComputation_Cond0PdS_S_S_S_S_S_S_S_S_S_S_S_S_S_S_S_S_S_S_ii_param_7,
	.param .u64 .ptr .align 1 _Z26gateValueComputation_Cond0PdS_S_S_S_S_S_S_S_S_S_S_S_S_S_S_S_S_S_S_ii_param_8,
	.param .u64 .ptr .align 1 _Z26gateValueComputation_Cond0PdS_S_S_S_S_S_S_S_S_S_S_S_S_S_S_S_S_S_S_ii_param_9,
	.param .u64 .ptr .align 1 _Z26gateValueComputation_Cond0PdS_S_S_S_S_S_S_S_S_S_S_S_S_S_S_S_S_S_S_ii_param_10,
	.param .u64 .ptr .align 1 _Z26gateValueComputation_Cond0PdS_S_S_S_S_S_S_S_S_S_S_S_S_S_S_S_S_S_S_ii_param_11,
	.param .u64 .ptr .align 1 _Z26gateValueComputation_Cond0PdS_S_S_S_S_S_S_S_S_S_S_S_S_S_S_S_S_S_S_ii_param_12,
	.param .u64 .ptr .align 1 _Z26gateValueComputation_Cond0PdS_S_S_S_S_S_S_S_S_S_S_S_S_S_S_S_S_S_S_ii_param_13,
	.param .u64 .ptr .align 1 _Z26gateValueComputation_Cond0PdS_S_S_S_S_S_S_S_S_S_S_S_S_S_S_S_S_S_S_ii_param_14,
	.param .u64 .ptr .align 1 _Z26gateValueComputation_Cond0PdS_S_S_S_S_S_S_S_S_S_S_S_S_S_S_S_S_S_S_ii_param_15,
	.param .u64 .ptr .align 1 _Z26gateValueComputation_Cond0PdS_S_S_S_S_S_S_S_S_S_S_S_S_S_S_S_S_S_S_ii_param_16,
	.param .u64 .ptr .align 1 _Z26gateValueComputation_Cond0PdS_S_S_S_S_S_S_S_S_S_S_S_S_S_S_S_S_S_S_ii_param_17,
	.param .u64 .ptr .align 1 _Z26gateValueComputation_Cond0PdS_S_S_S_S_S_S_S_S_S_S_S_S_S_S_S_S_S_S_ii_param_18,
	.param .u64 .ptr .align 1 _Z26gateValueComputation_Cond0PdS_S_S_S_S_S_S_S_S_S_S_S_S_S_S_S_S_S_S_ii_param_19,
	.param .u32 _Z26gateValueComputation_Cond0PdS_S_S_S_S_S_S_S_S_S_S_S_S_S_S_S_S_S_S_ii_param_20,
	.param .u32 _Z26gateValueComputation_Cond0PdS_S_S_S_S_S_S_S_S_S_S_S_S_S_S_S_S_S_S_ii_param_21
)
{
	.reg .pred 	%p<66>;
	.reg .b32 	%r<513>;
	.reg .b32 	%f<57>;
	.reg .b64 	%rd<281>;
	.reg .b64 	%fd<1316>;
	// demoted variable
	.shared .align 8 .b8 _ZZ26gateValueComputation_Cond0PdS_S_S_S_S_S_S_S_S_S_S_S_S_S_S_S_S_S_S_iiE5iPres[6144];
	// demoted variable
	.shared .align 8 .b8 _ZZ26gateValueComputation_Cond0PdS_S_S_S_S_S_S_S_S_S_S_S_S_S_S_S_S_S_S_iiE5fPres[6144];
	// demoted variable
	.shared .align 8 .b8 _ZZ26gateValueComputation_Cond0PdS_S_S_S_S_S_S_S_S_S_S_S_S_S_S_S_S_S_S_iiE5gPres[6144];
	// demoted variable
	.shared .align 8 .b8 _ZZ26gateValueComputation_Cond0PdS_S_S_S_S_S_S_S_S_S_S_S_S_S_S_S_S_S_S_iiE5oPres[6144];
	// demoted variable
	.shared .align 8 .b8 _ZZ26gateValueComputation_Cond0PdS_S_S_S_S_S_S_S_S_S_S_S_S_S_S_S_S_S_S_iiE5iNext[6144];
	// demoted variable
	.shared .align 8 .b8 _ZZ26gateValueComputation_Cond0PdS_S_S_S_S_S_S_S_S_S_S_S_S_S_S_S_S_S_S_iiE5fNext[6144];
	// demoted variable
	.shared .align 8 .b8 _ZZ26gateValueComputation_Cond0PdS_S_S_S_S_S_S_S_S_S_S_S_S_S_S_S_S_S_S_iiE5gNext[6144];
	// demoted variable
	.shared .align 8 .b8 _ZZ26gateValueComputation_Cond0PdS_S_S_S_S_S_S_S_S_S_S_S_S_S_S_S_S_S_S_iiE5oNext[6144];
	ld.param.u64 	%rd31, [_Z26gateValueComputation_Cond0PdS_S_S_S_S_S_S_S_S_S_S_S_S_S_S_S_S_S_S_ii_param_14];
	ld.param.u64 	%rd32, [_Z26gateValueComputation_Cond0PdS_S_S_S_S_S_S_S_S_S_S_S_S_S_S_S_S_S_S_ii_param_15];
	ld.param.u64 	%rd33, [_Z26gateValueComputation_Cond0PdS_S_S_S_S_S_S_S_S_S_S_S_S_S_S_S_S_S_S_ii_param_16];
	ld.param.u64 	%rd34, [_Z26gateValueComputation_Cond0PdS_S_S_S_S_S_S_S_S_S_S_S_S_S_S_S_S_S_S_ii_param_17];
	ld.param.u32 	%r85, [_Z26gateValueComputation_Cond0PdS_S_S_S_S_S_S_S_S_S_S_S_S_S_S_S_S_S_S_ii_param_20];
	ld.param.u32 	%r86, [_Z26gateValueComputation_Cond0PdS_S_S_S_S_S_S_S_S_S_S_S_S_S_S_S_S_S_S_ii_param_21];
	cvta.to.global.u64 	%rd1, %rd31;
	cvta.to.global.u64 	%rd2, %rd32;
	cvta.to.global.u64 	%rd3, %rd33;
	cvta.to.global.u64 	%rd4, %rd34;
	mov.u32 	%r87, %ntid.x;
	mov.u32 	%r88, %ctaid.x;
	mov.u32 	%r89, %tid.x;
	mad.lo.s32 	%r1, %r87, %r88, %r89;
	setp.ne.s32 	%p1, %r1, 0;
	setp.lt.s32 	%p2, %r86, 1;
	or.pred  	%p3, %p1, %p2;
	@%p3 bra 	$L__BB1_9;
	ld.param.u32 	%r491, [_Z26gateValueComputation_Cond0PdS_S_S_S_S_S_S_S_S_S_S_S_S_S_S_S_S_S_S_ii_param_21];
	and.b32  	%r2, %r491, 3;
	setp.lt.u32 	%p4, %r491, 4;
	mov.b32 	%r507, 0;
	@%p4 bra 	$L__BB1_4;
	ld.param.u32 	%r492, [_Z26gateValueComputation_Cond0PdS_S_S_S_S_S_S_S_S_S_S_S_S_S_S_S_S_S_S_ii_param_21];
	and.b32  	%r507, %r492, 2147483644;
	neg.s32 	%r505, %r507;
	add.s64 	%rd280, %rd1, 16;
	add.s64 	%rd279, %rd2, 16;
	add.s64 	%rd278, %rd3, 16;
	mov.u32 	%r99, _ZZ26gateValueComputation_Cond0PdS_S_S_S_S_S_S_S_S_S_S_S_S_S_S_S_S_S_S_iiE5oNext;
	add.s32 	%r504, %r99, 16;
	mov.u32 	%r100, _ZZ26gateValueComputation_Cond0PdS_S_S_S_S_S_S_S_S_S_S_S_S_S_S_S_S_S_S_iiE5iPres;
	add.s32 	%r503, %r100, 16;
	mov.u32 	%r101, _ZZ26gateValueComputation_Cond0PdS_S_S_S_S_S_S_S_S_S_S_S_S_S_S_S_S_S_S_iiE5fPres;
	add.s32 	%r502, %r101, 16;
	mov.u32 	%r102, _ZZ26gateValueComputation_Cond0PdS_S_S_S_S_S_S_S_S_S_S_S_S_S_S_S_S_S_S_iiE5gNext;
	add.s32 	%r501, %r102, 16;
	mov.u32 	%r103, _ZZ26gateValueComputation_Cond0PdS_S_S_S_S_S_S_S_S_S_S_S_S_S_S_S_S_S_S_iiE5gPres;
	add.s32 	%r500, %r103, 16;
	mov.u32 	%r104, _ZZ26gateValueComputation_Cond0PdS_S_S_S_S_S_S_S_S_S_S_S_S_S_S_S_S_S_S_iiE5oPres;
	add.s32 	%r499, %r104, 16;
	mov.u32 	%r105, _ZZ26gateValueComputation_Cond0PdS_S_S_S_S_S_S_S_S_S_S_S_S_S_S_S_S_S_S_iiE5iNext;
	add.s32 	%r498, %r105, 16;
	mov.u32 	%r106, _ZZ26gateValueComputation_Cond0PdS_S_S_S_S_S_S_S_S_S_S_S_S_S_S_S_S_S_S_iiE5fNext;
	add.s32 	%r497, %r106, 16;
	add.s64 	%rd277, %rd4, 16;
$L__BB1_3:
	.pragma "nounroll";
	ld.global.f64 	%fd176, [%rd280+-16];
	st.shared.f64 	[%r503+-16], %fd176;
	ld.global.f64 	%fd177, [%rd279+-16];
	st.shared.f64 	[%r502+-16], %fd177;
	ld.global.f64 	%fd178, [%rd278+-16];
	st.shared.f64 	[%r500+-16], %fd178;
	ld.global.f64 	%fd179, [%rd277+-16];
	st.shared.f64 	[%r499+-16], %fd179;
	mov.b64 	%rd37, 0;
	st.shared.u64 	[%r498+-16], %rd37;
	st.shared.u64 	[%r497+-16], %rd37;
	st.shared.u64 	[%r501+-16], %rd37;
	st.shared.u64 	[%r504+-16], %rd37;
	ld.global.f64 	%fd180, [%rd280+-8];
	st.shared.f64 	[%r503+-8], %fd180;
	ld.global.f64 	%fd181, [%rd279+-8];
	st.shared.f64 	[%r502+-8], %fd181;
	ld.global.f64 	%fd182, [%rd278+-8];
	st.shared.f64 	[%r500+-8], %fd182;
	ld.global.f64 	%fd183, [%rd277+-8];
	st.shared.f64 	[%r499+-8], %fd183;
	st.shared.u64 	[%r498+-8], %rd37;
	st.shared.u64 	[%r497+-8], %rd37;
	st.shared.u64 	[%r501+-8], %rd37;
	st.shared.u64 	[%r504+-8], %rd37;
	ld.global.f64 	%fd184, [%rd280];
	st.shared.f64 	[%r503], %fd184;
	ld.global.f64 	%fd185, [%rd279];
	st.shared.f64 	[%r502], %fd185;
	ld.global.f64 	%fd186, [%rd278];
	st.shared.f64 	[%r500], %fd186;
	ld.global.f64 	%fd187, [%rd277];
	st.shared.f64 	[%r499], %fd187;
	st.shared.u64 	[%r498], %rd37;
	st.shared.u64 	[%r497], %rd37;
	st.shared.u64 	[%r501], %rd37;
	st.shared.u64 	[%r504], %rd37;
	ld.global.f64 	%fd188, [%rd280+8];
	st.shared.f64 	[%r503+8], %fd188;
	ld.global.f64 	%fd189, [%rd279+8];
	st.shared.f64 	[%r502+8], %fd189;
	ld.global.f64 	%fd190, [%rd278+8];
	st.shared.f64 	[%r500+8], %fd190;
	ld.global.f64 	%fd191, [%rd277+8];
	st.shared.f64 	[%r499+8], %fd191;
	st.shared.u64 	[%r498+8], %rd37;
	st.shared.u64 	[%r497+8], %rd37;
	st.shared.u64 	[%r501+8], %rd37;
	st.shared.u64 	[%r504+8], %rd37;
	add.s32 	%r505, %r505, 4;
	add.s64 	%rd280, %rd280, 32;
	add.s64 	%rd279, %rd279, 32;
	add.s64 	%rd278, %rd278, 32;
	add.s32 	%r504, %r504, 32;
	add.s64 	%rd277, %rd277, 32;
	add.s32 	%r503, %r503, 32;
	add.s32 	%r502, %r502, 32;
	add.s32 	%r501, %r501, 32;
	add.s32 	%r500, %r500, 32;
	add.s32 	%r499, %r499, 32;
	add.s32 	%r498, %r498, 32;
	add.s32 	%r497, %r497, 32;
	setp.ne.s32 	%p5, %r505, 0;
	@%p5 bra 	$L__BB1_3;
$L__BB1_4:
	setp.eq.s32 	%p6, %r2, 0;
	@%p6 bra 	$L__BB1_9;
	setp.eq.s32 	%p7, %r2, 1;
	@%p7 bra 	$L__BB1_7;
	mul.wide.u32 	%rd38, %r507, 8;
	add.s64 	%rd39, %rd1, %rd38;
	ld.global.f64 	%fd192, [%rd39];
	shl.b32 	%r107, %r507, 3;
	mov.u32 	%r108, _ZZ26gateValueComputation_Cond0PdS_S_S_S_S_S_S_S_S_S_S_S_S_S_S_S_S_S_S_iiE5iPres;
	add.s32 	%r109, %r108, %r107;
	st.shared.f64 	[%r109], %fd192;
	add.s64 	%rd40, %rd2, %rd38;
	ld.global.f64 	%fd193, [%rd40];
	mov.u32 	%r110, _ZZ26gateValueComputation_Cond0PdS_S_S_S_S_S_S_S_S_S_S_S_S_S_S_S_S_S_S_iiE5fPres;
	add.s32 	%r111, %r110, %r107;
	st.shared.f64 	[%r111], %fd193;
	add.s64 	%rd41, %rd3, %rd38;
	ld.global.f64 	%fd194, [%rd41];
	mov.u32 	%r112, _ZZ26gateValueComputation_Cond0PdS_S_S_S_S_S_S_S_S_S_S_S_S_S_S_S_S_S_S_iiE5gPres;
	add.s32 	%r113, %r112, %r107;
	st.shared.f64 	[%r113], %fd194;
	add.s64 	%rd42, %rd4, %rd38;
	ld.global.f64 	%fd195, [%rd42];
	mov.u32 	%r114, _ZZ26gateValueComputation_Cond0PdS_S_S_S_S_S_S_S_S_S_S_S_S_S_S_S_S_S_S_iiE5oPres;
	add.s32 	%r115, %r114, %r107;
	st.shared.f64 	[%r115], %fd195;
	mov.u32 	%r116, _ZZ26gateValueComputation_Cond0PdS_S_S_S_S_S_S_S_S_S_S_S_S_S_S_S_S_S_S_iiE5iNext;
	add.s32 	%r117, %r116, %r107;
	mov.b64 	%rd43, 0;
	st.shared.u64 	[%r117], %rd43;
	mov.u32 	%r118, _ZZ26gateValueComputation_Cond0PdS_S_S_S_S_S_S_S_S_S_S_S_S_S_S_S_S_S_S_iiE5fNext;
	add.s32 	%r119, %r118, %r107;
	st.shared.u64 	[%r119], %rd43;
	mov.u32 	%r120, _ZZ26gateValueComputation_Cond0PdS_S_S_S_S_S_S_S_S_S_S_S_S_S_S_S_S_S_S_iiE5gNext;
	add.s32 	%r121, %r120, %r107;
	st.shared.u64 	[%r121], %rd43;
	mov.u32 	%r122, _ZZ26gateValueComputation_Cond0PdS_S_S_S_S_S_S_S_S_S_S_S_S_S_S_S_S_S_S_iiE5oNext;
	add.s32 	%r123, %r122, %r107;
	st.shared.u64 	[%r123], %rd43;
	ld.global.f64 	%fd196, [%rd39+8];
	st.shared.f64 	[%r109+8], %fd196;
	ld.global.f64 	%fd197, [%rd40+8];
	st.shared.f64 	[%r111+8], %fd197;
	ld.global.f64 	%fd198, [%rd41+8];
	st.shared.f64 	[%r113+8], %fd198;
	ld.global.f64 	%fd199, [%rd42+8];
	st.shared.f64 	[%r115+8], %fd199;
	st.shared.u64 	[%r117+8], %rd43;
	st.shared.u64 	[%r119+8], %rd43;
	st.shared.u64 	[%r121+8], %rd43;
	st.shared.u64 	[%r123+8], %rd43;
	add.s32 	%r507, %r507, 2;
$L__BB1_7:
	ld.param.u32 	%r493, [_Z26gateValueComputation_Cond0PdS_S_S_S_S_S_S_S_S_S_S_S_S_S_S_S_S_S_S_ii_param_21];
	and.b32  	%r124, %r493, 1;
	setp.eq.b32 	%p8, %r124, 1;
	not.pred 	%p9, %p8;
	@%p9 bra 	$L__BB1_9;
	mul.wide.u32 	%rd44, %r507, 8;
	add.s64 	%rd45, %rd1, %rd44;
	ld.global.f64 	%fd200, [%rd45];
	shl.b32 	%r125, %r507, 3;
	mov.u32 	%r126, _ZZ26gateValueComputation_Cond0PdS_S_S_S_S_S_S_S_S_S_S_S_S_S_S_S_S_S_S_iiE5iPres;
	add.s32 	%r127, %r126, %r125;
	st.shared.f64 	[%r127], %fd200;
	add.s64 	%rd46, %rd2, %rd44;
	ld.global.f64 	%fd201, [%rd46];
	mov.u32 	%r128, _ZZ26gateValueComputation_Cond0PdS_S_S_S_S_S_S_S_S_S_S_S_S_S_S_S_S_S_S_iiE5fPres;
	add.s32 	%r129, %r128, %r125;
	st.shared.f64 	[%r129], %fd201;
	add.s64 	%rd47, %rd3, %rd44;
	ld.global.f64 	%fd202, [%rd47];
	mov.u32 	%r130, _ZZ26gateValueComputation_Cond0PdS_S_S_S_S_S_S_S_S_S_S_S_S_S_S_S_S_S_S_iiE5gPres;
	add.s32 	%r131, %r130, %r125;
	st.shared.f64 	[%r131], %fd202;
	add.s64 	%rd48, %rd4, %rd44;
	ld.global.f64 	%fd203, [%rd48];
	mov.u32 	%r132, _ZZ26gateValueComputation_Cond0PdS_S_S_S_S_S_S_S_S_S_S_S_S_S_S_S_S_S_S_iiE5oPres;
	add.s32 	%r133, %r132, %r125;
	st.shared.f64 	[%r133], %fd203;
	mov.u32 	%r134, _ZZ26gateValueComputation_Cond0PdS_S_S_S_S_S_S_S_S_S_S_S_S_S_S_S_S_S_S_iiE5iNext;
	add.s32 	%r135, %r134, %r125;
	mov.b64 	%rd49, 0;
	st.shared.u64 	[%r135], %rd49;
	mov.u32 	%r136, _ZZ26gateValueComputation_Cond0PdS_S_S_S_S_S_S_S_S_S_S_S_S_S_S_S_S_S_S_iiE5fNext;
	add.s32 	%r137, %r136, %r125;
	st.shared.u64 	[%r137], %rd49;
	mov.u32 	%r138, _ZZ26gateValueComputation_Cond0PdS_S_S_S_S_S_S_S_S_S_S_S_S_S_S_S_S_S_S_iiE5gNext;
	add.s32 	%r139, %r138, %r125;
	st.shared.u64 	[%r139], %rd49;
	mov.u32 	%r140, _ZZ26gateValueComputation_Cond0PdS_S_S_S_S_S_S_S_S_S_S_S_S_S_S_S_S_S_S_iiE5oNext;
	add.s32 	%r141, %r140, %r125;
	st.shared.u64 	[%r141], %rd49;
$L__BB1_9:
	bar.sync 	0;
	setp.lt.s32 	%p10, %r85, 1;
	@%p10 bra 	$L__BB1_76;
	ld.param.u32 	%r494, [_Z26gateValueComputation_Cond0PdS_S_S_S_S_S_S_S_S_S_S_S_S_S_S_S_S_S_S_ii_param_21];
	mul.lo.s32 	%r143, %r1, %r494;
	shl.b32 	%r508, %r143, 2;
	neg.s32 	%r511, %r85;
	neg.s32 	%r510, %r1;
	mov.b32 	%r509, 0;
	mov.u32 	%r512, %r509;
$L__BB1_11:
	setp.ne.s32 	%p11, %r510, 0;
	@%p11 bra 	$L__BB1_73;
	ld.param.u32 	%r495, [_Z26gateValueComputation_Cond0PdS_S_S_S_S_S_S_S_S_S_S_S_S_S_S_S_S_S_S_ii_param_21];
	ld.param.u64 	%rd248, [_Z26gateValueComputation_Cond0PdS_S_S_S_S_S_S_S_S_S_S_S_S_S_S_S_S_S_S_ii_param_10];
	ld.param.u64 	%rd232, [_Z26gateValueComputation_Cond0PdS_S_S_S_S_S_S_S_S_S_S_S_S_S_S_S_S_S_S_ii_param_6];
	ld.param.u64 	%rd230, [_Z26gateValueComputation_Cond0PdS_S_S_S_S_S_S_S_S_S_S_S_S_S_S_S_S_S_S_ii_param_5];
	ld.param.u64 	%rd228, [_Z26gateValueComputation_Cond0PdS_S_S_S_S_S_S_S_S_S_S_S_S_S_S_S_S_S_S_ii_param_4];
	ld.param.u64 	%rd226, [_Z26gateValueComputation_Cond0PdS_S_S_S_S_S_S_S_S_S_S_S_S_S_S_S_S_S_S_ii_param_3];
	ld.param.u64 	%rd224, [_Z26gateValueComputation_Cond0PdS_S_S_S_S_S_S_S_S_S_S_S_S_S_S_S_S_S_S_ii_param_2];
	ld.param.u64 	%rd218, [_Z26gateValueComputation_Cond0PdS_S_S_S_S_S_S_S_S_S_S_S_S_S_S_S_S_S_S_ii_param_0];
	mov.u32 	%r144, %ntid.x;
	mov.u32 	%r145, %ctaid.x;
	mov.u32 	%r146, %tid.x;
	mad.lo.s32 	%r147, %r144, %r145, %r146;
	shl.b32 	%r148, %r147, 2;
	cvta.to.global.u64 	%rd50, %rd218;
	mul.wide.u32 	%rd51, %r148, 8;
	add.s64 	%rd52, %rd50, %rd51;
	ld.global.f64 	%fd204, [%rd52];
	ld.global.f64 	%fd205, [%rd52+8];
	ld.global.f64 	%fd206, [%rd52+16];
	ld.global.f64 	%fd207, [%rd52+24];
	cvta.to.global.u64 	%rd53, %rd224;
	mad.lo.s32 	%r149, %r148, %r495, %r148;
	mul.wide.s32 	%rd54, %r149, 8;
	add.s64 	%rd55, %rd53, %rd54;
	ld.global.f64 	%fd1, [%rd55];
	ld.global.f64 	%fd2, [%rd55+8];
	ld.global.f64 	%fd3, [%rd55+16];
	ld.global.f64 	%fd4, [%rd55+24];
	mul.wide.s32 	%rd56, %r495, 8;
	add.s64 	%rd57, %rd55, %rd56;
	ld.global.f64 	%fd5, [%rd57];
	ld.global.f64 	%fd6, [%rd57+8];
	ld.global.f64 	%fd7, [%rd57+16];
	ld.global.f64 	%fd8, [%rd57+24];
	add.s64 	%rd58, %rd57, %rd56;
	ld.global.f64 	%fd9, [%rd58];
	ld.global.f64 	%fd10, [%rd58+8];
	ld.global.f64 	%fd11, [%rd58+16];
	ld.global.f64 	%fd12, [%rd58+24];
	add.s64 	%rd59, %rd58, %rd56;
	ld.global.f64 	%fd13, [%rd59];
	ld.global.f64 	%fd14, [%rd59+8];
	ld.global.f64 	%fd15, [%rd59+16];
	ld.global.f64 	%fd16, [%rd59+24];
	fma.rn.f64 	%fd208, %fd1, %fd204, 0d0000000000000000;
	fma.rn.f64 	%fd209, %fd2, %fd205, %fd208;
	fma.rn.f64 	%fd210, %fd3, %fd206, %fd209;
	fma.rn.f64 	%fd211, %fd4, %fd207, %fd210;
	shl.b32 	%r150, %r147, 5;
	mov.u32 	%r151, _ZZ26gateValueComputation_Cond0PdS_S_S_S_S_S_S_S_S_S_S_S_S_S_S_S_S_S_S_iiE5iPres;
	add.s32 	%r152, %r151, %r150;
	ld.shared.f64 	%fd212, [%r152];
	add.f64 	%fd213, %fd211, %fd212;
	fma.rn.f64 	%fd214, %fd5, %fd204, 0d0000000000000000;
	fma.rn.f64 	%fd215, %fd6, %fd205, %fd214;
	fma.rn.f64 	%fd216, %fd7, %fd206, %fd215;
	fma.rn.f64 	%fd217, %fd8, %fd207, %fd216;
	ld.shared.f64 	%fd218, [%r152+8];
	add.f64 	%fd17, %fd217, %fd218;
	fma.rn.f64 	%fd219, %fd9, %fd204, 0d0000000000000000;
	fma.rn.f64 	%fd220, %fd10, %fd205, %fd219;
	fma.rn.f64 	%fd221, %fd11, %fd206, %fd220;
	fma.rn.f64 	%fd222, %fd12, %fd207, %fd221;
	ld.shared.f64 	%fd223, [%r152+16];
	add.f64 	%fd18, %fd222, %fd223;
	fma.rn.f64 	%fd224, %fd13, %fd204, 0d0000000000000000;
	fma.rn.f64 	%fd225, %fd14, %fd205, %fd224;
	fma.rn.f64 	%fd226, %fd15, %fd206, %fd225;
	fma.rn.f64 	%fd227, %fd16, %fd207, %fd226;
	ld.shared.f64 	%fd228, [%r152+24];
	add.f64 	%fd19, %fd227, %fd228;
	cvta.to.global.u64 	%rd60, %rd226;
	add.s64 	%rd61, %rd60, %rd54;
	ld.global.f64 	%fd20, [%rd61];
	ld.global.f64 	%fd21, [%rd61+8];
	ld.global.f64 	%fd22, [%rd61+16];
	ld.global.f64 	%fd23, [%rd61+24];
	add.s64 	%rd62, %rd61, %rd56;
	ld.global.f64 	%fd24, [%rd62];
	ld.global.f64 	%fd25, [%rd62+8];
	ld.global.f64 	%fd26, [%rd62+16];
	ld.global.f64 	%fd27, [%rd62+24];
	add.s64 	%rd63, %rd62, %rd56;
	ld.global.f64 	%fd28, [%rd63];
	ld.global.f64 	%fd29, [%rd63+8];
	ld.global.f64 	%fd30, [%rd63+16];
	ld.global.f64 	%fd31, [%rd63+24];
	add.s64 	%rd64, %rd63, %rd56;
	ld.global.f64 	%fd32, [%rd64];
	ld.global.f64 	%fd33, [%rd64+8];
	ld.global.f64 	%fd34, [%rd64+16];
	ld.global.f64 	%fd35, [%rd64+24];
	fma.rn.f64 	%fd229, %fd20, %fd204, 0d0000000000000000;
	fma.rn.f64 	%fd230, %fd21, %fd205, %fd229;
	fma.rn.f64 	%fd231, %fd22, %fd206, %fd230;
	fma.rn.f64 	%fd232, %fd23, %fd207, %fd231;
	mov.u32 	%r153, _ZZ26gateValueComputation_Cond0PdS_S_S_S_S_S_S_S_S_S_S_S_S_S_S_S_S_S_S_iiE5fPres;
	add.s32 	%r154, %r153, %r150;
	ld.shared.f64 	%fd233, [%r154];
	add.f64 	%fd36, %fd232, %fd233;
	fma.rn.f64 	%fd234, %fd24, %fd204, 0d0000000000000000;
	fma.rn.f64 	%fd235, %fd25, %fd205, %fd234;
	fma.rn.f64 	%fd236, %fd26, %fd206, %fd235;
	fma.rn.f64 	%fd237, %fd27, %fd207, %fd236;
	ld.shared.f64 	%fd238, [%r154+8];
	add.f64 	%fd37, %fd237, %fd238;
	fma.rn.f64 	%fd239, %fd28, %fd204, 0d0000000000000000;
	fma.rn.f64 	%fd240, %fd29, %fd205, %fd239;
	fma.rn.f64 	%fd241, %fd30, %fd206, %fd240;
	fma.rn.f64 	%fd242, %fd31, %fd207, %fd241;
	ld.shared.f64 	%fd243, [%r154+16];
	add.f64 	%fd38, %fd242, %fd243;
	fma.rn.f64 	%fd244, %fd32, %fd204, 0d0000000000000000;
	fma.rn.f64 	%fd245, %fd33, %fd205, %fd244;
	fma.rn.f64 	%fd246, %fd34, %fd206, %fd245;
	fma.rn.f64 	%fd247, %fd35, %fd207, %fd246;
	ld.shared.f64 	%fd248, [%r154+24];
	add.f64 	%fd39, %fd247, %fd248;
	cvta.to.global.u64 	%rd65, %rd228;
	add.s64 	%rd66, %rd65, %rd54;
	ld.global.f64 	%fd40, [%rd66];
	ld.global.f64 	%fd41, [%rd66+8];
	ld.global.f64 	%fd42, [%rd66+16];
	ld.global.f64 	%fd43, [%rd66+24];
	add.s64 	%rd67, %rd66, %rd56;
	ld.global.f64 	%fd44, [%rd67];
	ld.global.f64 	%fd45, [%rd67+8];
	ld.global.f64 	%fd46, [%rd67+16];
	ld.global.f64 	%fd47, [%rd67+24];
	add.s64 	%rd68, %rd67, %rd56;
	ld.global.f64 	%fd48, [%rd68];
	ld.global.f64 	%fd49, [%rd68+8];
	ld.global.f64 	%fd50, [%rd68+16];
	ld.global.f64 	%fd51, [%rd68+24];
	add.s64 	%rd69, %rd68, %rd56;
	ld.global.f64 	%fd52, [%rd69];
	ld.global.f64 	%fd53, [%rd69+8];
	ld.global.f64 	%fd54, [%rd69+16];
	ld.global.f64 	%fd55, [%rd69+24];
	fma.rn.f64 	%fd249, %fd40, %fd204, 0d0000000000000000;
	fma.rn.f64 	%fd250, %fd41, %fd205, %fd249;
	fma.rn.f64 	%fd251, %fd42, %fd206, %fd250;
	fma.rn.f64 	%fd252, %fd43, %fd207, %fd251;
	mov.u32 	%r155, _ZZ26gateValueComputation_Cond0PdS_S_S_S_S_S_S_S_S_S_S_S_S_S_S_S_S_S_S_iiE5gPres;
	add.s32 	%r156, %r155, %r150;
	ld.shared.f64 	%fd253, [%r156];
	add.f64 	%fd56, %fd252, %fd253;
	fma.rn.f64 	%fd254, %fd44, %fd204, 0d0000000000000000;
	fma.rn.f64 	%fd255, %fd45, %fd205, %fd254;
	fma.rn.f64 	%fd256, %fd46, %fd206, %fd255;
	fma.rn.f64 	%fd257, %fd47, %fd207, %fd256;
	ld.shared.f64 	%fd258, [%r156+8];
	add.f64 	%fd57, %fd257, %fd258;
	fma.rn.f64 	%fd259, %fd48, %fd204, 0d0000000000000000;
	fma.rn.f64 	%fd260, %fd49, %fd205, %fd259;
	fma.rn.f64 	%fd261, %fd50, %fd206, %fd260;
	fma.rn.f64 	%fd262, %fd51, %fd207, %fd261;
	ld.shared.f64 	%fd263, [%r156+16];
	add.f64 	%fd58, %fd262, %fd263;
	fma.rn.f64 	%fd264, %fd52, %fd204, 0d0000000000000000;
	fma.rn.f64 	%fd265, %fd53, %fd205, %fd264;
	fma.rn.f64 	%fd266, %fd54, %fd206, %fd265;
	fma.rn.f64 	%fd267, %fd55, %fd207, %fd266;
	ld.shared.f64 	%fd268, [%r156+24];
	add.f64 	%fd59, %fd267, %fd268;
	cvta.to.global.u64 	%rd70, %rd230;
	add.s64 	%rd71, %rd70, %rd54;
	ld.global.f64 	%fd269, [%rd71];
	ld.global.f64 	%fd270, [%rd71+8];
	ld.global.f64 	%fd271, [%rd71+16];
	ld.global.f64 	%fd272, [%rd71+24];
	add.s64 	%rd72, %rd71, %rd56;
	ld.global.f64 	%fd273, [%rd72];
	ld.global.f64 	%fd274, [%rd72+8];
	ld.global.f64 	%fd275, [%rd72+16];
	ld.global.f64 	%fd276, [%rd72+24];
	add.s64 	%rd73, %rd72, %rd56;
	ld.global.f64 	%fd277, [%rd73];
	ld.global.f64 	%fd278, [%rd73+8];
	ld.global.f64 	%fd279, [%rd73+16];
	ld.global.f64 	%fd280, [%rd73+24];
	add.s64 	%rd74, %rd73, %rd56;
	ld.global.f64 	%fd281, [%rd74];
	ld.global.f64 	%fd282, [%rd74+8];
	ld.global.f64 	%fd283, [%rd74+16];
	ld.global.f64 	%fd284, [%rd74+24];
	fma.rn.f64 	%fd285, %fd269, %fd204, 0d0000000000000000;
	fma.rn.f64 	%fd286, %fd270, %fd205, %fd285;
	fma.rn.f64 	%fd287, %fd271, %fd206, %fd286;
	fma.rn.f64 	%fd288, %fd272, %fd207, %fd287;
	mov.u32 	%r157, _ZZ26gateValueComputation_Cond0PdS_S_S_S_S_S_S_S_S_S_S_S_S_S_S_S_S_S_S_iiE5oPres;
	add.s32 	%r158, %r157, %r150;
	ld.shared.f64 	%fd289, [%r158];
	add.f64 	%fd60, %fd288, %fd289;
	fma.rn.f64 	%fd290, %fd273, %fd204, 0d0000000000000000;
	fma.rn.f64 	%fd291, %fd274, %fd205, %fd290;
	fma.rn.f64 	%fd292, %fd275, %fd206, %fd291;
	fma.rn.f64 	%fd293, %fd276, %fd207, %fd292;
	ld.shared.f64 	%fd294, [%r158+8];
	add.f64 	%fd61, %fd293, %fd294;
	fma.rn.f64 	%fd295, %fd277, %fd204, 0d0000000000000000;
	fma.rn.f64 	%fd296, %fd278, %fd205, %fd295;
	fma.rn.f64 	%fd297, %fd279, %fd206, %fd296;
	fma.rn.f64 	%fd298, %fd280, %fd207, %fd297;
	ld.shared.f64 	%fd299, [%r158+16];
	add.f64 	%fd62, %fd298, %fd299;
	fma.rn.f64 	%fd300, %fd281, %fd204, 0d0000000000000000;
	fma.rn.f64 	%fd301, %fd282, %fd205, %fd300;
	fma.rn.f64 	%fd302, %fd283, %fd206, %fd301;
	fma.rn.f64 	%fd303, %fd284, %fd207, %fd302;
	ld.shared.f64 	%fd304, [%r158+24];
	add.f64 	%fd63, %fd303, %fd304;
	cvta.to.global.u64 	%rd75, %rd248;
	add.s64 	%rd76, %rd75, %rd51;
	ld.global.f64 	%fd305, [%rd76];
	add.f64 	%fd306, %fd213, %fd305;
	cvta.to.global.u64 	%rd77, %rd232;
	add.s64 	%rd78, %rd77, %rd51;
	ld.global.f64 	%fd307, [%rd78];
	add.f64 	%fd64, %fd306, %fd307;
	neg.f64 	%fd308, %fd64;
	fma.rn.f64 	%fd309, %fd64, 0dBFF71547652B82FE, 0d4338000000000000;
	{
	.reg .b32 %temp; 
	mov.b64 	{%r34, %temp}, %fd309;
	}
	mov.f64 	%fd310, 0dC338000000000000;
	add.rn.f64 	%fd311, %fd309, %fd310;
	fma.rn.f64 	%fd312, %fd311, 0dBFE62E42FEFA39EF, %fd308;
	fma.rn.f64 	%fd313, %fd311, 0dBC7ABC9E3B39803F, %fd312;
	fma.rn.f64 	%fd314, %fd313, 0d3E5ADE1569CE2BDF, 0d3E928AF3FCA213EA;
	fma.rn.f64 	%fd315, %fd314, %fd313, 0d3EC71DEE62401315;
	fma.rn.f64 	%fd316, %fd315, %fd313, 0d3EFA01997C89EB71;
	fma.rn.f64 	%fd317, %fd316, %fd313, 0d3F2A01A014761F65;
	fma.rn.f64 	%fd318, %fd317, %fd313, 0d3F56C16C1852B7AF;
	fma.rn.f64 	%fd319, %fd318, %fd313, 0d3F81111111122322;
	fma.rn.f64 	%fd320, %fd319, %fd313, 0d3FA55555555502A1;
	fma.rn.f64 	%fd321, %fd320, %fd313, 0d3FC5555555555511;
	fma.rn.f64 	%fd322, %fd321, %fd313, 0d3FE000000000000B;
	fma.rn.f64 	%fd323, %fd322, %fd313, 0d3FF0000000000000;
	fma.rn.f64 	%fd324, %fd323, %fd313, 0d3FF0000000000000;
	{
	.reg .b32 %temp; 
	mov.b64 	{%r35, %temp}, %fd324;
	}
	{
	.reg .b32 %temp; 
	mov.b64 	{%temp, %r36}, %fd324;
	}
	shl.b32 	%r159, %r34, 20;
	add.s32 	%r160, %r159, %r36;
	mov.b64 	%fd1296, {%r35, %r160};
	{
	.reg .b32 %temp; 
	mov.b64 	{%temp, %r161}, %fd308;
	}
	mov.b32 	%f13, %r161;
	abs.f32 	%f1, %f13;
	setp.lt.f32 	%p12, %f1, 0f4086232B;
	@%p12 bra 	$L__BB1_15;
	setp.gt.f64 	%p13, %fd64, 0d0000000000000000;
	mov.f64 	%fd325, 0d7FF0000000000000;
	sub.f64 	%fd326, %fd325, %fd64;
	selp.f64 	%fd1296, 0d0000000000000000, %fd326, %p13;
	setp.geu.f32 	%p14, %f1, 0f40874800;
	@%p14 bra 	$L__BB1_15;
	shr.u32 	%r162, %r34, 31;
	add.s32 	%r163, %r34, %r162;
	shr.s32 	%r164, %r163, 1;
	shl.b32 	%r165, %r164, 20;
	add.s32 	%r166, %r36, %r165;
	mov.b64 	%fd327, {%r35, %r166};
	sub.s32 	%r167, %r34, %r164;
	shl.b32 	%r168, %r167, 20;
	add.s32 	%r169, %r168, 1072693248;
	mov.b32 	%r170, 0;
	mov.b64 	%fd328, {%r170, %r169};
	mul.f64 	%fd1296, %fd328, %fd327;
$L__BB1_15:
	ld.param.u64 	%rd249, [_Z26gateValueComputation_Cond0PdS_S_S_S_S_S_S_S_S_S_S_S_S_S_S_S_S_S_S_ii_param_10];
	ld.param.u64 	%rd233, [_Z26gateValueComputation_Cond0PdS_S_S_S_S_S_S_S_S_S_S_S_S_S_S_S_S_S_S_ii_param_6];
	add.f64 	%fd329, %fd1296, 0d3FF0000000000000;
	rcp.rn.f64 	%fd69, %fd329;
	mov.u32 	%r171, %ntid.x;
	mov.u32 	%r172, %ctaid.x;
	mov.u32 	%r173, %tid.x;
	mad.lo.s32 	%r174, %r171, %r172, %r173;
	shl.b32 	%r175, %r174, 2;
	shl.b32 	%r176, %r174, 5;
	mov.u32 	%r177, _ZZ26gateValueComputation_Cond0PdS_S_S_S_S_S_S_S_S_S_S_S_S_S_S_S_S_S_S_iiE5iPres;
	add.s32 	%r178, %r177, %r176;
	st.shared.f64 	[%r178], %fd69;
	cvta.to.global.u64 	%rd79, %rd249;
	mul.wide.u32 	%rd80, %r175, 8;
	add.s64 	%rd81, %rd79, %rd80;
	ld.global.f64 	%fd330, [%rd81+8];
	add.f64 	%fd331, %fd17, %fd330;
	cvta.to.global.u64 	%rd82, %rd233;
	add.s64 	%rd83, %rd82, %rd80;
	ld.global.f64 	%fd332, [%rd83+8];
	add.f64 	%fd70, %fd331, %fd332;
	neg.f64 	%fd333, %fd70;
	fma.rn.f64 	%fd334, %fd70, 0dBFF71547652B82FE, 0d4338000000000000;
	{
	.reg .b32 %temp; 
	mov.b64 	{%r37, %temp}, %fd334;
	}
	mov.f64 	%fd335, 0dC338000000000000;
	add.rn.f64 	%fd336, %fd334, %fd335;
	fma.rn.f64 	%fd337, %fd336, 0dBFE62E42FEFA39EF, %fd333;
	fma.rn.f64 	%fd338, %fd336, 0dBC7ABC9E3B39803F, %fd337;
	fma.rn.f64 	%fd339, %fd338, 0d3E5ADE1569CE2BDF, 0d3E928AF3FCA213EA;
	fma.rn.f64 	%fd340, %fd339, %fd338, 0d3EC71DEE62401315;
	fma.rn.f64 	%fd341, %fd340, %fd338, 0d3EFA01997C89EB71;
	fma.rn.f64 	%fd342, %fd341, %fd338, 0d3F2A01A014761F65;
	fma.rn.f64 	%fd343, %fd342, %fd338, 0d3F56C16C1852B7AF;
	fma.rn.f64 	%fd344, %fd343, %fd338, 0d3F81111111122322;
	fma.rn.f64 	%fd345, %fd344, %fd338, 0d3FA55555555502A1;
	fma.rn.f64 	%fd346, %fd345, %fd338, 0d3FC5555555555511;
	fma.rn.f64 	%fd347, %fd346, %fd338, 0d3FE000000000000B;
	fma.rn.f64 	%fd348, %fd347, %fd338, 0d3FF0000000000000;
	fma.rn.f64 	%fd349, %fd348, %fd338, 0d3FF0000000000000;
	{
	.reg .b32 %temp; 
	mov.b64 	{%r38, %temp}, %fd349;
	}
	{
	.reg .b32 %temp; 
	mov.b64 	{%temp, %r39}, %fd349;
	}
	shl.b32 	%r179, %r37, 20;
	add.s32 	%r180, %r179, %r39;
	mov.b64 	%fd1297, {%r38, %r180};
	{
	.reg .b32 %temp; 
	mov.b64 	{%temp, %r181}, %fd333;
	}
	mov.b32 	%f14, %r181;
	abs.f32 	%f2, %f14;
	setp.lt.f32 	%p15, %f2, 0f4086232B;
	@%p15 bra 	$L__BB1_18;
	setp.gt.f64 	%p16, %fd70, 0d0000000000000000;
	mov.f64 	%fd350, 0d7FF0000000000000;
	sub.f64 	%fd351, %fd350, %fd70;
	selp.f64 	%fd1297, 0d0000000000000000, %fd351, %p16;
	setp.geu.f32 	%p17, %f2, 0f40874800;
	@%p17 bra 	$L__BB1_18;
	shr.u32 	%r182, %r37, 31;
	add.s32 	%r183, %r37, %r182;
	shr.s32 	%r184, %r183, 1;
	shl.b32 	%r185, %r184, 20;
	add.s32 	%r186, %r39, %r185;
	mov.b64 	%fd352, {%r38, %r186};
	sub.s32 	%r187, %r37, %r184;
	shl.b32 	%r188, %r187, 20;
	add.s32 	%r189, %r188, 1072693248;
	mov.b32 	%r190, 0;
	mov.b64 	%fd353, {%r190, %r189};
	mul.f64 	%fd1297, %fd353, %fd352;
$L__BB1_18:
	ld.param.u64 	%rd250, [_Z26gateValueComputation_Cond0PdS_S_S_S_S_S_S_S_S_S_S_S_S_S_S_S_S_S_S_ii_param_10];
	ld.param.u64 	%rd234, [_Z26gateValueComputation_Cond0PdS_S_S_S_S_S_S_S_S_S_S_S_S_S_S_S_S_S_S_ii_param_6];
	add.f64 	%fd354, %fd1297, 0d3FF0000000000000;
	rcp.rn.f64 	%fd75, %fd354;
	mov.u32 	%r191, %ntid.x;
	mov.u32 	%r192, %ctaid.x;
	mov.u32 	%r193, %tid.x;
	mad.lo.s32 	%r194, %r191, %r192, %r193;
	shl.b32 	%r195, %r194, 2;
	shl.b32 	%r196, %r194, 5;
	mov.u32 	%r197, _ZZ26gateValueComputation_Cond0PdS_S_S_S_S_S_S_S_S_S_S_S_S_S_S_S_S_S_S_iiE5iPres;
	add.s32 	%r198, %r197, %r196;
	st.shared.f64 	[%r198+8], %fd75;
	cvta.to.global.u64 	%rd84, %rd250;
	mul.wide.u32 	%rd85, %r195, 8;
	add.s64 	%rd86, %rd84, %rd85;
	ld.global.f64 	%fd355, [%rd86+16];
	add.f64 	%fd356, %fd18, %fd355;
	cvta.to.global.u64 	%rd87, %rd234;
	add.s64 	%rd88, %rd87, %rd85;
	ld.global.f64 	%fd357, [%rd88+16];
	add.f64 	%fd76, %fd356, %fd357;
	neg.f64 	%fd358, %fd76;
	fma.rn.f64 	%fd359, %fd76, 0dBFF71547652B82FE, 0d4338000000000000;
	{
	.reg .b32 %temp; 
	mov.b64 	{%r40, %temp}, %fd359;
	}
	mov.f64 	%fd360, 0dC338000000000000;
	add.rn.f64 	%fd361, %fd359, %fd360;
	fma.rn.f64 	%fd362, %fd361, 0dBFE62E42FEFA39EF, %fd358;
	fma.rn.f64 	%fd363, %fd361, 0dBC7ABC9E3B39803F, %fd362;
	fma.rn.f64 	%fd364, %fd363, 0d3E5ADE1569CE2BDF, 0d3E928AF3FCA213EA;
	fma.rn.f64 	%fd365, %fd364, %fd363, 0d3EC71DEE62401315;
	fma.rn.f64 	%fd366, %fd365, %fd363, 0d3EFA01997C89EB71;
	fma.rn.f64 	%fd367, %fd366, %fd363, 0d3F2A01A014761F65;
	fma.rn.f64 	%fd368, %fd367, %fd363, 0d3F56C16C1852B7AF;
	fma.rn.f64 	%fd369, %fd368, %fd363, 0d3F81111111122322;
	fma.rn.f64 	%fd370, %fd369, %fd363, 0d3FA55555555502A1;
	fma.rn.f64 	%fd371, %fd370, %fd363, 0d3FC5555555555511;
	fma.rn.f64 	%fd372, %fd371, %fd363, 0d3FE000000000000B;
	fma.rn.f64 	%fd373, %fd372, %fd363, 0d3FF0000000000000;
	fma.rn.f64 	%fd374, %fd373, %fd363, 0d3FF0000000000000;
	{
	.reg .b32 %temp; 
	mov.b64 	{%r41, %temp}, %fd374;
	}
	{
	.reg .b32 %temp; 
	mov.b64 	{%temp, %r42}, %fd374;
	}
	shl.b32 	%r199, %r40, 20;
	add.s32 	%r200, %r199, %r42;
	mov.b64 	%fd1298, {%r41, %r200};
	{
	.reg .b32 %temp; 
	mov.b64 	{%temp, %r201}, %fd358;
	}
	mov.b32 	%f15, %r201;
	abs.f32 	%f3, %f15;
	setp.lt.f32 	%p18, %f3, 0f4086232B;
	@%p18 bra 	$L__BB1_21;
	setp.gt.f64 	%p19, %fd76, 0d0000000000000000;
	mov.f64 	%fd375, 0d7FF0000000000000;
	sub.f64 	%fd376, %fd375, %fd76;
	selp.f64 	%fd1298, 0d0000000000000000, %fd376, %p19;
	setp.geu.f32 	%p20, %f3, 0f40874800;
	@%p20 bra 	$L__BB1_21;
	shr.u32 	%r202, %r40, 31;
	add.s32 	%r203, %r40, %r202;
	shr.s32 	%r204, %r203, 1;
	shl.b32 	%r205, %r204, 20;
	add.s32 	%r206, %r42, %r205;
	mov.b64 	%fd377, {%r41, %r206};
	sub.s32 	%r207, %r40, %r204;
	shl.b32 	%r208, %r207, 20;
	add.s32 	%r209, %r208, 1072693248;
	mov.b32 	%r210, 0;
	mov.b64 	%fd378, {%r210, %r209};
	mul.f64 	%fd1298, %fd378, %fd377;
$L__BB1_21:
	ld.param.u64 	%rd251, [_Z26gateValueComputation_Cond0PdS_S_S_S_S_S_S_S_S_S_S_S_S_S_S_S_S_S_S_ii_param_10];
	ld.param.u64 	%rd235, [_Z26gateValueComputation_Cond0PdS_S_S_S_S_S_S_S_S_S_S_S_S_S_S_S_S_S_S_ii_param_6];
	add.f64 	%fd379, %fd1298, 0d3FF0000000000000;
	rcp.rn.f64 	%fd81, %fd379;
	mov.u32 	%r211, %ntid.x;
	mov.u32 	%r212, %ctaid.x;
	mov.u32 	%r213, %tid.x;
	mad.lo.s32 	%r214, %r211, %r212, %r213;
	shl.b32 	%r215, %r214, 2;
	shl.b32 	%r216, %r214, 5;
	mov.u32 	%r217, _ZZ26gateValueComputation_Cond0PdS_S_S_S_S_S_S_S_S_S_S_S_S_S_S_S_S_S_S_iiE5iPres;
	add.s32 	%r218, %r217, %r216;
	st.shared.f64 	[%r218+16], %fd81;
	cvta.to.global.u64 	%rd89, %rd251;
	mul.wide.u32 	%rd90, %r215, 8;
	add.s64 	%rd91, %rd89, %rd90;
	ld.global.f64 	%fd380, [%rd91+24];
	add.f64 	%fd381, %fd19, %fd380;
	cvta.to.global.u64 	%rd92, %rd235;
	add.s64 	%rd93, %rd92, %rd90;
	ld.global.f64 	%fd382, [%rd93+24];
	add.f64 	%fd82, %fd381, %fd382;
	neg.f64 	%fd383, %fd82;
	fma.rn.f64 	%fd384, %fd82, 0dBFF71547652B82FE, 0d4338000000000000;
	{
	.reg .b32 %temp; 
	mov.b64 	{%r43, %temp}, %fd384;
	}
	mov.f64 	%fd385, 0dC338000000000000;
	add.rn.f64 	%fd386, %fd384, %fd385;
	fma.rn.f64 	%fd387, %fd386, 0dBFE62E42FEFA39EF, %fd383;
	fma.rn.f64 	%fd388, %fd386, 0dBC7ABC9E3B39803F, %fd387;
	fma.rn.f64 	%fd389, %fd388, 0d3E5ADE1569CE2BDF, 0d3E928AF3FCA213EA;
	fma.rn.f64 	%fd390, %fd389, %fd388, 0d3EC71DEE62401315;
	fma.rn.f64 	%fd391, %fd390, %fd388, 0d3EFA01997C89EB71;
	fma.rn.f64 	%fd392, %fd391, %fd388, 0d3F2A01A014761F65;
	fma.rn.f64 	%fd393, %fd392, %fd388, 0d3F56C16C1852B7AF;
	fma.rn.f64 	%fd394, %fd393, %fd388, 0d3F81111111122322;
	fma.rn.f64 	%fd395, %fd394, %fd388, 0d3FA55555555502A1;
	fma.rn.f64 	%fd396, %fd395, %fd388, 0d3FC5555555555511;
	fma.rn.f64 	%fd397, %fd396, %fd388, 0d3FE000000000000B;
	fma.rn.f64 	%fd398, %fd397, %fd388, 0d3FF0000000000000;
	fma.rn.f64 	%fd399, %fd398, %fd388, 0d3FF0000000000000;
	{
	.reg .b32 %temp; 
	mov.b64 	{%r44, %temp}, %fd399;
	}
	{
	.reg .b32 %temp; 
	mov.b64 	{%temp, %r45}, %fd399;
	}
	shl.b32 	%r219, %r43, 20;
	add.s32 	%r220, %r219, %r45;
	mov.b64 	%fd1299, {%r44, %r220};
	{
	.reg .b32 %temp; 
	mov.b64 	{%temp, %r221}, %fd383;
	}
	mov.b32 	%f16, %r221;
	abs.f32 	%f4, %f16;
	setp.lt.f32 	%p21, %f4, 0f4086232B;
	@%p21 bra 	$L__BB1_24;
	setp.gt.f64 	%p22, %fd82, 0d0000000000000000;
	mov.f64 	%fd400, 0d7FF0000000000000;
	sub.f64 	%fd401, %fd400, %fd82;
	selp.f64 	%fd1299, 0d0000000000000000, %fd401, %p22;
	setp.geu.f32 	%p23, %f4, 0f40874800;
	@%p23 bra 	$L__BB1_24;
	shr.u32 	%r222, %r43, 31;
	add.s32 	%r223, %r43, %r222;
	shr.s32 	%r224, %r223, 1;
	shl.b32 	%r225, %r224, 20;
	add.s32 	%r226, %r45, %r225;
	mov.b64 	%fd402, {%r44, %r226};
	sub.s32 	%r227, %r43, %r224;
	shl.b32 	%r228, %r227, 20;
	add.s32 	%r229, %r228, 1072693248;
	mov.b32 	%r230, 0;
	mov.b64 	%fd403, {%r230, %r229};
	mul.f64 	%fd1299, %fd403, %fd402;
$L__BB1_24:
	ld.param.u64 	%rd252, [_Z26gateValueComputation_Cond0PdS_S_S_S_S_S_S_S_S_S_S_S_S_S_S_S_S_S_S_ii_param_11];
	ld.param.u64 	%rd236, [_Z26gateValueComputation_Cond0PdS_S_S_S_S_S_S_S_S_S_S_S_S_S_S_S_S_S_S_ii_param_7];
	add.f64 	%fd404, %fd1299, 0d3FF0000000000000;
	rcp.rn.f64 	%fd87, %fd404;
	mov.u32 	%r231, %ntid.x;
	mov.u32 	%r232, %ctaid.x;
	mov.u32 	%r233, %tid.x;
	mad.lo.s32 	%r234, %r231, %r232, %r233;
	shl.b32 	%r235, %r234, 2;
	shl.b32 	%r236, %r234, 5;
	mov.u32 	%r237, _ZZ26gateValueComputation_Cond0PdS_S_S_S_S_S_S_S_S_S_S_S_S_S_S_S_S_S_S_iiE5iPres;
	add.s32 	%r238, %r237, %r236;
	st.shared.f64 	[%r238+24], %fd87;
	cvta.to.global.u64 	%rd94, %rd252;
	mul.wide.u32 	%rd95, %r235, 8;
	add.s64 	%rd96, %rd94, %rd95;
	ld.global.f64 	%fd405, [%rd96];
	add.f64 	%fd406, %fd36, %fd405;
	cvta.to.global.u64 	%rd97, %rd236;
	add.s64 	%rd98, %rd97, %rd95;
	ld.global.f64 	%fd407, [%rd98];
	add.f64 	%fd88, %fd406, %fd407;
	neg.f64 	%fd408, %fd88;
	fma.rn.f64 	%fd409, %fd88, 0dBFF71547652B82FE, 0d4338000000000000;
	{
	.reg .b32 %temp; 
	mov.b64 	{%r46, %temp}, %fd409;
	}
	mov.f64 	%fd410, 0dC338000000000000;
	add.rn.f64 	%fd411, %fd409, %fd410;
	fma.rn.f64 	%fd412, %fd411, 0dBFE62E42FEFA39EF, %fd408;
	fma.rn.f64 	%fd413, %fd411, 0dBC7ABC9E3B39803F, %fd412;
	fma.rn.f64 	%fd414, %fd413, 0d3E5ADE1569CE2BDF, 0d3E928AF3FCA213EA;
	fma.rn.f64 	%fd415, %fd414, %fd413, 0d3EC71DEE62401315;
	fma.rn.f64 	%fd416, %fd415, %fd413, 0d3EFA01997C89EB71;
	fma.rn.f64 	%fd417, %fd416, %fd413, 0d3F2A01A014761F65;
	fma.rn.f64 	%fd418, %fd417, %fd413, 0d3F56C16C1852B7AF;
	fma.rn.f64 	%fd419, %fd418, %fd413, 0d3F81111111122322;
	fma.rn.f64 	%fd420, %fd419, %fd413, 0d3FA55555555502A1;
	fma.rn.f64 	%fd421, %fd420, %fd413, 0d3FC5555555555511;
	fma.rn.f64 	%fd422, %fd421, %fd413, 0d3FE000000000000B;
	fma.rn.f64 	%fd423, %fd422, %fd413, 0d3FF0000000000000;
	fma.rn.f64 	%fd424, %fd423, %fd413, 0d3FF0000000000000;
	{
	.reg .b32 %temp; 
	mov.b64 	{%r47, %temp}, %fd424;
	}
	{
	.reg .b32 %temp; 
	mov.b64 	{%temp, %r48}, %fd424;
	}
	shl.b32 	%r239, %r46, 20;
	add.s32 	%r240, %r239, %r48;
	mov.b64 	%fd1300, {%r47, %r240};
	{
	.reg .b32 %temp; 
	mov.b64 	{%temp, %r241}, %fd408;
	}
	mov.b32 	%f17, %r241;
	abs.f32 	%f5, %f17;
	setp.lt.f32 	%p24, %f5, 0f4086232B;
	@%p24 bra 	$L__BB1_27;
	setp.gt.f64 	%p25, %fd88, 0d0000000000000000;
	mov.f64 	%fd425, 0d7FF0000000000000;
	sub.f64 	%fd426, %fd425, %fd88;
	selp.f64 	%fd1300, 0d0000000000000000, %fd426, %p25;
	setp.geu.f32 	%p26, %f5, 0f40874800;
	@%p26 bra 	$L__BB1_27;
	shr.u32 	%r242, %r46, 31;
	add.s32 	%r243, %r46, %r242;
	shr.s32 	%r244, %r243, 1;
	shl.b32 	%r245, %r244, 20;
	add.s32 	%r246, %r48, %r245;
	mov.b64 	%fd427, {%r47, %r246};
	sub.s32 	%r247, %r46, %r244;
	shl.b32 	%r248, %r247, 20;
	add.s32 	%r249, %r248, 1072693248;
	mov.b32 	%r250, 0;
	mov.b64 	%fd428, {%r250, %r249};
	mul.f64 	%fd1300, %fd428, %fd427;
$L__BB1_27:
	ld.param.u64 	%rd253, [_Z26gateValueComputation_Cond0PdS_S_S_S_S_S_S_S_S_S_S_S_S_S_S_S_S_S_S_ii_param_11];
	ld.param.u64 	%rd237, [_Z26gateValueComputation_Cond0PdS_S_S_S_S_S_S_S_S_S_S_S_S_S_S_S_S_S_S_ii_param_7];
	add.f64 	%fd429, %fd1300, 0d3FF0000000000000;
	rcp.rn.f64 	%fd93, %fd429;
	mov.u32 	%r251, %ntid.x;
	mov.u32 	%r252, %ctaid.x;
	mov.u32 	%r253, %tid.x;
	mad.lo.s32 	%r254, %r251, %r252, %r253;
	shl.b32 	%r255, %r254, 2;
	shl.b32 	%r256, %r254, 5;
	mov.u32 	%r257, _ZZ26gateValueComputation_Cond0PdS_S_S_S_S_S_S_S_S_S_S_S_S_S_S_S_S_S_S_iiE5fPres;
	add.s32 	%r258, %r257, %r256;
	st.shared.f64 	[%r258], %fd93;
	cvta.to.global.u64 	%rd99, %rd253;
	mul.wide.u32 	%rd100, %r255, 8;
	add.s64 	%rd101, %rd99, %rd100;
	ld.global.f64 	%fd430, [%rd101+8];
	add.f64 	%fd431, %fd37, %fd430;
	cvta.to.global.u64 	%rd102, %rd237;
	add.s64 	%rd103, %rd102, %rd100;
	ld.global.f64 	%fd432, [%rd103+8];
	add.f64 	%fd94, %fd431, %fd432;
	neg.f64 	%fd433, %fd94;
	fma.rn.f64 	%fd434, %fd94, 0dBFF71547652B82FE, 0d4338000000000000;
	{
	.reg .b32 %temp; 
	mov.b64 	{%r49, %temp}, %fd434;
	}
	mov.f64 	%fd435, 0dC338000000000000;
	add.rn.f64 	%fd436, %fd434, %fd435;
	fma.rn.f64 	%fd437, %fd436, 0dBFE62E42FEFA39EF, %fd433;
	fma.rn.f64 	%fd438, %fd436, 0dBC7ABC9E3B39803F, %fd437;
	fma.rn.f64 	%fd439, %fd438, 0d3E5ADE1569CE2BDF, 0d3E928AF3FCA213EA;
	fma.rn.f64 	%fd440, %fd439, %fd438, 0d3EC71DEE62401315;
	fma.rn.f64 	%fd441, %fd440, %fd438, 0d3EFA01997C89EB71;
	fma.rn.f64 	%fd442, %fd441, %fd438, 0d3F2A01A014761F65;
	fma.rn.f64 	%fd443, %fd442, %fd438, 0d3F56C16C1852B7AF;
	fma.rn.f64 	%fd444, %fd443, %fd438, 0d3F81111111122322;
	fma.rn.f64 	%fd445, %fd444, %fd438, 0d3FA55555555502A1;
	fma.rn.f64 	%fd446, %fd445, %fd438, 0d3FC5555555555511;
	fma.rn.f64 	%fd447, %fd446, %fd438, 0d3FE000000000000B;
	fma.rn.f64 	%fd448, %fd447, %fd438, 0d3FF0000000000000;
	fma.rn.f64 	%fd449, %fd448, %fd438, 0d3FF0000000000000;
	{
	.reg .b32 %temp; 
	mov.b64 	{%r50, %temp}, %fd449;
	}
	{
	.reg .b32 %temp; 
	mov.b64 	{%temp, %r51}, %fd449;
	}
	shl.b32 	%r259, %r49, 20;
	add.s32 	%r260, %r259, %r51;
	mov.b64 	%fd1301, {%r50, %r260};
	{
	.reg .b32 %temp; 
	mov.b64 	{%temp, %r261}, %fd433;
	}
	mov.b32 	%f18, %r261;
	abs.f32 	%f6, %f18;
	setp.lt.f32 	%p27, %f6, 0f4086232B;
	@%p27 bra 	$L__BB1_30;
	setp.gt.f64 	%p28, %fd94, 0d0000000000000000;
	mov.f64 	%fd450, 0d7FF0000000000000;
	sub.f64 	%fd451, %fd450, %fd94;
	selp.f64 	%fd1301, 0d0000000000000000, %fd451, %p28;
	setp.geu.f32 	%p29, %f6, 0f40874800;
	@%p29 bra 	$L__BB1_30;
	shr.u32 	%r262, %r49, 31;
	add.s32 	%r263, %r49, %r262;
	shr.s32 	%r264, %r263, 1;
	shl.b32 	%r265, %r264, 20;
	add.s32 	%r266, %r51, %r265;
	mov.b64 	%fd452, {%r50, %r266};
	sub.s32 	%r267, %r49, %r264;
	shl.b32 	%r268, %r267, 20;
	add.s32 	%r269, %r268, 1072693248;
	mov.b32 	%r270, 0;
	mov.b64 	%fd453, {%r270, %r269};
	mul.f64 	%fd1301, %fd453, %fd452;
$L__BB1_30:
	ld.param.u64 	%rd254, [_Z26gateValueComputation_Cond0PdS_S_S_S_S_S_S_S_S_S_S_S_S_S_S_S_S_S_S_ii_param_11];
	ld.param.u64 	%rd238, [_Z26gateValueComputation_Cond0PdS_S_S_S_S_S_S_S_S_S_S_S_S_S_S_S_S_S_S_ii_param_7];
	add.f64 	%fd454, %fd1301, 0d3FF0000000000000;
	rcp.rn.f64 	%fd99, %fd454;
	mov.u32 	%r271, %ntid.x;
	mov.u32 	%r272, %ctaid.x;
	mov.u32 	%r273, %tid.x;
	mad.lo.s32 	%r274, %r271, %r272, %r273;
	shl.b32 	%r275, %r274, 2;
	shl.b32 	%r276, %r274, 5;
	mov.u32 	%r277, _ZZ26gateValueComputation_Cond0PdS_S_S_S_S_S_S_S_S_S_S_S_S_S_S_S_S_S_S_iiE5fPres;
	add.s32 	%r278, %r277, %r276;
	st.shared.f64 	[%r278+8], %fd99;
	cvta.to.global.u64 	%rd104, %rd254;
	mul.wide.u32 	%rd105, %r275, 8;
	add.s64 	%rd106, %rd104, %rd105;
	ld.global.f64 	%fd455, [%rd106+16];
	add.f64 	%fd456, %fd38, %fd455;
	cvta.to.global.u64 	%rd107, %rd238;
	add.s64 	%rd108, %rd107, %rd105;
	ld.global.f64 	%fd457, [%rd108+16];
	add.f64 	%fd100, %fd456, %fd457;
	neg.f64 	%fd458, %fd100;
	fma.rn.f64 	%fd459, %fd100, 0dBFF71547652B82FE, 0d4338000000000000;
	{
	.reg .b32 %temp; 
	mov.b64 	{%r52, %temp}, %fd459;
	}
	mov.f64 	%fd460, 0dC338000000000000;
	add.rn.f64 	%fd461, %fd459, %fd460;
	fma.rn.f64 	%fd462, %fd461, 0dBFE62E42FEFA39EF, %fd458;
	fma.rn.f64 	%fd463, %fd461, 0dBC7ABC9E3B39803F, %fd462;
	fma.rn.f64 	%fd464, %fd463, 0d3E5ADE1569CE2BDF, 0d3E928AF3FCA213EA;
	fma.rn.f64 	%fd465, %fd464, %fd463, 0d3EC71DEE62401315;
	fma.rn.f64 	%fd466, %fd465, %fd463, 0d3EFA01997C89EB71;
	fma.rn.f64 	%fd467, %fd466, %fd463, 0d3F2A01A014761F65;
	fma.rn.f64 	%fd468, %fd467, %fd463, 0d3F56C16C1852B7AF;
	fma.rn.f64 	%fd469, %fd468, %fd463, 0d3F81111111122322;
	fma.rn.f64 	%fd470, %fd469, %fd463, 0d3FA55555555502A1;
	fma.rn.f64 	%fd471, %fd470, %fd463, 0d3FC5555555555511;
	fma.rn.f64 	%fd472, %fd471, %fd463, 0d3FE000000000000B;
	fma.rn.f64 	%fd473, %fd472, %fd463, 0d3FF0000000000000;
	fma.rn.f64 	%fd474, %fd473, %fd463, 0d3FF0000000000000;
	{
	.reg .b32 %temp; 
	mov.b64 	{%r53, %temp}, %fd474;
	}
	{
	.reg .b32 %temp; 
	mov.b64 	{%temp, %r54}, %fd474;
	}
	shl.b32 	%r279, %r52, 20;
	add.s32 	%r280, %r279, %r54;
	mov.b64 	%fd1302, {%r53, %r280};
	{
	.reg .b32 %temp; 
	mov.b64 	{%temp, %r281}, %fd458;
	}
	mov.b32 	%f19, %r281;
	abs.f32 	%f7, %f19;
	setp.lt.f32 	%p30, %f7, 0f4086232B;
	@%p30 bra 	$L__BB1_33;
	setp.gt.f64 	%p31, %fd100, 0d0000000000000000;
	mov.f64 	%fd475, 0d7FF0000000000000;
	sub.f64 	%fd476, %fd475, %fd100;
	selp.f64 	%fd1302, 0d0000000000000000, %fd476, %p31;
	setp.geu.f32 	%p32, %f7, 0f40874800;
	@%p32 bra 	$L__BB1_33;
	shr.u32 	%r282, %r52, 31;
	add.s32 	%r283, %r52, %r282;
	shr.s32 	%r284, %r283, 1;
	shl.b32 	%r285, %r284, 20;
	add.s32 	%r286, %r54, %r285;
	mov.b64 	%fd477, {%r53, %r286};
	sub.s32 	%r287, %r52, %r284;
	shl.b32 	%r288, %r287, 20;
	add.s32 	%r289, %r288, 1072693248;
	mov.b32 	%r290, 0;
	mov.b64 	%fd478, {%r290, %r289};
	mul.f64 	%fd1302, %fd478, %fd477;
$L__BB1_33:
	ld.param.u64 	%rd255, [_Z26gateValueComputation_Cond0PdS_S_S_S_S_S_S_S_S_S_S_S_S_S_S_S_S_S_S_ii_param_11];
	ld.param.u64 	%rd239, [_Z26gateValueComputation_Cond0PdS_S_S_S_S_S_S_S_S_S_S_S_S_S_S_S_S_S_S_ii_param_7];
	add.f64 	%fd479, %fd1302, 0d3FF0000000000000;
	rcp.rn.f64 	%fd105, %fd479;
	mov.u32 	%r291, %ntid.x;
	mov.u32 	%r292, %ctaid.x;
	mov.u32 	%r293, %tid.x;
	mad.lo.s32 	%r294, %r291, %r292, %r293;
	shl.b32 	%r295, %r294, 2;
	shl.b32 	%r296, %r294, 5;
	mov.u32 	%r297, _ZZ26gateValueComputation_Cond0PdS_S_S_S_S_S_S_S_S_S_S_S_S_S_S_S_S_S_S_iiE5fPres;
	add.s32 	%r298, %r297, %r296;
	st.shared.f64 	[%r298+16], %fd105;
	cvta.to.global.u64 	%rd109, %rd255;
	mul.wide.u32 	%rd110, %r295, 8;
	add.s64 	%rd111, %rd109, %rd110;
	ld.global.f64 	%fd480, [%rd111+24];
	add.f64 	%fd481, %fd39, %fd480;
	cvta.to.global.u64 	%rd112, %rd239;
	add.s64 	%rd113, %rd112, %rd110;
	ld.global.f64 	%fd482, [%rd113+24];
	add.f64 	%fd106, %fd481, %fd482;
	neg.f64 	%fd483, %fd106;
	fma.rn.f64 	%fd484, %fd106, 0dBFF71547652B82FE, 0d4338000000000000;
	{
	.reg .b32 %temp; 
	mov.b64 	{%r55, %temp}, %fd484;
	}
	mov.f64 	%fd485, 0dC338000000000000;
	add.rn.f64 	%fd486, %fd484, %fd485;
	fma.rn.f64 	%fd487, %fd486, 0dBFE62E42FEFA39EF, %fd483;
	fma.rn.f64 	%fd488, %fd486, 0dBC7ABC9E3B39803F, %fd487;
	fma.rn.f64 	%fd489, %fd488, 0d3E5ADE1569CE2BDF, 0d3E928AF3FCA213EA;
	fma.rn.f64 	%fd490, %fd489, %fd488, 0d3EC71DEE62401315;
	fma.rn.f64 	%fd491, %fd490, %fd488, 0d3EFA01997C89EB71;
	fma.rn.f64 	%fd492, %fd491, %fd488, 0d3F2A01A014761F65;
	fma.rn.f64 	%fd493, %fd492, %fd488, 0d3F56C16C1852B7AF;
	fma.rn.f64 	%fd494, %fd493, %fd488, 0d3F81111111122322;
	fma.rn.f64 	%fd495, %fd494, %fd488, 0d3FA55555555502A1;
	fma.rn.f64 	%fd496, %fd495, %fd488, 0d3FC5555555555511;
	fma.rn.f64 	%fd497, %fd496, %fd488, 0d3FE000000000000B;
	fma.rn.f64 	%fd498, %fd497, %fd488, 0d3FF0000000000000;
	fma.rn.f64 	%fd499, %fd498, %fd488, 0d3FF0000000000000;
	{
	.reg .b32 %temp; 
	mov.b64 	{%r56, %temp}, %fd499;
	}
	{
	.reg .b32 %temp; 
	mov.b64 	{%temp, %r57}, %fd499;
	}
	shl.b32 	%r299, %r55, 20;
	add.s32 	%r300, %r299, %r57;
	mov.b64 	%fd1303, {%r56, %r300};
	{
	.reg .b32 %temp; 
	mov.b64 	{%temp, %r301}, %fd483;
	}
	mov.b32 	%f20, %r301;
	abs.f32 	%f8, %f20;
	setp.lt.f32 	%p33, %f8, 0f4086232B;
	@%p33 bra 	$L__BB1_36;
	setp.gt.f64 	%p34, %fd106, 0d0000000000000000;
	mov.f64 	%fd500, 0d7FF0000000000000;
	sub.f64 	%fd501, %fd500, %fd106;
	selp.f64 	%fd1303, 0d0000000000000000, %fd501, %p34;
	setp.geu.f32 	%p35, %f8, 0f40874800;
	@%p35 bra 	$L__BB1_36;
	shr.u32 	%r302, %r55, 31;
	add.s32 	%r303, %r55, %r302;
	shr.s32 	%r304, %r303, 1;
	shl.b32 	%r305, %r304, 20;
	add.s32 	%r306, %r57, %r305;
	mov.b64 	%fd502, {%r56, %r306};
	sub.s32 	%r307, %r55, %r304;
	shl.b32 	%r308, %r307, 20;
	add.s32 	%r309, %r308, 1072693248;
	mov.b32 	%r310, 0;
	mov.b64 	%fd503, {%r310, %r309};
	mul.f64 	%fd1303, %fd503, %fd502;
$L__BB1_36:
	ld.param.u64 	%rd256, [_Z26gateValueComputation_Cond0PdS_S_S_S_S_S_S_S_S_S_S_S_S_S_S_S_S_S_S_ii_param_12];
	ld.param.u64 	%rd240, [_Z26gateValueComputation_Cond0PdS_S_S_S_S_S_S_S_S_S_S_S_S_S_S_S_S_S_S_ii_param_8];
	add.f64 	%fd504, %fd1303, 0d3FF0000000000000;
	rcp.rn.f64 	%fd111, %fd504;
	mov.u32 	%r311, %ntid.x;
	mov.u32 	%r312, %ctaid.x;
	mov.u32 	%r313, %tid.x;
	mad.lo.s32 	%r314, %r311, %r312, %r313;
	shl.b32 	%r315, %r314, 2;
	shl.b32 	%r316, %r314, 5;
	mov.u32 	%r317, _ZZ26gateValueComputation_Cond0PdS_S_S_S_S_S_S_S_S_S_S_S_S_S_S_S_S_S_S_iiE5fPres;
	add.s32 	%r318, %r317, %r316;
	st.shared.f64 	[%r318+24], %fd111;
	cvta.to.global.u64 	%rd114, %rd256;
	mul.wide.u32 	%rd115, %r315, 8;
	add.s64 	%rd116, %rd114, %rd115;
	ld.global.f64 	%fd505, [%rd116];
	add.f64 	%fd506, %fd56, %fd505;
	cvta.to.global.u64 	%rd117, %rd240;
	add.s64 	%rd118, %rd117, %rd115;
	ld.global.f64 	%fd507, [%rd118];
	add.f64 	%fd112, %fd506, %fd507;
	{
	.reg .b32 %temp; 
	mov.b64 	{%temp, %r319}, %fd112;
	}
	and.b32  	%r58, %r319, 2147483647;
	{
	.reg .b32 %temp; 
	mov.b64 	{%r320, %temp}, %fd112;
	}
	mov.b64 	%fd113, {%r320, %r58};
	setp.ltu.f64 	%p36, %fd113, 0d3FE4F92224DD2F1A;
	@%p36 bra 	$L__BB1_38;
	add.f64 	%fd508, %fd113, %fd113;
	cvt.rn.f32.f64 	%f21, %fd508;
	mul.f32 	%f22, %f21, 0f3FB8AA3B;
	cvt.rni.f32.f32 	%f23, %f22;
	cvt.f64.f32 	%fd509, %f23;
	fma.rn.f64 	%fd510, %fd509, 0dBFE62E42FEFA39EF, %fd508;
	fma.rn.f64 	%fd511, %fd510, 0d3E5AE904A4741B81, 0d3E928A27F89B6999;
	fma.rn.f64 	%fd512, %fd511, %fd510, 0d3EC71DE715FF7E07;
	fma.rn.f64 	%fd513, %fd512, %fd510, 0d3EFA019A6B0AC45A;
	fma.rn.f64 	%fd514, %fd513, %fd510, 0d3F2A01A017EED94F;
	fma.rn.f64 	%fd515, %fd514, %fd510, 0d3F56C16C17F2A71B;
	fma.rn.f64 	%fd516, %fd515, %fd510, 0d3F811111111173C4;
	fma.rn.f64 	%fd517, %fd516, %fd510, 0d3FA555555555211A;
	fma.rn.f64 	%fd518, %fd517, %fd510, 0d3FC5555555555540;
	fma.rn.f64 	%fd519, %fd518, %fd510, 0d3FE0000000000005;
	mul.f64 	%fd520, %fd510, %fd519;
	fma.rn.f64 	%fd521, %fd520, %fd510, %fd510;
	ex2.approx.ftz.f32 	%f24, %f23;
	cvt.f64.f32 	%fd522, %f24;
	mov.f64 	%fd523, 0d3FF0000000000000;
	sub.f64 	%fd524, %fd523, %fd522;
	neg.f64 	%fd525, %fd521;
	fma.rn.f64 	%fd526, %fd525, %fd522, %fd524;
	mov.f64 	%fd527, 0d4000000000000000;
	sub.f64 	%fd528, %fd527, %fd526;
	rcp.approx.ftz.f64 	%fd529, %fd528;
	neg.f64 	%fd530, %fd528;
	fma.rn.f64 	%fd531, %fd530, %fd529, 0d3FF0000000000000;
	fma.rn.f64 	%fd532, %fd531, %fd531, %fd531;
	fma.rn.f64 	%fd533, %fd532, %fd529, %fd529;
	fma.rn.f64 	%fd534, %fd533, 0dC000000000000000, 0d3FF0000000000000;
	setp.gt.u32 	%p37, %r58, 1077088193;
	selp.f64 	%fd535, 0d3FF0000000000000, %fd534, %p37;
	copysign.f64 	%fd1304, %fd112, %fd535;
	bra.uni 	$L__BB1_39;
$L__BB1_38:
	mul.f64 	%fd536, %fd112, %fd112;
	fma.rn.f64 	%fd537, %fd536, 0dBEF0BC46E2F5E964, 0d3F14359F420AFC3D;
	fma.rn.f64 	%fd538, %fd537, %fd536, 0dBF2DF9F0728C5D84;
	fma.rn.f64 	%fd539, %fd538, %fd536, 0d3F4337D1CEC4F033;
	fma.rn.f64 	%fd540, %fd539, %fd536, 0dBF57D6E9674335B3;
	fma.rn.f64 	%fd541, %fd540, %fd536, 0d3F6D6D000D7AAD3D;
	fma.rn.f64 	%fd542, %fd541, %fd536, 0dBF8226E1F3CF1EF5;
	fma.rn.f64 	%fd543, %fd542, %fd536, 0d3F9664F47EC0C8CF;
	fma.rn.f64 	%fd544, %fd543, %fd536, 0dBFABA1BA1B80AB40;
	fma.rn.f64 	%fd545, %fd544, %fd536, 0d3FC111111110FA4A;
	fma.rn.f64 	%fd546, %fd545, %fd536, 0dBFD5555555555550;
	fma.rn.f64 	%fd547, %fd546, %fd536, 0d0000000000000000;
	fma.rn.f64 	%fd1304, %fd547, %fd112, %fd112;
$L__BB1_39:
	ld.param.u64 	%rd257, [_Z26gateValueComputation_Cond0PdS_S_S_S_S_S_S_S_S_S_S_S_S_S_S_S_S_S_S_ii_param_12];
	ld.param.u64 	%rd241, [_Z26gateValueComputation_Cond0PdS_S_S_S_S_S_S_S_S_S_S_S_S_S_S_S_S_S_S_ii_param_8];
	mov.u32 	%r321, %ntid.x;
	mov.u32 	%r322, %ctaid.x;
	mov.u32 	%r323, %tid.x;
	mad.lo.s32 	%r324, %r321, %r322, %r323;
	shl.b32 	%r325, %r324, 2;
	shl.b32 	%r326, %r324, 5;
	mov.u32 	%r327, _ZZ26gateValueComputation_Cond0PdS_S_S_S_S_S_S_S_S_S_S_S_S_S_S_S_S_S_S_iiE5gPres;
	add.s32 	%r328, %r327, %r326;
	st.shared.f64 	[%r328], %fd1304;
	cvta.to.global.u64 	%rd119, %rd257;
	mul.wide.u32 	%rd120, %r325, 8;
	add.s64 	%rd121, %rd119, %rd120;
	ld.global.f64 	%fd548, [%rd121+8];
	add.f64 	%fd549, %fd57, %fd548;
	cvta.to.global.u64 	%rd122, %rd241;
	add.s64 	%rd123, %rd122, %rd120;
	ld.global.f64 	%fd550, [%rd123+8];
	add.f64 	%fd117, %fd549, %fd550;
	{
	.reg .b32 %temp; 
	mov.b64 	{%temp, %r329}, %fd117;
	}
	and.b32  	%r59, %r329, 2147483647;
	{
	.reg .b32 %temp; 
	mov.b64 	{%r330, %temp}, %fd117;
	}
	mov.b64 	%fd118, {%r330, %r59};
	setp.ltu.f64 	%p38, %fd118, 0d3FE4F92224DD2F1A;
	@%p38 bra 	$L__BB1_41;
	add.f64 	%fd551, %fd118, %fd118;
	cvt.rn.f32.f64 	%f25, %fd551;
	mul.f32 	%f26, %f25, 0f3FB8AA3B;
	cvt.rni.f32.f32 	%f27, %f26;
	cvt.f64.f32 	%fd552, %f27;
	fma.rn.f64 	%fd553, %fd552, 0dBFE62E42FEFA39EF, %fd551;
	fma.rn.f64 	%fd554, %fd553, 0d3E5AE904A4741B81, 0d3E928A27F89B6999;
	fma.rn.f64 	%fd555, %fd554, %fd553, 0d3EC71DE715FF7E07;
	fma.rn.f64 	%fd556, %fd555, %fd553, 0d3EFA019A6B0AC45A;
	fma.rn.f64 	%fd557, %fd556, %fd553, 0d3F2A01A017EED94F;
	fma.rn.f64 	%fd558, %fd557, %fd553, 0d3F56C16C17F2A71B;
	fma.rn.f64 	%fd559, %fd558, %fd553, 0d3F811111111173C4;
	fma.rn.f64 	%fd560, %fd559, %fd553, 0d3FA555555555211A;
	fma.rn.f64 	%fd561, %fd560, %fd553, 0d3FC5555555555540;
	fma.rn.f64 	%fd562, %fd561, %fd553, 0d3FE0000000000005;
	mul.f64 	%fd563, %fd553, %fd562;
	fma.rn.f64 	%fd564, %fd563, %fd553, %fd553;
	ex2.approx.ftz.f32 	%f28, %f27;
	cvt.f64.f32 	%fd565, %f28;
	mov.f64 	%fd566, 0d3FF0000000000000;
	sub.f64 	%fd567, %fd566, %fd565;
	neg.f64 	%fd568, %fd564;
	fma.rn.f64 	%fd569, %fd568, %fd565, %fd567;
	mov.f64 	%fd570, 0d4000000000000000;
	sub.f64 	%fd571, %fd570, %fd569;
	rcp.approx.ftz.f64 	%fd572, %fd571;
	neg.f64 	%fd573, %fd571;
	fma.rn.f64 	%fd574, %fd573, %fd572, 0d3FF0000000000000;
	fma.rn.f64 	%fd575, %fd574, %fd574, %fd574;
	fma.rn.f64 	%fd576, %fd575, %fd572, %fd572;
	fma.rn.f64 	%fd577, %fd576, 0dC000000000000000, 0d3FF0000000000000;
	setp.gt.u32 	%p39, %r59, 1077088193;
	selp.f64 	%fd578, 0d3FF0000000000000, %fd577, %p39;
	copysign.f64 	%fd1305, %fd117, %fd578;
	bra.uni 	$L__BB1_42;
$L__BB1_41:
	mul.f64 	%fd579, %fd117, %fd117;
	fma.rn.f64 	%fd580, %fd579, 0dBEF0BC46E2F5E964, 0d3F14359F420AFC3D;
	fma.rn.f64 	%fd581, %fd580, %fd579, 0dBF2DF9F0728C5D84;
	fma.rn.f64 	%fd582, %fd581, %fd579, 0d3F4337D1CEC4F033;
	fma.rn.f64 	%fd583, %fd582, %fd579, 0dBF57D6E9674335B3;
	fma.rn.f64 	%fd584, %fd583, %fd579, 0d3F6D6D000D7AAD3D;
	fma.rn.f64 	%fd585, %fd584, %fd579, 0dBF8226E1F3CF1EF5;
	fma.rn.f64 	%fd586, %fd585, %fd579, 0d3F9664F47EC0C8CF;
	fma.rn.f64 	%fd587, %fd586, %fd579, 0dBFABA1BA1B80AB40;
	fma.rn.f64 	%fd588, %fd587, %fd579, 0d3FC111111110FA4A;
	fma.rn.f64 	%fd589, %fd588, %fd579, 0dBFD5555555555550;
	fma.rn.f64 	%fd590, %fd589, %fd579, 0d0000000000000000;
	fma.rn.f64 	%fd1305, %fd590, %fd117, %fd117;
$L__BB1_42:
	ld.param.u64 	%rd258, [_Z26gateValueComputation_Cond0PdS_S_S_S_S_S_S_S_S_S_S_S_S_S_S_S_S_S_S_ii_param_12];
	ld.param.u64 	%rd242, [_Z26gateValueComputation_Cond0PdS_S_S_S_S_S_S_S_S_S_S_S_S_S_S_S_S_S_S_ii_param_8];
	mov.u32 	%r331, %ntid.x;
	mov.u32 	%r332, %ctaid.x;
	mov.u32 	%r333, %tid.x;
	mad.lo.s32 	%r334, %r331, %r332, %r333;
	shl.b32 	%r335, %r334, 2;
	shl.b32 	%r336, %r334, 5;
	mov.u32 	%r337, _ZZ26gateValueComputation_Cond0PdS_S_S_S_S_S_S_S_S_S_S_S_S_S_S_S_S_S_S_iiE5gPres;
	add.s32 	%r338, %r337, %r336;
	st.shared.f64 	[%r338+8], %fd1305;
	cvta.to.global.u64 	%rd124, %rd258;
	mul.wide.u32 	%rd125, %r335, 8;
	add.s64 	%rd126, %rd124, %rd125;
	ld.global.f64 	%fd591, [%rd126+16];
	add.f64 	%fd592, %fd58, %fd591;
	cvta.to.global.u64 	%rd127, %rd242;
	add.s64 	%rd128, %rd127, %rd125;
	ld.global.f64 	%fd593, [%rd128+16];
	add.f64 	%fd122, %fd592, %fd593;
	{
	.reg .b32 %temp; 
	mov.b64 	{%temp, %r339}, %fd122;
	}
	and.b32  	%r60, %r339, 2147483647;
	{
	.reg .b32 %temp; 
	mov.b64 	{%r340, %temp}, %fd122;
	}
	mov.b64 	%fd123, {%r340, %r60};
	setp.ltu.f64 	%p40, %fd123, 0d3FE4F92224DD2F1A;
	@%p40 bra 	$L__BB1_44;
	add.f64 	%fd594, %fd123, %fd123;
	cvt.rn.f32.f64 	%f29, %fd594;
	mul.f32 	%f30, %f29, 0f3FB8AA3B;
	cvt.rni.f32.f32 	%f31, %f30;
	cvt.f64.f32 	%fd595, %f31;
	fma.rn.f64 	%fd596, %fd595, 0dBFE62E42FEFA39EF, %fd594;
	fma.rn.f64 	%fd597, %fd596, 0d3E5AE904A4741B81, 0d3E928A27F89B6999;
	fma.rn.f64 	%fd598, %fd597, %fd596, 0d3EC71DE715FF7E07;
	fma.rn.f64 	%fd599, %fd598, %fd596, 0d3EFA019A6B0AC45A;
	fma.rn.f64 	%fd600, %fd599, %fd596, 0d3F2A01A017EED94F;
	fma.rn.f64 	%fd601, %fd600, %fd596, 0d3F56C16C17F2A71B;
	fma.rn.f64 	%fd602, %fd601, %fd596, 0d3F811111111173C4;
	fma.rn.f64 	%fd603, %fd602, %fd596, 0d3FA555555555211A;
	fma.rn.f64 	%fd604, %fd603, %fd596, 0d3FC5555555555540;
	fma.rn.f64 	%fd605, %fd604, %fd596, 0d3FE0000000000005;
	mul.f64 	%fd606, %fd596, %fd605;
	fma.rn.f64 	%fd607, %fd606, %fd596, %fd596;
	ex2.approx.ftz.f32 	%f32, %f31;
	cvt.f64.f32 	%fd608, %f32;
	mov.f64 	%fd609, 0d3FF0000000000000;
	sub.f64 	%fd610, %fd609, %fd608;
	neg.f64 	%fd611, %fd607;
	fma.rn.f64 	%fd612, %fd611, %fd608, %fd610;
	mov.f64 	%fd613, 0d4000000000000000;
	sub.f64 	%fd614, %fd613, %fd612;
	rcp.approx.ftz.f64 	%fd615, %fd614;
	neg.f64 	%fd616, %fd614;
	fma.rn.f64 	%fd617, %fd616, %fd615, 0d3FF0000000000000;
	fma.rn.f64 	%fd618, %fd617, %fd617, %fd617;
	fma.rn.f64 	%fd619, %fd618, %fd615, %fd615;
	fma.rn.f64 	%fd620, %fd619, 0dC000000000000000, 0d3FF0000000000000;
	setp.gt.u32 	%p41, %r60, 1077088193;
	selp.f64 	%fd621, 0d3FF0000000000000, %fd620, %p41;
	copysign.f64 	%fd1306, %fd122, %fd621;
	bra.uni 	$L__BB1_45;
$L__BB1_44:
	mul.f64 	%fd622, %fd122, %fd122;
	fma.rn.f64 	%fd623, %fd622, 0dBEF0BC46E2F5E964, 0d3F14359F420AFC3D;
	fma.rn.f64 	%fd624, %fd623, %fd622, 0dBF2DF9F0728C5D84;
	fma.rn.f64 	%fd625, %fd624, %fd622, 0d3F4337D1CEC4F033;
	fma.rn.f64 	%fd626, %fd625, %fd622, 0dBF57D6E9674335B3;
	fma.rn.f64 	%fd627, %fd626, %fd622, 0d3F6D6D000D7AAD3D;
	fma.rn.f64 	%fd628, %fd627, %fd622, 0dBF8226E1F3CF1EF5;
	fma.rn.f64 	%fd629, %fd628, %fd622, 0d3F9664F47EC0C8CF;
	fma.rn.f64 	%fd630, %fd629, %fd622, 0dBFABA1BA1B80AB40;
	fma.rn.f64 	%fd631, %fd630, %fd622, 0d3FC111111110FA4A;
	fma.rn.f64 	%fd632, %fd631, %fd622, 0dBFD5555555555550;
	fma.rn.f64 	%fd633, %fd632, %fd622, 0d0000000000000000;
	fma.rn.f64 	%fd1306, %fd633, %fd122, %fd122;
$L__BB1_45:
	ld.param.u64 	%rd259, [_Z26gateValueComputation_Cond0PdS_S_S_S_S_S_S_S_S_S_S_S_S_S_S_S_S_S_S_ii_param_12];
	ld.param.u64 	%rd243, [_Z26gateValueComputation_Cond0PdS_S_S_S_S_S_S_S_S_S_S_S_S_S_S_S_S_S_S_ii_param_8];
	mov.u32 	%r341, %ntid.x;
	mov.u32 	%r342, %ctaid.x;
	mov.u32 	%r343, %tid.x;
	mad.lo.s32 	%r344, %r341, %r342, %r343;
	shl.b32 	%r345, %r344, 2;
	shl.b32 	%r346, %r344, 5;
	mov.u32 	%r347, _ZZ26gateValueComputation_Cond0PdS_S_S_S_S_S_S_S_S_S_S_S_S_S_S_S_S_S_S_iiE5gPres;
	add.s32 	%r348, %r347, %r346;
	st.shared.f64 	[%r348+16], %fd1306;
	cvta.to.global.u64 	%rd129, %rd259;
	mul.wide.u32 	%rd130, %r345, 8;
	add.s64 	%rd131, %rd129, %rd130;
	ld.global.f64 	%fd634, [%rd131+24];
	add.f64 	%fd635, %fd59, %fd634;
	cvta.to.global.u64 	%rd132, %rd243;
	add.s64 	%rd133, %rd132, %rd130;
	ld.global.f64 	%fd636, [%rd133+24];
	add.f64 	%fd127, %fd635, %fd636;
	{
	.reg .b32 %temp; 
	mov.b64 	{%temp, %r349}, %fd127;
	}
	and.b32  	%r61, %r349, 2147483647;
	{
	.reg .b32 %temp; 
	mov.b64 	{%r350, %temp}, %fd127;
	}
	mov.b64 	%fd128, {%r350, %r61};
	setp.ltu.f64 	%p42, %fd128, 0d3FE4F92224DD2F1A;
	@%p42 bra 	$L__BB1_47;
	add.f64 	%fd637, %fd128, %fd128;
	cvt.rn.f32.f64 	%f33, %fd637;
	mul.f32 	%f34, %f33, 0f3FB8AA3B;
	cvt.rni.f32.f32 	%f35, %f34;
	cvt.f64.f32 	%fd638, %f35;
	fma.rn.f64 	%fd639, %fd638, 0dBFE62E42FEFA39EF, %fd637;
	fma.rn.f64 	%fd640, %fd639, 0d3E5AE904A4741B81, 0d3E928A27F89B6999;
	fma.rn.f64 	%fd641, %fd640, %fd639, 0d3EC71DE715FF7E07;
	fma.rn.f64 	%fd642, %fd641, %fd639, 0d3EFA019A6B0AC45A;
	fma.rn.f64 	%fd643, %fd642, %fd639, 0d3F2A01A017EED94F;
	fma.rn.f64 	%fd644, %fd643, %fd639, 0d3F56C16C17F2A71B;
	fma.rn.f64 	%fd645, %fd644, %fd639, 0d3F811111111173C4;
	fma.rn.f64 	%fd646, %fd645, %fd639, 0d3FA555555555211A;
	fma.rn.f64 	%fd647, %fd646, %fd639, 0d3FC5555555555540;
	fma.rn.f64 	%fd648, %fd647, %fd639, 0d3FE0000000000005;
	mul.f64 	%fd649, %fd639, %fd648;
	fma.rn.f64 	%fd650, %fd649, %fd639, %fd639;
	ex2.approx.ftz.f32 	%f36, %f35;
	cvt.f64.f32 	%fd651, %f36;
	mov.f64 	%fd652, 0d3FF0000000000000;
	sub.f64 	%fd653, %fd652, %fd651;
	neg.f64 	%fd654, %fd650;
	fma.rn.f64 	%fd655, %fd654, %fd651, %fd653;
	mov.f64 	%fd656, 0d4000000000000000;
	sub.f64 	%fd657, %fd656, %fd655;
	rcp.approx.ftz.f64 	%fd658, %fd657;
	neg.f64 	%fd659, %fd657;
	fma.rn.f64 	%fd660, %fd659, %fd658, 0d3FF0000000000000;
	fma.rn.f64 	%fd661, %fd660, %fd660, %fd660;
	fma.rn.f64 	%fd662, %fd661, %fd658, %fd658;
	fma.rn.f64 	%fd663, %fd662, 0dC000000000000000, 0d3FF0000000000000;
	setp.gt.u32 	%p43, %r61, 1077088193;
	selp.f64 	%fd664, 0d3FF0000000000000, %fd663, %p43;
	copysign.f64 	%fd1307, %fd127, %fd664;
	bra.uni 	$L__BB1_48;
$L__BB1_47:
	mul.f64 	%fd665, %fd127, %fd127;
	fma.rn.f64 	%fd666, %fd665, 0dBEF0BC46E2F5E964, 0d3F14359F420AFC3D;
	fma.rn.f64 	%fd667, %fd666, %fd665, 0dBF2DF9F0728C5D84;
	fma.rn.f64 	%fd668, %fd667, %fd665, 0d3F4337D1CEC4F033;
	fma.rn.f64 	%fd669, %fd668, %fd665, 0dBF57D6E9674335B3;
	fma.rn.f64 	%fd670, %fd669, %fd665, 0d3F6D6D000D7AAD3D;
	fma.rn.f64 	%fd671, %fd670, %fd665, 0dBF8226E1F3CF1EF5;
	fma.rn.f64 	%fd672, %fd671, %fd665, 0d3F9664F47EC0C8CF;
	fma.rn.f64 	%fd673, %fd672, %fd665, 0dBFABA1BA1B80AB40;
	fma.rn.f64 	%fd674, %fd673, %fd665, 0d3FC111111110FA4A;
	fma.rn.f64 	%fd675, %fd674, %fd665, 0dBFD5555555555550;
	fma.rn.f64 	%fd676, %fd675, %fd665, 0d0000000000000000;
	fma.rn.f64 	%fd1307, %fd676, %fd127, %fd127;
$L__BB1_48:
	ld.param.u64 	%rd260, [_Z26gateValueComputation_Cond0PdS_S_S_S_S_S_S_S_S_S_S_S_S_S_S_S_S_S_S_ii_param_13];
	ld.param.u64 	%rd244, [_Z26gateValueComputation_Cond0PdS_S_S_S_S_S_S_S_S_S_S_S_S_S_S_S_S_S_S_ii_param_9];
	mov.u32 	%r351, %ntid.x;
	mov.u32 	%r352, %ctaid.x;
	mov.u32 	%r353, %tid.x;
	mad.lo.s32 	%r354, %r351, %r352, %r353;
	shl.b32 	%r355, %r354, 2;
	shl.b32 	%r356, %r354, 5;
	mov.u32 	%r357, _ZZ26gateValueComputation_Cond0PdS_S_S_S_S_S_S_S_S_S_S_S_S_S_S_S_S_S_S_iiE5gPres;
	add.s32 	%r358, %r357, %r356;
	st.shared.f64 	[%r358+24], %fd1307;
	cvta.to.global.u64 	%rd134, %rd260;
	mul.wide.u32 	%rd135, %r355, 8;
	add.s64 	%rd136, %rd134, %rd135;
	ld.global.f64 	%fd677, [%rd136];
	add.f64 	%fd678, %fd60, %fd677;
	cvta.to.global.u64 	%rd137, %rd244;
	add.s64 	%rd138, %rd137, %rd135;
	ld.global.f64 	%fd679, [%rd138];
	add.f64 	%fd132, %fd678, %fd679;
	neg.f64 	%fd680, %fd132;
	fma.rn.f64 	%fd681, %fd132, 0dBFF71547652B82FE, 0d4338000000000000;
	{
	.reg .b32 %temp; 
	mov.b64 	{%r62, %temp}, %fd681;
	}
	mov.f64 	%fd682, 0dC338000000000000;
	add.rn.f64 	%fd683, %fd681, %fd682;
	fma.rn.f64 	%fd684, %fd683, 0dBFE62E42FEFA39EF, %fd680;
	fma.rn.f64 	%fd685, %fd683, 0dBC7ABC9E3B39803F, %fd684;
	fma.rn.f64 	%fd686, %fd685, 0d3E5ADE1569CE2BDF, 0d3E928AF3FCA213EA;
	fma.rn.f64 	%fd687, %fd686, %fd685, 0d3EC71DEE62401315;
	fma.rn.f64 	%fd688, %fd687, %fd685, 0d3EFA01997C89EB71;
	fma.rn.f64 	%fd689, %fd688, %fd685, 0d3F2A01A014761F65;
	fma.rn.f64 	%fd690, %fd689, %fd685, 0d3F56C16C1852B7AF;
	fma.rn.f64 	%fd691, %fd690, %fd685, 0d3F81111111122322;
	fma.rn.f64 	%fd692, %fd691, %fd685, 0d3FA55555555502A1;
	fma.rn.f64 	%fd693, %fd692, %fd685, 0d3FC5555555555511;
	fma.rn.f64 	%fd694, %fd693, %fd685, 0d3FE000000000000B;
	fma.rn.f64 	%fd695, %fd694, %fd685, 0d3FF0000000000000;
	fma.rn.f64 	%fd696, %fd695, %fd685, 0d3FF0000000000000;
	{
	.reg .b32 %temp; 
	mov.b64 	{%r63, %temp}, %fd696;
	}
	{
	.reg .b32 %temp; 
	mov.b64 	{%temp, %r64}, %fd696;
	}
	shl.b32 	%r359, %r62, 20;
	add.s32 	%r360, %r359, %r64;
	mov.b64 	%fd1308, {%r63, %r360};
	{
	.reg .b32 %temp; 
	mov.b64 	{%temp, %r361}, %fd680;
	}
	mov.b32 	%f37, %r361;
	abs.f32 	%f9, %f37;
	setp.lt.f32 	%p44, %f9, 0f4086232B;
	@%p44 bra 	$L__BB1_51;
	setp.gt.f64 	%p45, %fd132, 0d0000000000000000;
	mov.f64 	%fd697, 0d7FF0000000000000;
	sub.f64 	%fd698, %fd697, %fd132;
	selp.f64 	%fd1308, 0d0000000000000000, %fd698, %p45;
	setp.geu.f32 	%p46, %f9, 0f40874800;
	@%p46 bra 	$L__BB1_51;
	shr.u32 	%r362, %r62, 31;
	add.s32 	%r363, %r62, %r362;
	shr.s32 	%r364, %r363, 1;
	shl.b32 	%r365, %r364, 20;
	add.s32 	%r366, %r64, %r365;
	mov.b64 	%fd699, {%r63, %r366};
	sub.s32 	%r367, %r62, %r364;
	shl.b32 	%r368, %r367, 20;
	add.s32 	%r369, %r368, 1072693248;
	mov.b32 	%r370, 0;
	mov.b64 	%fd700, {%r370, %r369};
	mul.f64 	%fd1308, %fd700, %fd699;
$L__BB1_51:
	ld.param.u64 	%rd261, [_Z26gateValueComputation_Cond0PdS_S_S_S_S_S_S_S_S_S_S_S_S_S_S_S_S_S_S_ii_param_13];
	ld.param.u64 	%rd245, [_Z26gateValueComputation_Cond0PdS_S_S_S_S_S_S_S_S_S_S_S_S_S_S_S_S_S_S_ii_param_9];
	add.f64 	%fd701, %fd1308, 0d3FF0000000000000;
	rcp.rn.f64 	%fd137, %fd701;
	mov.u32 	%r371, %ntid.x;
	mov.u32 	%r372, %ctaid.x;
	mov.u32 	%r373, %tid.x;
	mad.lo.s32 	%r374, %r371, %r372, %r373;
	shl.b32 	%r375, %r374, 2;
	shl.b32 	%r376, %r374, 5;
	mov.u32 	%r377, _ZZ26gateValueComputation_Cond0PdS_S_S_S_S_S_S_S_S_S_S_S_S_S_S_S_S_S_S_iiE5oPres;
	add.s32 	%r378, %r377, %r376;
	st.shared.f64 	[%r378], %fd137;
	cvta.to.global.u64 	%rd139, %rd261;
	mul.wide.u32 	%rd140, %r375, 8;
	add.s64 	%rd141, %rd139, %rd140;
	ld.global.f64 	%fd702, [%rd141+8];
	add.f64 	%fd703, %fd61, %fd702;
	cvta.to.global.u64 	%rd142, %rd245;
	add.s64 	%rd143, %rd142, %rd140;
	ld.global.f64 	%fd704, [%rd143+8];
	add.f64 	%fd138, %fd703, %fd704;
	neg.f64 	%fd705, %fd138;
	fma.rn.f64 	%fd706, %fd138, 0dBFF71547652B82FE, 0d4338000000000000;
	{
	.reg .b32 %temp; 
	mov.b64 	{%r65, %temp}, %fd706;
	}
	mov.f64 	%fd707, 0dC338000000000000;
	add.rn.f64 	%fd708, %fd706, %fd707;
	fma.rn.f64 	%fd709, %fd708, 0dBFE62E42FEFA39EF, %fd705;
	fma.rn.f64 	%fd710, %fd708, 0dBC7ABC9E3B39803F, %fd709;
	fma.rn.f64 	%fd711, %fd710, 0d3E5ADE1569CE2BDF, 0d3E928AF3FCA213EA;
	fma.rn.f64 	%fd712, %fd711, %fd710, 0d3EC71DEE62401315;
	fma.rn.f64 	%fd713, %fd712, %fd710, 0d3EFA01997C89EB71;
	fma.rn.f64 	%fd714, %fd713, %fd710, 0d3F2A01A014761F65;
	fma.rn.f64 	%fd715, %fd714, %fd710, 0d3F56C16C1852B7AF;
	fma.rn.f64 	%fd716, %fd715, %fd710, 0d3F81111111122322;
	fma.rn.f64 	%fd717, %fd716, %fd710, 0d3FA55555555502A1;
	fma.rn.f64 	%fd718, %fd717, %fd710, 0d3FC5555555555511;
	fma.rn.f64 	%fd719, %fd718, %fd710, 0d3FE000000000000B;
	fma.rn.f64 	%fd720, %fd719, %fd710, 0d3FF0000000000000;
	fma.rn.f64 	%fd721, %fd720, %fd710, 0d3FF0000000000000;
	{
	.reg .b32 %temp; 
	mov.b64 	{%r66, %temp}, %fd721;
	}
	{
	.reg .b32 %temp; 
	mov.b64 	{%temp, %r67}, %fd721;
	}
	shl.b32 	%r379, %r65, 20;
	add.s32 	%r380, %r379, %r67;
	mov.b64 	%fd1309, {%r66, %r380};
	{
	.reg .b32 %temp; 
	mov.b64 	{%temp, %r381}, %fd705;
	}
	mov.b32 	%f38, %r381;
	abs.f32 	%f10, %f38;
	setp.lt.f32 	%p47, %f10, 0f4086232B;
	@%p47 bra 	$L__BB1_54;
	setp.gt.f64 	%p48, %fd138, 0d0000000000000000;
	mov.f64 	%fd722, 0d7FF0000000000000;
	sub.f64 	%fd723, %fd722, %fd138;
	selp.f64 	%fd1309, 0d0000000000000000, %fd723, %p48;
	setp.geu.f32 	%p49, %f10, 0f40874800;
	@%p49 bra 	$L__BB1_54;
	shr.u32 	%r382, %r65, 31;
	add.s32 	%r383, %r65, %r382;
	shr.s32 	%r384, %r383, 1;
	shl.b32 	%r385, %r384, 20;
	add.s32 	%r386, %r67, %r385;
	mov.b64 	%fd724, {%r66, %r386};
	sub.s32 	%r387, %r65, %r384;
	shl.b32 	%r388, %r387, 20;
	add.s32 	%r389, %r388, 1072693248;
	mov.b32 	%r390, 0;
	mov.b64 	%fd725, {%r390, %r389};
	mul.f64 	%fd1309, %fd725, %fd724;
$L__BB1_54:
	ld.param.u64 	%rd262, [_Z26gateValueComputation_Cond0PdS_S_S_S_S_S_S_S_S_S_S_S_S_S_S_S_S_S_S_ii_param_13];
	ld.param.u64 	%rd246, [_Z26gateValueComputation_Cond0PdS_S_S_S_S_S_S_S_S_S_S_S_S_S_S_S_S_S_S_ii_param_9];
	add.f64 	%fd726, %fd1309, 0d3FF0000000000000;
	rcp.rn.f64 	%fd143, %fd726;
	mov.u32 	%r391, %ntid.x;
	mov.u32 	%r392, %ctaid.x;
	mov.u32 	%r393, %tid.x;
	mad.lo.s32 	%r394, %r391, %r392, %r393;
	shl.b32 	%r395, %r394, 2;
	shl.b32 	%r396, %r394, 5;
	mov.u32 	%r397, _ZZ26gateValueComputation_Cond0PdS_S_S_S_S_S_S_S_S_S_S_S_S_S_S_S_S_S_S_iiE5oPres;
	add.s32 	%r398, %r397, %r396;
	st.shared.f64 	[%r398+8], %fd143;
	cvta.to.global.u64 	%rd144, %rd262;
	mul.wide.u32 	%rd145, %r395, 8;
	add.s64 	%rd146, %rd144, %rd145;
	ld.global.f64 	%fd727, [%rd146+16];
	add.f64 	%fd728, %fd62, %fd727;
	cvta.to.global.u64 	%rd147, %rd246;
	add.s64 	%rd148, %rd147, %rd145;
	ld.global.f64 	%fd729, [%rd148+16];
	add.f64 	%fd144, %fd728, %fd729;
	neg.f64 	%fd730, %fd144;
	fma.rn.f64 	%fd731, %fd144, 0dBFF71547652B82FE, 0d4338000000000000;
	{
	.reg .b32 %temp; 
	mov.b64 	{%r68, %temp}, %fd731;
	}
	mov.f64 	%fd732, 0dC338000000000000;
	add.rn.f64 	%fd733, %fd731, %fd732;
	fma.rn.f64 	%fd734, %fd733, 0dBFE62E42FEFA39EF, %fd730;
	fma.rn.f64 	%fd735, %fd733, 0dBC7ABC9E3B39803F, %fd734;
	fma.rn.f64 	%fd736, %fd735, 0d3E5ADE1569CE2BDF, 0d3E928AF3FCA213EA;
	fma.rn.f64 	%fd737, %fd736, %fd735, 0d3EC71DEE62401315;
	fma.rn.f64 	%fd738, %fd737, %fd735, 0d3EFA01997C89EB71;
	fma.rn.f64 	%fd739, %fd738, %fd735, 0d3F2A01A014761F65;
	fma.rn.f64 	%fd740, %fd739, %fd735, 0d3F56C16C1852B7AF;
	fma.rn.f64 	%fd741, %fd740, %fd735, 0d3F81111111122322;
	fma.rn.f64 	%fd742, %fd741, %fd735, 0d3FA55555555502A1;
	fma.rn.f64 	%fd743, %fd742, %fd735, 0d3FC5555555555511;
	fma.rn.f64 	%fd744, %fd743, %fd735, 0d3FE000000000000B;
	fma.rn.f64 	%fd745, %fd744, %fd735, 0d3FF0000000000000;
	fma.rn.f64 	%fd746, %fd745, %fd735, 0d3FF0000000000000;
	{
	.reg .b32 %temp; 
	mov.b64 	{%r69, %temp}, %fd746;
	}
	{
	.reg .b32 %temp; 
	mov.b64 	{%temp, %r70}, %fd746;
	}
	shl.b32 	%r399, %r68, 20;
	add.s32 	%r400, %r399, %r70;
	mov.b64 	%fd1310, {%r69, %r400};
	{
	.reg .b32 %temp; 
	mov.b64 	{%temp, %r401}, %fd730;
	}
	mov.b32 	%f39, %r401;
	abs.f32 	%f11, %f39;
	setp.lt.f32 	%p50, %f11, 0f4086232B;
	@%p50 bra 	$L__BB1_57;
	setp.gt.f64 	%p51, %fd144, 0d0000000000000000;
	mov.f64 	%fd747, 0d7FF0000000000000;
	sub.f64 	%fd748, %fd747, %fd144;
	selp.f64 	%fd1310, 0d0000000000000000, %fd748, %p51;
	setp.geu.f32 	%p52, %f11, 0f40874800;
	@%p52 bra 	$L__BB1_57;
	shr.u32 	%r402, %r68, 31;
	add.s32 	%r403, %r68, %r402;
	shr.s32 	%r404, %r403, 1;
	shl.b32 	%r405, %r404, 20;
	add.s32 	%r406, %r70, %r405;
	mov.b64 	%fd749, {%r69, %r406};
	sub.s32 	%r407, %r68, %r404;
	shl.b32 	%r408, %r407, 20;
	add.s32 	%r409, %r408, 1072693248;
	mov.b32 	%r410, 0;
	mov.b64 	%fd750, {%r410, %r409};
	mul.f64 	%fd1310, %fd750, %fd749;
$L__BB1_57:
	ld.param.u64 	%rd263, [_Z26gateValueComputation_Cond0PdS_S_S_S_S_S_S_S_S_S_S_S_S_S_S_S_S_S_S_ii_param_13];
	ld.param.u64 	%rd247, [_Z26gateValueComputation_Cond0PdS_S_S_S_S_S_S_S_S_S_S_S_S_S_S_S_S_S_S_ii_param_9];
	add.f64 	%fd751, %fd1310, 0d3FF0000000000000;
	rcp.rn.f64 	%fd149, %fd751;
	mov.u32 	%r411, %ntid.x;
	mov.u32 	%r412, %ctaid.x;
	mov.u32 	%r413, %tid.x;
	mad.lo.s32 	%r414, %r411, %r412, %r413;
	shl.b32 	%r415, %r414, 2;
	shl.b32 	%r416, %r414, 5;
	mov.u32 	%r417, _ZZ26gateValueComputation_Cond0PdS_S_S_S_S_S_S_S_S_S_S_S_S_S_S_S_S_S_S_iiE5oPres;
	add.s32 	%r418, %r417, %r416;
	st.shared.f64 	[%r418+16], %fd149;
	cvta.to.global.u64 	%rd149, %rd263;
	mul.wide.u32 	%rd150, %r415, 8;
	add.s64 	%rd151, %rd149, %rd150;
	ld.global.f64 	%fd752, [%rd151+24];
	add.f64 	%fd753, %fd63, %fd752;
	cvta.to.global.u64 	%rd152, %rd247;
	add.s64 	%rd153, %rd152, %rd150;
	ld.global.f64 	%fd754, [%rd153+24];
	add.f64 	%fd150, %fd753, %fd754;
	neg.f64 	%fd755, %fd150;
	fma.rn.f64 	%fd756, %fd150, 0dBFF71547652B82FE, 0d4338000000000000;
	{
	.reg .b32 %temp; 
	mov.b64 	{%r71, %temp}, %fd756;
	}
	mov.f64 	%fd757, 0dC338000000000000;
	add.rn.f64 	%fd758, %fd756, %fd757;
	fma.rn.f64 	%fd759, %fd758, 0dBFE62E42FEFA39EF, %fd755;
	fma.rn.f64 	%fd760, %fd758, 0dBC7ABC9E3B39803F, %fd759;
	fma.rn.f64 	%fd761, %fd760, 0d3E5ADE1569CE2BDF, 0d3E928AF3FCA213EA;
	fma.rn.f64 	%fd762, %fd761, %fd760, 0d3EC71DEE62401315;
	fma.rn.f64 	%fd763, %fd762, %fd760, 0d3EFA01997C89EB71;
	fma.rn.f64 	%fd764, %fd763, %fd760, 0d3F2A01A014761F65;
	fma.rn.f64 	%fd765, %fd764, %fd760, 0d3F56C16C1852B7AF;
	fma.rn.f64 	%fd766, %fd765, %fd760, 0d3F81111111122322;
	fma.rn.f64 	%fd767, %fd766, %fd760, 0d3FA55555555502A1;
	fma.rn.f64 	%fd768, %fd767, %fd760, 0d3FC5555555555511;
	fma.rn.f64 	%fd769, %fd768, %fd760, 0d3FE000000000000B;
	fma.rn.f64 	%fd770, %fd769, %fd760, 0d3FF0000000000000;
	fma.rn.f64 	%fd771, %fd770, %fd760, 0d3FF0000000000000;
	{
	.reg .b32 %temp; 
	mov.b64 	{%r72, %temp}, %fd771;
	}
	{
	.reg .b32 %temp; 
	mov.b64 	{%temp, %r73}, %fd771;
	}
	shl.b32 	%r419, %r71, 20;
	add.s32 	%r420, %r419, %r73;
	mov.b64 	%fd1311, {%r72, %r420};
	{
	.reg .b32 %temp; 
	mov.b64 	{%temp, %r421}, %fd755;
	}
	mov.b32 	%f40, %r421;
	abs.f32 	%f12, %f40;
	setp.lt.f32 	%p53, %f12, 0f4086232B;
	@%p53 bra 	$L__BB1_60;
	setp.gt.f64 	%p54, %fd150, 0d0000000000000000;
	mov.f64 	%fd772, 0d7FF0000000000000;
	sub.f64 	%fd773, %fd772, %fd150;
	selp.f64 	%fd1311, 0d0000000000000000, %fd773, %p54;
	setp.geu.f32 	%p55, %f12, 0f40874800;
	@%p55 bra 	$L__BB1_60;
	shr.u32 	%r422, %r71, 31;
	add.s32 	%r423, %r71, %r422;
	shr.s32 	%r424, %r423, 1;
	shl.b32 	%r425, %r424, 20;
	add.s32 	%r426, %r73, %r425;
	mov.b64 	%fd774, {%r72, %r426};
	sub.s32 	%r427, %r71, %r424;
	shl.b32 	%r428, %r427, 20;
	add.s32 	%r429, %r428, 1072693248;
	mov.b32 	%r430, 0;
	mov.b64 	%fd775, {%r430, %r429};
	mul.f64 	%fd1311, %fd775, %fd774;
$L__BB1_60:
	ld.param.u64 	%rd268, [_Z26gateValueComputation_Cond0PdS_S_S_S_S_S_S_S_S_S_S_S_S_S_S_S_S_S_S_ii_param_18];
	ld.param.u64 	%rd220, [_Z26gateValueComputation_Cond0PdS_S_S_S_S_S_S_S_S_S_S_S_S_S_S_S_S_S_S_ii_param_1];
	add.f64 	%fd776, %fd1311, 0d3FF0000000000000;
	rcp.rn.f64 	%fd155, %fd776;
	mov.u32 	%r431, %ntid.x;
	mov.u32 	%r432, %ctaid.x;
	mov.u32 	%r433, %tid.x;
	mad.lo.s32 	%r434, %r431, %r432, %r433;
	shl.b32 	%r435, %r434, 2;
	shl.b32 	%r436, %r434, 5;
	mov.u32 	%r437, _ZZ26gateValueComputation_Cond0PdS_S_S_S_S_S_S_S_S_S_S_S_S_S_S_S_S_S_S_iiE5oPres;
	add.s32 	%r438, %r437, %r436;
	st.shared.f64 	[%r438+24], %fd155;
	cvta.to.global.u64 	%rd154, %rd220;
	mul.wide.u32 	%rd155, %r435, 8;
	add.s64 	%rd156, %rd154, %rd155;
	ld.global.f64 	%fd777, [%rd156];
	mul.f64 	%fd778, %fd69, %fd1304;
	fma.rn.f64 	%fd156, %fd93, %fd777, %fd778;
	cvta.to.global.u64 	%rd157, %rd268;
	add.s64 	%rd158, %rd157, %rd155;
	st.global.f64 	[%rd158], %fd156;
	{
	.reg .b32 %temp; 
	mov.b64 	{%temp, %r439}, %fd156;
	}
	and.b32  	%r74, %r439, 2147483647;
	{
	.reg .b32 %temp; 
	mov.b64 	{%r440, %temp}, %fd156;
	}
	mov.b64 	%fd157, {%r440, %r74};
	setp.ltu.f64 	%p56, %fd157, 0d3FE4F92224DD2F1A;
	@%p56 bra 	$L__BB1_62;
	add.f64 	%fd779, %fd157, %fd157;
	cvt.rn.f32.f64 	%f41, %fd779;
	mul.f32 	%f42, %f41, 0f3FB8AA3B;
	cvt.rni.f32.f32 	%f43, %f42;
	cvt.f64.f32 	%fd780, %f43;
	fma.rn.f64 	%fd781, %fd780, 0dBFE62E42FEFA39EF, %fd779;
	fma.rn.f64 	%fd782, %fd781, 0d3E5AE904A4741B81, 0d3E928A27F89B6999;
	fma.rn.f64 	%fd783, %fd782, %fd781, 0d3EC71DE715FF7E07;
	fma.rn.f64 	%fd784, %fd783, %fd781, 0d3EFA019A6B0AC45A;
	fma.rn.f64 	%fd785, %fd784, %fd781, 0d3F2A01A017EED94F;
	fma.rn.f64 	%fd786, %fd785, %fd781, 0d3F56C16C17F2A71B;
	fma.rn.f64 	%fd787, %fd786, %fd781, 0d3F811111111173C4;
	fma.rn.f64 	%fd788, %fd787, %fd781, 0d3FA555555555211A;
	fma.rn.f64 	%fd789, %fd788, %fd781, 0d3FC5555555555540;
	fma.rn.f64 	%fd790, %fd789, %fd781, 0d3FE0000000000005;
	mul.f64 	%fd791, %fd781, %fd790;
	fma.rn.f64 	%fd792, %fd791, %fd781, %fd781;
	ex2.approx.ftz.f32 	%f44, %f43;
	cvt.f64.f32 	%fd793, %f44;
	mov.f64 	%fd794, 0d3FF0000000000000;
	sub.f64 	%fd795, %fd794, %fd793;
	neg.f64 	%fd796, %fd792;
	fma.rn.f64 	%fd797, %fd796, %fd793, %fd795;
	mov.f64 	%fd798, 0d4000000000000000;
	sub.f64 	%fd799, %fd798, %fd797;
	rcp.approx.ftz.f64 	%fd800, %fd799;
	neg.f64 	%fd801, %fd799;
	fma.rn.f64 	%fd802, %fd801, %fd800, 0d3FF0000000000000;
	fma.rn.f64 	%fd803, %fd802, %fd802, %fd802;
	fma.rn.f64 	%fd804, %fd803, %fd800, %fd800;
	fma.rn.f64 	%fd805, %fd804, 0dC000000000000000, 0d3FF0000000000000;
	setp.gt.u32 	%p57, %r74, 1077088193;
	selp.f64 	%fd806, 0d3FF0000000000000, %fd805, %p57;
	copysign.f64 	%fd1312, %fd156, %fd806;
	bra.uni 	$L__BB1_63;
$L__BB1_62:
	mul.f64 	%fd807, %fd156, %fd156;
	fma.rn.f64 	%fd808, %fd807, 0dBEF0BC46E2F5E964, 0d3F14359F420AFC3D;
	fma.rn.f64 	%fd809, %fd808, %fd807, 0dBF2DF9F0728C5D84;
	fma.rn.f64 	%fd810, %fd809, %fd807, 0d3F4337D1CEC4F033;
	fma.rn.f64 	%fd811, %fd810, %fd807, 0dBF57D6E9674335B3;
	fma.rn.f64 	%fd812, %fd811, %fd807, 0d3F6D6D000D7AAD3D;
	fma.rn.f64 	%fd813, %fd812, %fd807, 0dBF8226E1F3CF1EF5;
	fma.rn.f64 	%fd814, %fd813, %fd807, 0d3F9664F47EC0C8CF;
	fma.rn.f64 	%fd815, %fd814, %fd807, 0dBFABA1BA1B80AB40;
	fma.rn.f64 	%fd816, %fd815, %fd807, 0d3FC111111110FA4A;
	fma.rn.f64 	%fd817, %fd816, %fd807, 0dBFD5555555555550;
	fma.rn.f64 	%fd818, %fd817, %fd807, 0d0000000000000000;
	fma.rn.f64 	%fd1312, %fd818, %fd156, %fd156;
$L__BB1_63:
	ld.param.u64 	%rd272, [_Z26gateValueComputation_Cond0PdS_S_S_S_S_S_S_S_S_S_S_S_S_S_S_S_S_S_S_ii_param_19];
	ld.param.u64 	%rd269, [_Z26gateValueComputation_Cond0PdS_S_S_S_S_S_S_S_S_S_S_S_S_S_S_S_S_S_S_ii_param_18];
	ld.param.u64 	%rd221, [_Z26gateValueComputation_Cond0PdS_S_S_S_S_S_S_S_S_S_S_S_S_S_S_S_S_S_S_ii_param_1];
	mul.f64 	%fd819, %fd137, %fd1312;
	cvta.to.global.u64 	%rd159, %rd272;
	mov.u32 	%r441, %ntid.x;
	mov.u32 	%r442, %ctaid.x;
	mov.u32 	%r443, %tid.x;
	mad.lo.s32 	%r444, %r441, %r442, %r443;
	shl.b32 	%r445, %r444, 2;
	mul.wide.u32 	%rd160, %r445, 8;
	add.s64 	%rd161, %rd159, %rd160;
	st.global.f64 	[%rd161], %fd819;
	cvta.to.global.u64 	%rd162, %rd221;
	add.s64 	%rd163, %rd162, %rd160;
	ld.global.f64 	%fd820, [%rd163+8];
	mul.f64 	%fd821, %fd75, %fd1305;
	fma.rn.f64 	%fd161, %fd99, %fd820, %fd821;
	cvta.to.global.u64 	%rd164, %rd269;
	add.s64 	%rd165, %rd164, %rd160;
	st.global.f64 	[%rd165+8], %fd161;
	{
	.reg .b32 %temp; 
	mov.b64 	{%temp, %r446}, %fd161;
	}
	and.b32  	%r75, %r446, 2147483647;
	{
	.reg .b32 %temp; 
	mov.b64 	{%r447, %temp}, %fd161;
	}
	mov.b64 	%fd162, {%r447, %r75};
	setp.ltu.f64 	%p58, %fd162, 0d3FE4F92224DD2F1A;
	@%p58 bra 	$L__BB1_65;
	add.f64 	%fd822, %fd162, %fd162;
	cvt.rn.f32.f64 	%f45, %fd822;
	mul.f32 	%f46, %f45, 0f3FB8AA3B;
	cvt.rni.f32.f32 	%f47, %f46;
	cvt.f64.f32 	%fd823, %f47;
	fma.rn.f64 	%fd824, %fd823, 0dBFE62E42FEFA39EF, %fd822;
	fma.rn.f64 	%fd825, %fd824, 0d3E5AE904A4741B81, 0d3E928A27F89B6999;
	fma.rn.f64 	%fd826, %fd825, %fd824, 0d3EC71DE715FF7E07;
	fma.rn.f64 	%fd827, %fd826, %fd824, 0d3EFA019A6B0AC45A;
	fma.rn.f64 	%fd828, %fd827, %fd824, 0d3F2A01A017EED94F;
	fma.rn.f64 	%fd829, %fd828, %fd824, 0d3F56C16C17F2A71B;
	fma.rn.f64 	%fd830, %fd829, %fd824, 0d3F811111111173C4;
	fma.rn.f64 	%fd831, %fd830, %fd824, 0d3FA555555555211A;
	fma.rn.f64 	%fd832, %fd831, %fd824, 0d3FC5555555555540;
	fma.rn.f64 	%fd833, %fd832, %fd824, 0d3FE0000000000005;
	mul.f64 	%fd834, %fd824, %fd833;
	fma.rn.f64 	%fd835, %fd834, %fd824, %fd824;
	ex2.approx.ftz.f32 	%f48, %f47;
	cvt.f64.f32 	%fd836, %f48;
	mov.f64 	%fd837, 0d3FF0000000000000;
	sub.f64 	%fd838, %fd837, %fd836;
	neg.f64 	%fd839, %fd835;
	fma.rn.f64 	%fd840, %fd839, %fd836, %fd838;
	mov.f64 	%fd841, 0d4000000000000000;
	sub.f64 	%fd842, %fd841, %fd840;
	rcp.approx.ftz.f64 	%fd843, %fd842;
	neg.f64 	%fd844, %fd842;
	fma.rn.f64 	%fd845, %fd844, %fd843, 0d3FF0000000000000;
	fma.rn.f64 	%fd846, %fd845, %fd845, %fd845;
	fma.rn.f64 	%fd847, %fd846, %fd843, %fd843;
	fma.rn.f64 	%fd848, %fd847, 0dC000000000000000, 0d3FF0000000000000;
	setp.gt.u32 	%p59, %r75, 1077088193;
	selp.f64 	%fd849, 0d3FF0000000000000, %fd848, %p59;
	copysign.f64 	%fd1313, %fd161, %fd849;
	bra.uni 	$L__BB1_66;
$L__BB1_65:
	mul.f64 	%fd850, %fd161, %fd161;
	fma.rn.f64 	%fd851, %fd850, 0dBEF0BC46E2F5E964, 0d3F14359F420AFC3D;
	fma.rn.f64 	%fd852, %fd851, %fd850, 0dBF2DF9F0728C5D84;
	fma.rn.f64 	%fd853, %fd852, %fd850, 0d3F4337D1CEC4F033;
	fma.rn.f64 	%fd854, %fd853, %fd850, 0dBF57D6E9674335B3;
	fma.rn.f64 	%fd855, %fd854, %fd850, 0d3F6D6D000D7AAD3D;
	fma.rn.f64 	%fd856, %fd855, %fd850, 0dBF8226E1F3CF1EF5;
	fma.rn.f64 	%fd857, %fd856, %fd850, 0d3F9664F47EC0C8CF;
	fma.rn.f64 	%fd858, %fd857, %fd850, 0dBFABA1BA1B80AB40;
	fma.rn.f64 	%fd859, %fd858, %fd850, 0d3FC111111110FA4A;
	fma.rn.f64 	%fd860, %fd859, %fd850, 0dBFD5555555555550;
	fma.rn.f64 	%fd861, %fd860, %fd850, 0d0000000000000000;
	fma.rn.f64 	%fd1313, %fd861, %fd161, %fd161;
$L__BB1_66:
	ld.param.u64 	%rd273, [_Z26gateValueComputation_Cond0PdS_S_S_S_S_S_S_S_S_S_S_S_S_S_S_S_S_S_S_ii_param_19];
	ld.param.u64 	%rd270, [_Z26gateValueComputation_Cond0PdS_S_S_S_S_S_S_S_S_S_S_S_S_S_S_S_S_S_S_ii_param_18];
	ld.param.u64 	%rd222, [_Z26gateValueComputation_Cond0PdS_S_S_S_S_S_S_S_S_S_S_S_S_S_S_S_S_S_S_ii_param_1];
	mul.f64 	%fd862, %fd143, %fd1313;
	cvta.to.global.u64 	%rd166, %rd273;
	mov.u32 	%r448, %ntid.x;
	mov.u32 	%r449, %ctaid.x;
	mov.u32 	%r450, %tid.x;
	mad.lo.s32 	%r451, %r448, %r449, %r450;
	shl.b32 	%r452, %r451, 2;
	mul.wide.u32 	%rd167, %r452, 8;
	add.s64 	%rd168, %rd166, %rd167;
	st.global.f64 	[%rd168+8], %fd862;
	cvta.to.global.u64 	%rd169, %rd222;
	add.s64 	%rd170, %rd169, %rd167;
	ld.global.f64 	%fd863, [%rd170+16];
	mul.f64 	%fd864, %fd81, %fd1306;
	fma.rn.f64 	%fd166, %fd105, %fd863, %fd864;
	cvta.to.global.u64 	%rd171, %rd270;
	add.s64 	%rd172, %rd171, %rd167;
	st.global.f64 	[%rd172+16], %fd166;
	{
	.reg .b32 %temp; 
	mov.b64 	{%temp, %r453}, %fd166;
	}
	and.b32  	%r76, %r453, 2147483647;
	{
	.reg .b32 %temp; 
	mov.b64 	{%r454, %temp}, %fd166;
	}
	mov.b64 	%fd167, {%r454, %r76};
	setp.ltu.f64 	%p60, %fd167, 0d3FE4F92224DD2F1A;
	@%p60 bra 	$L__BB1_68;
	add.f64 	%fd865, %fd167, %fd167;
	cvt.rn.f32.f64 	%f49, %fd865;
	mul.f32 	%f50, %f49, 0f3FB8AA3B;
	cvt.rni.f32.f32 	%f51, %f50;
	cvt.f64.f32 	%fd866, %f51;
	fma.rn.f64 	%fd867, %fd866, 0dBFE62E42FEFA39EF, %fd865;
	fma.rn.f64 	%fd868, %fd867, 0d3E5AE904A4741B81, 0d3E928A27F89B6999;
	fma.rn.f64 	%fd869, %fd868, %fd867, 0d3EC71DE715FF7E07;
	fma.rn.f64 	%fd870, %fd869, %fd867, 0d3EFA019A6B0AC45A;
	fma.rn.f64 	%fd871, %fd870, %fd867, 0d3F2A01A017EED94F;
	fma.rn.f64 	%fd872, %fd871, %fd867, 0d3F56C16C17F2A71B;
	fma.rn.f64 	%fd873, %fd872, %fd867, 0d3F811111111173C4;
	fma.rn.f64 	%fd874, %fd873, %fd867, 0d3FA555555555211A;
	fma.rn.f64 	%fd875, %fd874, %fd867, 0d3FC5555555555540;
	fma.rn.f64 	%fd876, %fd875, %fd867, 0d3FE0000000000005;
	mul.f64 	%fd877, %fd867, %fd876;
	fma.rn.f64 	%fd878, %fd877, %fd867, %fd867;
	ex2.approx.ftz.f32 	%f52, %f51;
	cvt.f64.f32 	%fd879, %f52;
	mov.f64 	%fd880, 0d3FF0000000000000;
	sub.f64 	%fd881, %fd880, %fd879;
	neg.f64 	%fd882, %fd878;
	fma.rn.f64 	%fd883, %fd882, %fd879, %fd881;
	mov.f64 	%fd884, 0d4000000000000000;
	sub.f64 	%fd885, %fd884, %fd883;
	rcp.approx.ftz.f64 	%fd886, %fd885;
	neg.f64 	%fd887, %fd885;
	fma.rn.f64 	%fd888, %fd887, %fd886, 0d3FF0000000000000;
	fma.rn.f64 	%fd889, %fd888, %fd888, %fd888;
	fma.rn.f64 	%fd890, %fd889, %fd886, %fd886;
	fma.rn.f64 	%fd891, %fd890, 0dC000000000000000, 0d3FF0000000000000;
	setp.gt.u32 	%p61, %r76, 1077088193;
	selp.f64 	%fd892, 0d3FF0000000000000, %fd891, %p61;
	copysign.f64 	%fd1314, %fd166, %fd892;
	bra.uni 	$L__BB1_69;
$L__BB1_68:
	mul.f64 	%fd893, %fd166, %fd166;
	fma.rn.f64 	%fd894, %fd893, 0dBEF0BC46E2F5E964, 0d3F14359F420AFC3D;
	fma.rn.f64 	%fd895, %fd894, %fd893, 0dBF2DF9F0728C5D84;
	fma.rn.f64 	%fd896, %fd895, %fd893, 0d3F4337D1CEC4F033;
	fma.rn.f64 	%fd897, %fd896, %fd893, 0dBF57D6E9674335B3;
	fma.rn.f64 	%fd898, %fd897, %fd893, 0d3F6D6D000D7AAD3D;
	fma.rn.f64 	%fd899, %fd898, %fd893, 0dBF8226E1F3CF1EF5;
	fma.rn.f64 	%fd900, %fd899, %fd893, 0d3F9664F47EC0C8CF;
	fma.rn.f64 	%fd901, %fd900, %fd893, 0dBFABA1BA1B80AB40;
	fma.rn.f64 	%fd902, %fd901, %fd893, 0d3FC111111110FA4A;
	fma.rn.f64 	%fd903, %fd902, %fd893, 0dBFD5555555555550;
	fma.rn.f64 	%fd904, %fd903, %fd893, 0d0000000000000000;
	fma.rn.f64 	%fd1314, %fd904, %fd166, %fd166;
$L__BB1_69:
	ld.param.u64 	%rd274, [_Z26gateValueComputation_Cond0PdS_S_S_S_S_S_S_S_S_S_S_S_S_S_S_S_S_S_S_ii_param_19];
	ld.param.u64 	%rd271, [_Z26gateValueComputation_Cond0PdS_S_S_S_S_S_S_S_S_S_S_S_S_S_S_S_S_S_S_ii_param_18];
	ld.param.u64 	%rd223, [_Z26gateValueComputation_Cond0PdS_S_S_S_S_S_S_S_S_S_S_S_S_S_S_S_S_S_S_ii_param_1];
	mul.f64 	%fd905, %fd149, %fd1314;
	cvta.to.global.u64 	%rd173, %rd274;
	add.s64 	%rd175, %rd173, %rd167;
	st.global.f64 	[%rd175+16], %fd905;
	cvta.to.global.u64 	%rd176, %rd223;
	add.s64 	%rd177, %rd176, %rd167;
	ld.global.f64 	%fd906, [%rd177+24];
	mul.f64 	%fd907, %fd87, %fd1307;
	fma.rn.f64 	%fd171, %fd111, %fd906, %fd907;
	cvta.to.global.u64 	%rd178, %rd271;
	add.s64 	%rd179, %rd178, %rd167;
	st.global.f64 	[%rd179+24], %fd171;
	{
	.reg .b32 %temp; 
	mov.b64 	{%temp, %r459}, %fd171;
	}
	and.b32  	%r78, %r459, 2147483647;
	{
	.reg .b32 %temp; 
	mov.b64 	{%r460, %temp}, %fd171;
	}
	mov.b64 	%fd172, {%r460, %r78};
	setp.ltu.f64 	%p62, %fd172, 0d3FE4F92224DD2F1A;
	@%p62 bra 	$L__BB1_71;
	add.f64 	%fd908, %fd172, %fd172;
	cvt.rn.f32.f64 	%f53, %fd908;
	mul.f32 	%f54, %f53, 0f3FB8AA3B;
	cvt.rni.f32.f32 	%f55, %f54;
	cvt.f64.f32 	%fd909, %f55;
	fma.rn.f64 	%fd910, %fd909, 0dBFE62E42FEFA39EF, %fd908;
	fma.rn.f64 	%fd911, %fd910, 0d3E5AE904A4741B81, 0d3E928A27F89B6999;
	fma.rn.f64 	%fd912, %fd911, %fd910, 0d3EC71DE715FF7E07;
	fma.rn.f64 	%fd913, %fd912, %fd910, 0d3EFA019A6B0AC45A;
	fma.rn.f64 	%fd914, %fd913, %fd910, 0d3F2A01A017EED94F;
	fma.rn.f64 	%fd915, %fd914, %fd910, 0d3F56C16C17F2A71B;
	fma.rn.f64 	%fd916, %fd915, %fd910, 0d3F811111111173C4;
	fma.rn.f64 	%fd917, %fd916, %fd910, 0d3FA555555555211A;
	fma.rn.f64 	%fd918, %fd917, %fd910, 0d3FC5555555555540;
	fma.rn.f64 	%fd919, %fd918, %fd910, 0d3FE0000000000005;
	mul.f64 	%fd920, %fd910, %fd919;
	fma.rn.f64 	%fd921, %fd920, %fd910, %fd910;
	ex2.approx.ftz.f32 	%f56, %f55;
	cvt.f64.f32 	%fd922, %f56;
	mov.f64 	%fd923, 0d3FF0000000000000;
	sub.f64 	%fd924, %fd923, %fd922;
	neg.f64 	%fd925, %fd921;
	fma.rn.f64 	%fd926, %fd925, %fd922, %fd924;
	mov.f64 	%fd927, 0d4000000000000000;
	sub.f64 	%fd928, %fd927, %fd926;
	rcp.approx.ftz.f64 	%fd929, %fd928;
	neg.f64 	%fd930, %fd928;
	fma.rn.f64 	%fd931, %fd930, %fd929, 0d3FF0000000000000;
	fma.rn.f64 	%fd932, %fd931, %fd931, %fd931;
	fma.rn.f64 	%fd933, %fd932, %fd929, %fd929;
	fma.rn.f64 	%fd934, %fd933, 0dC000000000000000, 0d3FF0000000000000;
	setp.gt.u32 	%p63, %r78, 1077088193;
	selp.f64 	%fd935, 0d3FF0000000000000, %fd934, %p63;
	copysign.f64 	%fd1315, %fd171, %fd935;
	bra.uni 	$L__BB1_72;
$L__BB1_71:
	mul.f64 	%fd936, %fd171, %fd171;
	fma.rn.f64 	%fd937, %fd936, 0dBEF0BC46E2F5E964, 0d3F14359F420AFC3D;
	fma.rn.f64 	%fd938, %fd937, %fd936, 0dBF2DF9F0728C5D84;
	fma.rn.f64 	%fd939, %fd938, %fd936, 0d3F4337D1CEC4F033;
	fma.rn.f64 	%fd940, %fd939, %fd936, 0dBF57D6E9674335B3;
	fma.rn.f64 	%fd941, %fd940, %fd936, 0d3F6D6D000D7AAD3D;
	fma.rn.f64 	%fd942, %fd941, %fd936, 0dBF8226E1F3CF1EF5;
	fma.rn.f64 	%fd943, %fd942, %fd936, 0d3F9664F47EC0C8CF;
	fma.rn.f64 	%fd944, %fd943, %fd936, 0dBFABA1BA1B80AB40;
	fma.rn.f64 	%fd945, %fd944, %fd936, 0d3FC111111110FA4A;
	fma.rn.f64 	%fd946, %fd945, %fd936, 0dBFD5555555555550;
	fma.rn.f64 	%fd947, %fd946, %fd936, 0d0000000000000000;
	fma.rn.f64 	%fd1315, %fd947, %fd171, %fd171;
$L__BB1_72:
	ld.param.u64 	%rd275, [_Z26gateValueComputation_Cond0PdS_S_S_S_S_S_S_S_S_S_S_S_S_S_S_S_S_S_S_ii_param_19];
	ld.param.u64 	%rd267, [_Z26gateValueComputation_Cond0PdS_S_S_S_S_S_S_S_S_S_S_S_S_S_S_S_S_S_S_ii_param_17];
	ld.param.u64 	%rd266, [_Z26gateValueComputation_Cond0PdS_S_S_S_S_S_S_S_S_S_S_S_S_S_S_S_S_S_S_ii_param_16];
	ld.param.u64 	%rd265, [_Z26gateValueComputation_Cond0PdS_S_S_S_S_S_S_S_S_S_S_S_S_S_S_S_S_S_S_ii_param_15];
	ld.param.u64 	%rd264, [_Z26gateValueComputation_Cond0PdS_S_S_S_S_S_S_S_S_S_S_S_S_S_S_S_S_S_S_ii_param_14];
	mul.f64 	%fd948, %fd155, %fd1315;
	cvta.to.global.u64 	%rd180, %rd275;
	add.s64 	%rd182, %rd180, %rd167;
	st.global.f64 	[%rd182+24], %fd948;
	ld.global.f64 	%fd949, [%rd182];
	ld.global.f64 	%fd950, [%rd182+8];
	ld.global.f64 	%fd951, [%rd182+16];
	fma.rn.f64 	%fd952, %fd1, %fd949, 0d0000000000000000;
	fma.rn.f64 	%fd953, %fd2, %fd950, %fd952;
	fma.rn.f64 	%fd954, %fd3, %fd951, %fd953;
	fma.rn.f64 	%fd955, %fd4, %fd948, %fd954;
	shl.b32 	%r462, %r451, 5;
	mov.u32 	%r463, _ZZ26gateValueComputation_Cond0PdS_S_S_S_S_S_S_S_S_S_S_S_S_S_S_S_S_S_S_iiE5iNext;
	add.s32 	%r464, %r463, %r462;
	ld.shared.f64 	%fd956, [%r464];
	add.f64 	%fd957, %fd955, %fd956;
	fma.rn.f64 	%fd958, %fd5, %fd949, 0d0000000000000000;
	fma.rn.f64 	%fd959, %fd6, %fd950, %fd958;
	fma.rn.f64 	%fd960, %fd7, %fd951, %fd959;
	fma.rn.f64 	%fd961, %fd8, %fd948, %fd960;
	ld.shared.f64 	%fd962, [%r464+8];
	add.f64 	%fd963, %fd961, %fd962;
	fma.rn.f64 	%fd964, %fd9, %fd949, 0d0000000000000000;
	fma.rn.f64 	%fd965, %fd10, %fd950, %fd964;
	fma.rn.f64 	%fd966, %fd11, %fd951, %fd965;
	fma.rn.f64 	%fd967, %fd12, %fd948, %fd966;
	ld.shared.f64 	%fd968, [%r464+16];
	add.f64 	%fd969, %fd967, %fd968;
	fma.rn.f64 	%fd970, %fd13, %fd949, 0d0000000000000000;
	fma.rn.f64 	%fd971, %fd14, %fd950, %fd970;
	fma.rn.f64 	%fd972, %fd15, %fd951, %fd971;
	fma.rn.f64 	%fd973, %fd16, %fd948, %fd972;
	ld.shared.f64 	%fd974, [%r464+24];
	add.f64 	%fd975, %fd973, %fd974;
	fma.rn.f64 	%fd976, %fd20, %fd949, 0d0000000000000000;
	fma.rn.f64 	%fd977, %fd21, %fd950, %fd976;
	fma.rn.f64 	%fd978, %fd22, %fd951, %fd977;
	fma.rn.f64 	%fd979, %fd23, %fd948, %fd978;
	mov.u32 	%r465, _ZZ26gateValueComputation_Cond0PdS_S_S_S_S_S_S_S_S_S_S_S_S_S_S_S_S_S_S_iiE5fNext;
	add.s32 	%r466, %r465, %r462;
	ld.shared.f64 	%fd980, [%r466];
	add.f64 	%fd981, %fd979, %fd980;
	st.shared.f64 	[%r466], %fd981;
	fma.rn.f64 	%fd982, %fd24, %fd949, 0d0000000000000000;
	fma.rn.f64 	%fd983, %fd25, %fd950, %fd982;
	fma.rn.f64 	%fd984, %fd26, %fd951, %fd983;
	fma.rn.f64 	%fd985, %fd27, %fd948, %fd984;
	ld.shared.f64 	%fd986, [%r466+8];
	add.f64 	%fd987, %fd985, %fd986;
	st.shared.f64 	[%r466+8], %fd987;
	fma.rn.f64 	%fd988, %fd28, %fd949, 0d0000000000000000;
	fma.rn.f64 	%fd989, %fd29, %fd950, %fd988;
	fma.rn.f64 	%fd990, %fd30, %fd951, %fd989;
	fma.rn.f64 	%fd991, %fd31, %fd948, %fd990;
	ld.shared.f64 	%fd992, [%r466+16];
	add.f64 	%fd993, %fd991, %fd992;
	st.shared.f64 	[%r466+16], %fd993;
	fma.rn.f64 	%fd994, %fd32, %fd949, 0d0000000000000000;
	fma.rn.f64 	%fd995, %fd33, %fd950, %fd994;
	fma.rn.f64 	%fd996, %fd34, %fd951, %fd995;
	fma.rn.f64 	%fd997, %fd35, %fd948, %fd996;
	ld.shared.f64 	%fd998, [%r466+24];
	add.f64 	%fd999, %fd997, %fd998;
	st.shared.f64 	[%r466+24], %fd999;
	fma.rn.f64 	%fd1000, %fd40, %fd949, 0d0000000000000000;
	fma.rn.f64 	%fd1001, %fd41, %fd950, %fd1000;
	fma.rn.f64 	%fd1002, %fd42, %fd951, %fd1001;
	fma.rn.f64 	%fd1003, %fd43, %fd948, %fd1002;
	mov.u32 	%r467, _ZZ26gateValueComputation_Cond0PdS_S_S_S_S_S_S_S_S_S_S_S_S_S_S_S_S_S_S_iiE5gNext;
	add.s32 	%r468, %r467, %r462;
	ld.shared.f64 	%fd1004, [%r468];
	add.f64 	%fd1005, %fd1003, %fd1004;
	st.shared.f64 	[%r468], %fd1005;
	fma.rn.f64 	%fd1006, %fd44, %fd949, 0d0000000000000000;
	fma.rn.f64 	%fd1007, %fd45, %fd950, %fd1006;
	fma.rn.f64 	%fd1008, %fd46, %fd951, %fd1007;
	fma.rn.f64 	%fd1009, %fd47, %fd948, %fd1008;
	ld.shared.f64 	%fd1010, [%r468+8];
	add.f64 	%fd1011, %fd1009, %fd1010;
	st.shared.f64 	[%r468+8], %fd1011;
	fma.rn.f64 	%fd1012, %fd48, %fd949, 0d0000000000000000;
	fma.rn.f64 	%fd1013, %fd49, %fd950, %fd1012;
	fma.rn.f64 	%fd1014, %fd50, %fd951, %fd1013;
	fma.rn.f64 	%fd1015, %fd51, %fd948, %fd1014;
	ld.shared.f64 	%fd1016, [%r468+16];
	add.f64 	%fd1017, %fd1015, %fd1016;
	st.shared.f64 	[%r468+16], %fd1017;
	fma.rn.f64 	%fd1018, %fd52, %fd949, 0d0000000000000000;
	fma.rn.f64 	%fd1019, %fd53, %fd950, %fd1018;
	fma.rn.f64 	%fd1020, %fd54, %fd951, %fd1019;
	fma.rn.f64 	%fd1021, %fd55, %fd948, %fd1020;
	ld.shared.f64 	%fd1022, [%r468+24];
	add.f64 	%fd1023, %fd1021, %fd1022;
	st.shared.f64 	[%r468+24], %fd1023;
	add.f64 	%fd1024, %fd955, %fd957;
	st.shared.f64 	[%r464], %fd1024;
	add.f64 	%fd1025, %fd961, %fd963;
	st.shared.f64 	[%r464+8], %fd1025;
	add.f64 	%fd1026, %fd967, %fd969;
	st.shared.f64 	[%r464+16], %fd1026;
	add.f64 	%fd1027, %fd973, %fd975;
	st.shared.f64 	[%r464+24], %fd1027;
	cvta.to.global.u64 	%rd183, %rd264;
	add.s64 	%rd184, %rd183, %rd167;
	st.global.f64 	[%rd184], %fd1024;
	st.global.f64 	[%rd184+8], %fd1025;
	st.global.f64 	[%rd184+16], %fd1026;
	st.global.f64 	[%rd184+24], %fd1027;
	cvta.to.global.u64 	%rd185, %rd265;
	add.s64 	%rd186, %rd185, %rd167;
	st.global.f64 	[%rd186], %fd981;
	st.global.f64 	[%rd186+8], %fd987;
	st.global.f64 	[%rd186+16], %fd993;
	st.global.f64 	[%rd186+24], %fd999;
	cvta.to.global.u64 	%rd187, %rd266;
	add.s64 	%rd188, %rd187, %rd167;
	st.global.f64 	[%rd188], %fd1005;
	st.global.f64 	[%rd188+8], %fd1011;
	st.global.f64 	[%rd188+16], %fd1017;
	st.global.f64 	[%rd188+24], %fd1023;
	mov.u32 	%r469, _ZZ26gateValueComputation_Cond0PdS_S_S_S_S_S_S_S_S_S_S_S_S_S_S_S_S_S_S_iiE5oNext;
	add.s32 	%r470, %r469, %r462;
	ld.shared.f64 	%fd1028, [%r470];
	cvta.to.global.u64 	%rd189, %rd267;
	add.s64 	%rd190, %rd189, %rd167;
	st.global.f64 	[%rd190], %fd1028;
	ld.shared.f64 	%fd1029, [%r470+8];
	st.global.f64 	[%rd190+8], %fd1029;
	ld.shared.f64 	%fd1030, [%r470+16];
	st.global.f64 	[%rd190+16], %fd1030;
	ld.shared.f64 	%fd1031, [%r470+24];
	st.global.f64 	[%rd190+24], %fd1031;
$L__BB1_73:
	bar.sync 	0;
	mov.u32 	%r471, %ntid.x;
	mov.u32 	%r472, %ctaid.x;
	mov.u32 	%r473, %tid.x;
	mad.lo.s32 	%r79, %r471, %r472, %r473;
	setp.le.s32 	%p64, %r79, %r512;
	@%p64 bra 	$L__BB1_75;
	ld.param.u32 	%r496, [_Z26gateValueComputation_Cond0PdS_S_S_S_S_S_S_S_S_S_S_S_S_S_S_S_S_S_S_ii_param_21];
	ld.param.u64 	%rd276, [_Z26gateValueComputation_Cond0PdS_S_S_S_S_S_S_S_S_S_S_S_S_S_S_S_S_S_S_ii_param_19];
	ld.param.u64 	%rd231, [_Z26gateValueComputation_Cond0PdS_S_S_S_S_S_S_S_S_S_S_S_S_S_S_S_S_S_S_ii_param_5];
	ld.param.u64 	%rd229, [_Z26gateValueComputation_Cond0PdS_S_S_S_S_S_S_S_S_S_S_S_S_S_S_S_S_S_S_ii_param_4];
	ld.param.u64 	%rd227, [_Z26gateValueComputation_Cond0PdS_S_S_S_S_S_S_S_S_S_S_S_S_S_S_S_S_S_S_ii_param_3];
	ld.param.u64 	%rd225, [_Z26gateValueComputation_Cond0PdS_S_S_S_S_S_S_S_S_S_S_S_S_S_S_S_S_S_S_ii_param_2];
	ld.param.u64 	%rd219, [_Z26gateValueComputation_Cond0PdS_S_S_S_S_S_S_S_S_S_S_S_S_S_S_S_S_S_S_ii_param_0];
	cvta.to.global.u64 	%rd191, %rd219;
	mul.wide.u32 	%rd192, %r509, 8;
	add.s64 	%rd193, %rd191, %rd192;
	ld.global.f64 	%fd1032, [%rd193];
	ld.global.f64 	%fd1033, [%rd193+8];
	ld.global.f64 	%fd1034, [%rd193+16];
	ld.global.f64 	%fd1035, [%rd193+24];
	cvta.to.global.u64 	%rd194, %rd276;
	add.s64 	%rd195, %rd194, %rd192;
	ld.global.f64 	%fd1036, [%rd195];
	ld.global.f64 	%fd1037, [%rd195+8];
	ld.global.f64 	%fd1038, [%rd195+16];
	ld.global.f64 	%fd1039, [%rd195+24];
	cvta.to.global.u64 	%rd196, %rd225;
	mul.wide.s32 	%rd197, %r508, 8;
	add.s64 	%rd198, %rd196, %rd197;
	ld.global.f64 	%fd1040, [%rd198];
	ld.global.f64 	%fd1041, [%rd198+8];
	ld.global.f64 	%fd1042, [%rd198+16];
	ld.global.f64 	%fd1043, [%rd198+24];
	mul.wide.s32 	%rd199, %r496, 8;
	add.s64 	%rd200, %rd198, %rd199;
	ld.global.f64 	%fd1044, [%rd200];
	ld.global.f64 	%fd1045, [%rd200+8];
	ld.global.f64 	%fd1046, [%rd200+16];
	ld.global.f64 	%fd1047, [%rd200+24];
	add.s64 	%rd201, %rd200, %rd199;
	ld.global.f64 	%fd1048, [%rd201];
	ld.global.f64 	%fd1049, [%rd201+8];
	ld.global.f64 	%fd1050, [%rd201+16];
	ld.global.f64 	%fd1051, [%rd201+24];
	add.s64 	%rd202, %rd201, %rd199;
	ld.global.f64 	%fd1052, [%rd202];
	ld.global.f64 	%fd1053, [%rd202+8];
	ld.global.f64 	%fd1054, [%rd202+16];
	ld.global.f64 	%fd1055, [%rd202+24];
	fma.rn.f64 	%fd1056, %fd1040, %fd1032, 0d0000000000000000;
	fma.rn.f64 	%fd1057, %fd1041, %fd1033, %fd1056;
	fma.rn.f64 	%fd1058, %fd1042, %fd1034, %fd1057;
	fma.rn.f64 	%fd1059, %fd1043, %fd1035, %fd1058;
	shl.b32 	%r474, %r79, 5;
	mov.u32 	%r475, _ZZ26gateValueComputation_Cond0PdS_S_S_S_S_S_S_S_S_S_S_S_S_S_S_S_S_S_S_iiE5iPres;
	add.s32 	%r476, %r475, %r474;
	ld.shared.f64 	%fd1060, [%r476];
	add.f64 	%fd1061, %fd1059, %fd1060;
	st.shared.f64 	[%r476], %fd1061;
	fma.rn.f64 	%fd1062, %fd1044, %fd1032, 0d0000000000000000;
	fma.rn.f64 	%fd1063, %fd1045, %fd1033, %fd1062;
	fma.rn.f64 	%fd1064, %fd1046, %fd1034, %fd1063;
	fma.rn.f64 	%fd1065, %fd1047, %fd1035, %fd1064;
	ld.shared.f64 	%fd1066, [%r476+8];
	add.f64 	%fd1067, %fd1065, %fd1066;
	st.shared.f64 	[%r476+8], %fd1067;
	fma.rn.f64 	%fd1068, %fd1048, %fd1032, 0d0000000000000000;
	fma.rn.f64 	%fd1069, %fd1049, %fd1033, %fd1068;
	fma.rn.f64 	%fd1070, %fd1050, %fd1034, %fd1069;
	fma.rn.f64 	%fd1071, %fd1051, %fd1035, %fd1070;
	ld.shared.f64 	%fd1072, [%r476+16];
	add.f64 	%fd1073, %fd1071, %fd1072;
	st.shared.f64 	[%r476+16], %fd1073;
	fma.rn.f64 	%fd1074, %fd1052, %fd1032, 0d0000000000000000;
	fma.rn.f64 	%fd1075, %fd1053, %fd1033, %fd1074;
	fma.rn.f64 	%fd1076, %fd1054, %fd1034, %fd1075;
	fma.rn.f64 	%fd1077, %fd1055, %fd1035, %fd1076;
	ld.shared.f64 	%fd1078, [%r476+24];
	add.f64 	%fd1079, %fd1077, %fd1078;
	st.shared.f64 	[%r476+24], %fd1079;
	fma.rn.f64 	%fd1080, %fd1040, %fd1036, 0d0000000000000000;
	fma.rn.f64 	%fd1081, %fd1041, %fd1037, %fd1080;
	fma.rn.f64 	%fd1082, %fd1042, %fd1038, %fd1081;
	fma.rn.f64 	%fd1083, %fd1043, %fd1039, %fd1082;
	mov.u32 	%r477, _ZZ26gateValueComputation_Cond0PdS_S_S_S_S_S_S_S_S_S_S_S_S_S_S_S_S_S_S_iiE5iNext;
	add.s32 	%r478, %r477, %r474;
	ld.shared.f64 	%fd1084, [%r478];
	add.f64 	%fd1085, %fd1083, %fd1084;
	st.shared.f64 	[%r478], %fd1085;
	fma.rn.f64 	%fd1086, %fd1044, %fd1036, 0d0000000000000000;
	fma.rn.f64 	%fd1087, %fd1045, %fd1037, %fd1086;
	fma.rn.f64 	%fd1088, %fd1046, %fd1038, %fd1087;
	fma.rn.f64 	%fd1089, %fd1047, %fd1039, %fd1088;
	ld.shared.f64 	%fd1090, [%r478+8];
	add.f64 	%fd1091, %fd1089, %fd1090;
	st.shared.f64 	[%r478+8], %fd1091;
	fma.rn.f64 	%fd1092, %fd1048, %fd1036, 0d0000000000000000;
	fma.rn.f64 	%fd1093, %fd1049, %fd1037, %fd1092;
	fma.rn.f64 	%fd1094, %fd1050, %fd1038, %fd1093;
	fma.rn.f64 	%fd1095, %fd1051, %fd1039, %fd1094;
	ld.shared.f64 	%fd1096, [%r478+16];
	add.f64 	%fd1097, %fd1095, %fd1096;
	st.shared.f64 	[%r478+16], %fd1097;
	fma.rn.f64 	%fd1098, %fd1052, %fd1036, 0d0000000000000000;
	fma.rn.f64 	%fd1099, %fd1053, %fd1037, %fd1098;
	fma.rn.f64 	%fd1100, %fd1054, %fd1038, %fd1099;
	fma.rn.f64 	%fd1101, %fd1055, %fd1039, %fd1100;
	ld.shared.f64 	%fd1102, [%r478+24];
	add.f64 	%fd1103, %fd1101, %fd1102;
	st.shared.f64 	[%r478+24], %fd1103;
	cvta.to.global.u64 	%rd203, %rd227;
	add.s64 	%rd204, %rd203, %rd197;
	ld.global.f64 	%fd1104, [%rd204];
	ld.global.f64 	%fd1105, [%rd204+8];
	ld.global.f64 	%fd1106, [%rd204+16];
	ld.global.f64 	%fd1107, [%rd204+24];
	add.s64 	%rd205, %rd204, %rd199;
	ld.global.f64 	%fd1108, [%rd205];
	ld.global.f64 	%fd1109, [%rd205+8];
	ld.global.f64 	%fd1110, [%rd205+16];
	ld.global.f64 	%fd1111, [%rd205+24];
	add.s64 	%rd206, %rd205, %rd199;
	ld.global.f64 	%fd1112, [%rd206];
	ld.global.f64 	%fd1113, [%rd206+8];
	ld.global.f64 	%fd1114, [%rd206+16];
	ld.global.f64 	%fd1115, [%rd206+24];
	add.s64 	%rd207, %rd206, %rd199;
	ld.global.f64 	%fd1116, [%rd207];
	ld.global.f64 	%fd1117, [%rd207+8];
	ld.global.f64 	%fd1118, [%rd207+16];
	ld.global.f64 	%fd1119, [%rd207+24];
	fma.rn.f64 	%fd1120, %fd1104, %fd1032, 0d0000000000000000;
	fma.rn.f64 	%fd1121, %fd1105, %fd1033, %fd1120;
	fma.rn.f64 	%fd1122, %fd1106, %fd1034, %fd1121;
	fma.rn.f64 	%fd1123, %fd1107, %fd1035, %fd1122;
	mov.u32 	%r479, _ZZ26gateValueComputation_Cond0PdS_S_S_S_S_S_S_S_S_S_S_S_S_S_S_S_S_S_S_iiE5fPres;
	add.s32 	%r480, %r479, %r474;
	ld.shared.f64 	%fd1124, [%r480];
	add.f64 	%fd1125, %fd1123, %fd1124;
	st.shared.f64 	[%r480], %fd1125;
	fma.rn.f64 	%fd1126, %fd1108, %fd1032, 0d0000000000000000;
	fma.rn.f64 	%fd1127, %fd1109, %fd1033, %fd1126;
	fma.rn.f64 	%fd1128, %fd1110, %fd1034, %fd1127;
	fma.rn.f64 	%fd1129, %fd1111, %fd1035, %fd1128;
	ld.shared.f64 	%fd1130, [%r480+8];
	add.f64 	%fd1131, %fd1129, %fd1130;
	st.shared.f64 	[%r480+8], %fd1131;
	fma.rn.f64 	%fd1132, %fd1112, %fd1032, 0d0000000000000000;
	fma.rn.f64 	%fd1133, %fd1113, %fd1033, %fd1132;
	fma.rn.f64 	%fd1134, %fd1114, %fd1034, %fd1133;
	fma.rn.f64 	%fd1135, %fd1115, %fd1035, %fd1134;
	ld.shared.f64 	%fd1136, [%r480+16];
	add.f64 	%fd1137, %fd1135, %fd1136;
	st.shared.f64 	[%r480+16], %fd1137;
	fma.rn.f64 	%fd1138, %fd1116, %fd1032, 0d0000000000000000;
	fma.rn.f64 	%fd1139, %fd1117, %fd1033, %fd1138;
	fma.rn.f64 	%fd1140, %fd1118, %fd1034, %fd1139;
	fma.rn.f64 	%fd1141, %fd1119, %fd1035, %fd1140;
	ld.shared.f64 	%fd1142, [%r480+24];
	add.f64 	%fd1143, %fd1141, %fd1142;
	st.shared.f64 	[%r480+24], %fd1143;
	fma.rn.f64 	%fd1144, %fd1104, %fd1036, 0d0000000000000000;
	fma.rn.f64 	%fd1145, %fd1105, %fd1037, %fd1144;
	fma.rn.f64 	%fd1146, %fd1106, %fd1038, %fd1145;
	fma.rn.f64 	%fd1147, %fd1107, %fd1039, %fd1146;
	mov.u32 	%r481, _ZZ26gateValueComputation_Cond0PdS_S_S_S_S_S_S_S_S_S_S_S_S_S_S_S_S_S_S_iiE5fNext;
	add.s32 	%r482, %r481, %r474;
	ld.shared.f64 	%fd1148, [%r482];
	add.f64 	%fd1149, %fd1147, %fd1148;
	st.shared.f64 	[%r482], %fd1149;
	fma.rn.f64 	%fd1150, %fd1108, %fd1036, 0d0000000000000000;
	fma.rn.f64 	%fd1151, %fd1109, %fd1037, %fd1150;
	fma.rn.f64 	%fd1152, %fd1110, %fd1038, %fd1151;
	fma.rn.f64 	%fd1153, %fd1111, %fd1039, %fd1152;
	ld.shared.f64 	%fd1154, [%r482+8];
	add.f64 	%fd1155, %fd1153, %fd1154;
	st.shared.f64 	[%r482+8], %fd1155;
	fma.rn.f64 	%fd1156, %fd1112, %fd1036, 0d0000000000000000;
	fma.rn.f64 	%fd1157, %fd1113, %fd1037, %fd1156;
	fma.rn.f64 	%fd1158, %fd1114, %fd1038, %fd1157;
	fma.rn.f64 	%fd1159, %fd1115, %fd1039, %fd1158;
	ld.shared.f64 	%fd1160, [%r482+16];
	add.f64 	%fd1161, %fd1159, %fd1160;
	st.shared.f64 	[%r482+16], %fd1161;
	fma.rn.f64 	%fd1162, %fd1116, %fd1036, 0d0000000000000000;
	fma.rn.f64 	%fd1163, %fd1117, %fd1037, %fd1162;
	fma.rn.f64 	%fd1164, %fd1118, %fd1038, %fd1163;
	fma.rn.f64 	%fd1165, %fd1119, %fd1039, %fd1164;
	ld.shared.f64 	%fd1166, [%r482+24];
	add.f64 	%fd1167, %fd1165, %fd1166;
	st.shared.f64 	[%r482+24], %fd1167;
	cvta.to.global.u64 	%rd208, %rd229;
	add.s64 	%rd209, %rd208, %rd197;
	ld.global.f64 	%fd1168, [%rd209];
	ld.global.f64 	%fd1169, [%rd209+8];
	ld.global.f64 	%fd1170, [%rd209+16];
	ld.global.f64 	%fd1171, [%rd209+24];
	add.s64 	%rd210, %rd209, %rd199;
	ld.global.f64 	%fd1172, [%rd210];
	ld.global.f64 	%fd1173, [%rd210+8];
	ld.global.f64 	%fd1174, [%rd210+16];
	ld.global.f64 	%fd1175, [%rd210+24];
	add.s64 	%rd211, %rd210, %rd199;
	ld.global.f64 	%fd1176, [%rd211];
	ld.global.f64 	%fd1177, [%rd211+8];
	ld.global.f64 	%fd1178, [%rd211+16];
	ld.global.f64 	%fd1179, [%rd211+24];
	add.s64 	%rd212, %rd211, %rd199;
	ld.global.f64 	%fd1180, [%rd212];
	ld.global.f64 	%fd1181, [%rd212+8];
	ld.global.f64 	%fd1182, [%rd212+16];
	ld.global.f64 	%fd1183, [%rd212+24];
	fma.rn.f64 	%fd1184, %fd1168, %fd1032, 0d0000000000000000;
	fma.rn.f64 	%fd1185, %fd1169, %fd1033, %fd1184;
	fma.rn.f64 	%fd1186, %fd1170, %fd1034, %fd1185;
	fma.rn.f64 	%fd1187, %fd1171, %fd1035, %fd1186;
	mov.u32 	%r483, _ZZ26gateValueComputation_Cond0PdS_S_S_S_S_S_S_S_S_S_S_S_S_S_S_S_S_S_S_iiE5gPres;
	add.s32 	%r484, %r483, %r474;
	ld.shared.f64 	%fd1188, [%r484];
	add.f64 	%fd1189, %fd1187, %fd1188;
	st.shared.f64 	[%r484], %fd1189;
	fma.rn.f64 	%fd1190, %fd1172, %fd1032, 0d0000000000000000;
	fma.rn.f64 	%fd1191, %fd1173, %fd1033, %fd1190;
	fma.rn.f64 	%fd1192, %fd1174, %fd1034, %fd1191;
	fma.rn.f64 	%fd1193, %fd1175, %fd1035, %fd1192;
	ld.shared.f64 	%fd1194, [%r484+8];
	add.f64 	%fd1195, %fd1193, %fd1194;
	st.shared.f64 	[%r484+8], %fd1195;
	fma.rn.f64 	%fd1196, %fd1176, %fd1032, 0d0000000000000000;
	fma.rn.f64 	%fd1197, %fd1177, %fd1033, %fd1196;
	fma.rn.f64 	%fd1198, %fd1178, %fd1034, %fd1197;
	fma.rn.f64 	%fd1199, %fd1179, %fd1035, %fd1198;
	ld.shared.f64 	%fd1200, [%r484+16];
	add.f64 	%fd1201, %fd1199, %fd1200;
	st.shared.f64 	[%r484+16], %fd1201;
	fma.rn.f64 	%fd1202, %fd1180, %fd1032, 0d0000000000000000;
	fma.rn.f64 	%fd1203, %fd1181, %fd1033, %fd1202;
	fma.rn.f64 	%fd1204, %fd1182, %fd1034, %fd1203;
	fma.rn.f64 	%fd1205, %fd1183, %fd1035, %fd1204;
	ld.shared.f64 	%fd1206, [%r484+24];
	add.f64 	%fd1207, %fd1205, %fd1206;
	st.shared.f64 	[%r484+24], %fd1207;
	fma.rn.f64 	%fd1208, %fd1168, %fd1036, 0d0000000000000000;
	fma.rn.f64 	%fd1209, %fd1169, %fd1037, %fd1208;
	fma.rn.f64 	%fd1210, %fd1170, %fd1038, %fd1209;
	fma.rn.f64 	%fd1211, %fd1171, %fd1039, %fd1210;
	mov.u32 	%r485, _ZZ26gateValueComputation_Cond0PdS_S_S_S_S_S_S_S_S_S_S_S_S_S_S_S_S_S_S_iiE5gNext;
	add.s32 	%r486, %r485, %r474;
	ld.shared.f64 	%fd1212, [%r486];
	add.f64 	%fd1213, %fd1211, %fd1212;
	st.shared.f64 	[%r486], %fd1213;
	fma.rn.f64 	%fd1214, %fd1172, %fd1036, 0d0000000000000000;
	fma.rn.f64 	%fd1215, %fd1173, %fd1037, %fd1214;
	fma.rn.f64 	%fd1216, %fd1174, %fd1038, %fd1215;
	fma.rn.f64 	%fd1217, %fd1175, %fd1039, %fd1216;
	ld.shared.f64 	%fd1218, [%r486+8];
	add.f64 	%fd1219, %fd1217, %fd1218;
	st.shared.f64 	[%r486+8], %fd1219;
	fma.rn.f64 	%fd1220, %fd1176, %fd1036, 0d0000000000000000;
	fma.rn.f64 	%fd1221, %fd1177, %fd1037, %fd1220;
	fma.rn.f64 	%fd1222, %fd1178, %fd1038, %fd1221;
	fma.rn.f64 	%fd1223, %fd1179, %fd1039, %fd1222;
	ld.shared.f64 	%fd1224, [%r486+16];
	add.f64 	%fd1225, %fd1223, %fd1224;
	st.shared.f64 	[%r486+16], %fd1225;
	fma.rn.f64 	%fd1226, %fd1180, %fd1036, 0d0000000000000000;
	fma.rn.f64 	%fd1227, %fd1181, %fd1037, %fd1226;
	fma.rn.f64 	%fd1228, %fd1182, %fd1038, %fd1227;
	fma.rn.f64 	%fd1229, %fd1183, %fd1039, %fd1228;
	ld.shared.f64 	%fd1230, [%r486+24];
	add.f64 	%fd1231, %fd1229, %fd1230;
	st.shared.f64 	[%r486+24], %fd1231;
	cvta.to.global.u64 	%rd213, %rd231;
	add.s64 	%rd214, %rd213, %rd197;
	ld.global.f64 	%fd1232, [%rd214];
	ld.global.f64 	%fd1233, [%rd214+8];
	ld.global.f64 	%fd1234, [%rd214+16];
	ld.global.f64 	%fd1235, [%rd214+24];
	add.s64 	%rd215, %rd214, %rd199;
	ld.global.f64 	%fd1236, [%rd215];
	ld.global.f64 	%fd1237, [%rd215+8];
	ld.global.f64 	%fd1238, [%rd215+16];
	ld.global.f64 	%fd1239, [%rd215+24];
	add.s64 	%rd216, %rd215, %rd199;
	ld.global.f64 	%fd1240, [%rd216];
	ld.global.f64 	%fd1241, [%rd216+8];
	ld.global.f64 	%fd1242, [%rd216+16];
	ld.global.f64 	%fd1243, [%rd216+24];
	add.s64 	%rd217, %rd216, %rd199;
	ld.global.f64 	%fd1244, [%rd217];
	ld.global.f64 	%fd1245, [%rd217+8];
	ld.global.f64 	%fd1246, [%rd217+16];
	ld.global.f64 	%fd1247, [%rd217+24];
	fma.rn.f64 	%fd1248, %fd1232, %fd1032, 0d0000000000000000;
	fma.rn.f64 	%fd1249, %fd1233, %fd1033, %fd1248;
	fma.rn.f64 	%fd1250, %fd1234, %fd1034, %fd1249;
	fma.rn.f64 	%fd1251, %fd1235, %fd1035, %fd1250;
	mov.u32 	%r487, _ZZ26gateValueComputation_Cond0PdS_S_S_S_S_S_S_S_S_S_S_S_S_S_S_S_S_S_S_iiE5oPres;
	add.s32 	%r488, %r487, %r474;
	ld.shared.f64 	%fd1252, [%r488];
	add.f64 	%fd1253, %fd1251, %fd1252;
	st.shared.f64 	[%r488], %fd1253;
	fma.rn.f64 	%fd1254, %fd1236, %fd1032, 0d0000000000000000;
	fma.rn.f64 	%fd1255, %fd1237, %fd1033, %fd1254;
	fma.rn.f64 	%fd1256, %fd1238, %fd1034, %fd1255;
	fma.rn.f64 	%fd1257, %fd1239, %fd1035, %fd1256;
	ld.shared.f64 	%fd1258, [%r488+8];
	add.f64 	%fd1259, %fd1257, %fd1258;
	st.shared.f64 	[%r488+8], %fd1259;
	fma.rn.f64 	%fd1260, %fd1240, %fd1032, 0d0000000000000000;
	fma.rn.f64 	%fd1261, %fd1241, %fd1033, %fd1260;
	fma.rn.f64 	%fd1262, %fd1242, %fd1034, %fd1261;
	fma.rn.f64 	%fd1263, %fd1243, %fd1035, %fd1262;
	ld.shared.f64 	%fd1264, [%r488+16];
	add.f64 	%fd1265, %fd1263, %fd1264;
	st.shared.f64 	[%r488+16], %fd1265;
	fma.rn.f64 	%fd1266, %fd1244, %fd1032, 0d0000000000000000;
	fma.rn.f64 	%fd1267, %fd1245, %fd1033, %fd1266;
	fma.rn.f64 	%fd1268, %fd1246, %fd1034, %fd1267;
	fma.rn.f64 	%fd1269, %fd1247, %fd1035, %fd1268;
	ld.shared.f64 	%fd1270, [%r488+24];
	add.f64 	%fd1271, %fd1269, %fd1270;
	st.shared.f64 	[%r488+24], %fd1271;
	fma.rn.f64 	%fd1272, %fd1232, %fd1036, 0d0000000000000000;
	fma.rn.f64 	%fd1273, %fd1233, %fd1037, %fd1272;
	fma.rn.f64 	%fd1274, %fd1234, %fd1038, %fd1273;
	fma.rn.f64 	%fd1275, %fd1235, %fd1039, %fd1274;
	mov.u32 	%r489, _ZZ26gateValueComputation_Cond0PdS_S_S_S_S_S_S_S_S_S_S_S_S_S_S_S_S_S_S_iiE5oNext;
	add.s32 	%r490, %r489, %r474;
	ld.shared.f64 	%fd1276, [%r490];
	add.f64 	%fd1277, %fd1275, %fd1276;
	st.shared.f64 	[%r490], %fd1277;
	fma.rn.f64 	%fd1278, %fd1236, %fd1036, 0d0000000000000000;
	fma.rn.f64 	%fd1279, %fd1237, %fd1037, %fd1278;
	fma.rn.f64 	%fd1280, %fd1238, %fd1038, %fd1279;
	fma.rn.f64 	%fd1281, %fd1239, %fd1039, %fd1280;
	ld.shared.f64 	%fd1282, [%r490+8];
	add.f64 	%fd1283, %fd1281, %fd1282;
	st.shared.f64 	[%r490+8], %fd1283;
	fma.rn.f64 	%fd1284, %fd1240, %fd1036, 0d0000000000000000;
	fma.rn.f64 	%fd1285, %fd1241, %fd1037, %fd1284;
	fma.rn.f64 	%fd1286, %fd1242, %fd1038, %fd1285;
	fma.rn.f64 	%fd1287, %fd1243, %fd1039, %fd1286;
	ld.shared.f64 	%fd1288, [%r490+16];
	add.f64 	%fd1289, %fd1287, %fd1288;
	st.shared.f64 	[%r490+16], %fd1289;
	fma.rn.f64 	%fd1290, %fd1244, %fd1036, 0d0000000000000000;
	fma.rn.f64 	%fd1291, %fd1245, %fd1037, %fd1290;
	fma.rn.f64 	%fd1292, %fd1246, %fd1038, %fd1291;
	fma.rn.f64 	%fd1293, %fd1247, %fd1039, %fd1292;
	ld.shared.f64 	%fd1294, [%r490+24];
	add.f64 	%fd1295, %fd1293, %fd1294;
	st.shared.f64 	[%r490+24], %fd1295;
$L__BB1_75:
	bar.sync 	0;
	add.s32 	%r512, %r512, 1;
	add.s32 	%r511, %r511, 1;
	setp.ne.s32 	%p65, %r511, 0;
	add.s32 	%r510, %r510, 1;
	add.s32 	%r509, %r509, 4;
	add.s32 	%r508, %r508, 4;
	@%p65 bra 	$L__BB1_11;
$L__BB1_76:
	ret;

}
	// .globl	_Z30outputElementComputation_Cond1PdS_S_S_S_S_S_S_S_S_S_S_S_S_S_iii
.visible .entry _Z30outputElementComputation_Cond1PdS_S_S_S_S_S_S_S_S_S_S_S_S_S_iii(
	.param .u64 .ptr .align 1 _Z30outputElementComputation_Cond1PdS_S_S_S_S_S_S_S_S_S_S_S_S_S_iii_param_0,
	.param .u64 .ptr .align 1 _Z30outputElementComputation_Cond1PdS_S_S_S_S_S_S_S_S_S_S_S_S_S_iii_param_1,
	.param .u64 .ptr .align 1 _Z30outputElementComputation_Cond1PdS_S_S_S_S_S_S_S_S_S_S_S_S_S_iii_param_2,
	.param .u64 .ptr .align 1 _Z30outputElementComputation_Cond1PdS_S_S_S_S_S_S_S_S_S_S_S_S_S_iii_param_3,
	.param .u64 .ptr .align 1 _Z30outputElementComputation_Cond1PdS_S_S_S_S_S_S_S_S_S_S_S_S_S_iii_param_4,
	.param .u64 .ptr .align 1 _Z30outputElementComputation_Cond1PdS_S_S_S_S_S_S_S_S_S_S_S_S_S_iii_param_5,
	.param .u64 .ptr .align 1 _Z30outputElementComputation_Cond1PdS_S_S_S_S_S_S_S_S_S_S_S_S_S_iii_param_6,
	.param .u64 .ptr .align 1 _Z30outputElementComputation_Cond1PdS_S_S_S_S_S_S_S_S_S_S_S_S_S_iii_param_7,
	.param .u64 .ptr .align 1 _Z30outputElementComputation_Cond1PdS_S_S_S_S_S_S_S_S_S_S_S_S_S_iii_param_8,
	.param .u64 .ptr .align 1 _Z30outputElementComputation_Cond1PdS_S_S_S_S_S_S_S_S_S_S_S_S_S_iii_param_9,
	.param .u64 .ptr .align 1 _Z30outputElementComputation_Cond1PdS_S_S_S_S_S_S_S_S_S_S_S_S_S_iii_param_10,
	.param .u64 .ptr .align 1 _Z30outputElementComputation_Cond1PdS_S_S_S_S_S_S_S_S_S_S_S_S_S_iii_param_11,
	.param .u64 .ptr .align 1 _Z30outputElementComputation_Cond1PdS_S_S_S_S_S_S_S_S_S_S_S_S_S_iii_param_12,
	.param .u64 .ptr .align 1 _Z30outputElementComputation_Cond1PdS_S_S_S_S_S_S_S_S_S_S_S_S_S_iii_param_13,
	.param .u64 .ptr .align 1 _Z30outputElementComputation_Cond1PdS_S_S_S_S_S_S_S_S_S_S_S_S_S_iii_param_14,
	.param .u32 _Z30outputElementComputation_Cond1PdS_S_S_S_S_S_S_S_S_S_S_S_S_S_iii_param_15,
	.param .u32 _Z30outputElementComputation_Cond1PdS_S_S_S_S_S_S_S_S_S_S_S_S_S_iii_param_16,
	.param .u32 _Z30outputElementComputation_Cond1PdS_S_S_S_S_S_S_S_S_S_S_S_S_S_iii_param_17
)
{
	.reg .pred 	%p<54>;
	.reg .b32 	%r<209>;
	.reg .b32 	%f<57>;
	.reg .b64 	%rd<54>;
	.reg .b64 	%fd<809>;

	ld.param.u64 	%rd28, [_Z30outputElementComputation_Cond1PdS_S_S_S_S_S_S_S_S_S_S_S_S_S_iii_param_1];
	ld.param.u64 	%rd17, [_Z30outputElementComputation_Cond1PdS_S_S_S_S_S_S_S_S_S_S_S_S_S_iii_param_2];
	ld.param.u64 	%rd18, [_Z30outputElementComputation_Cond1PdS_S_S_S_S_S_S_S_S_S_S_S_S_S_iii_param_3];
	ld.param.u64 	%rd19, [_Z30outputElementComputation_Cond1PdS_S_S_S_S_S_S_S_S_S_S_S_S_S_iii_param_4];
	ld.param.u64 	%rd29, [_Z30outputElementComputation_Cond1PdS_S_S_S_S_S_S_S_S_S_S_S_S_S_iii_param_5];
	ld.param.u64 	%rd20, [_Z30outputElementComputation_Cond1PdS_S_S_S_S_S_S_S_S_S_S_S_S_S_iii_param_6];
	ld.param.u64 	%rd21, [_Z30outputElementComputation_Cond1PdS_S_S_S_S_S_S_S_S_S_S_S_S_S_iii_param_7];
	ld.param.u64 	%rd22, [_Z30outputElementComputation_Cond1PdS_S_S_S_S_S_S_S_S_S_S_S_S_S_iii_param_8];
	ld.param.u64 	%rd30, [_Z30outputElementComputation_Cond1PdS_S_S_S_S_S_S_S_S_S_S_S_S_S_iii_param_9];
	ld.param.u64 	%rd23, [_Z30outputElementComputation_Cond1PdS_S_S_S_S_S_S_S_S_S_S_S_S_S_iii_param_10];
	ld.param.u64 	%rd24, [_Z30outputElementComputation_Cond1PdS_S_S_S_S_S_S_S_S_S_S_S_S_S_iii_param_11];
	ld.param.u64 	%rd25, [_Z30outputElementComputation_Cond1PdS_S_S_S_S_S_S_S_S_S_S_S_S_S_iii_param_12];
	ld.param.u64 	%rd26, [_Z30outputElementComputation_Cond1PdS_S_S_S_S_S_S_S_S_S_S_S_S_S_iii_param_13];
	ld.param.u64 	%rd27, [_Z30outputElementComputation_Cond1PdS_S_S_S_S_S_S_S_S_S_S_S_S_S_iii_param_14];
	ld.param.u32 	%r46, [_Z30outputElementComputation_Cond1PdS_S_S_S_S_S_S_S_S_S_S_S_S_S_iii_param_15];
	ld.param.u32 	%r47, [_Z30outputElementComputation_Cond1PdS_S_S_S_S_S_S_S_S_S_S_S_S_S_iii_param_16];
	cvta.to.global.u64 	%rd31, %rd29;
	cvta.to.global.u64 	%rd32, %rd28;
	cvta.to.global.u64 	%rd33, %rd30;
	shl.b32 	%r1, %r46, 2;
	mul.wide.s32 	%rd34, %r1, 8;
	add.s64 	%rd1, %rd33, %rd34;
	ld.global.f64 	%fd105, [%rd1];
	add.s64 	%rd2, %rd32, %rd34;
	ld.global.f64 	%fd106, [%rd2];
	add.f64 	%fd107, %fd105, %fd106;
	add.s64 	%rd3, %rd31, %rd34;
	ld.global.f64 	%fd108, [%rd3];
	add.f64 	%fd1, %fd107, %fd108;
	neg.f64 	%fd109, %fd1;
	fma.rn.f64 	%fd110, %fd1, 0dBFF71547652B82FE, 0d4338000000000000;
	{
	.reg .b32 %temp; 
	mov.b64 	{%r2, %temp}, %fd110;
	}
	mov.f64 	%fd111, 0dC338000000000000;
	add.rn.f64 	%fd112, %fd110, %fd111;
	fma.rn.f64 	%fd113, %fd112, 0dBFE62E42FEFA39EF, %fd109;
	fma.rn.f64 	%fd114, %fd112, 0dBC7ABC9E3B39803F, %fd113;
	fma.rn.f64 	%fd115, %fd114, 0d3E5ADE1569CE2BDF, 0d3E928AF3FCA213EA;
	fma.rn.f64 	%fd116, %fd115, %fd114, 0d3EC71DEE62401315;
	fma.rn.f64 	%fd117, %fd116, %fd114, 0d3EFA01997C89EB71;
	fma.rn.f64 	%fd118, %fd117, %fd114, 0d3F2A01A014761F65;
	fma.rn.f64 	%fd119, %fd118, %fd114, 0d3F56C16C1852B7AF;
	fma.rn.f64 	%fd120, %fd119, %fd114, 0d3F81111111122322;
	fma.rn.f64 	%fd121, %fd120, %fd114, 0d3FA55555555502A1;
	fma.rn.f64 	%fd122, %fd121, %fd114, 0d3FC5555555555511;
	fma.rn.f64 	%fd123, %fd122, %fd114, 0d3FE000000000000B;
	fma.rn.f64 	%fd124, %fd123, %fd114, 0d3FF0000000000000;
	fma.rn.f64 	%fd125, %fd124, %fd114, 0d3FF0000000000000;
	{
	.reg .b32 %temp; 
	mov.b64 	{%r3, %temp}, %fd125;
	}
	{
	.reg .b32 %temp; 
	mov.b64 	{%temp, %r4}, %fd125;
	}
	shl.b32 	%r48, %r2, 20;
	add.s32 	%r49, %r48, %r4;
	mov.b64 	%fd789, {%r3, %r49};
	{
	.reg .b32 %temp; 
	mov.b64 	{%temp, %r50}, %fd109;
	}
	mov.b32 	%f13, %r50;
	abs.f32 	%f1, %f13;
	setp.lt.f32 	%p1, %f1, 0f4086232B;
	@%p1 bra 	$L__BB2_3;
	setp.gt.f64 	%p2, %fd1, 0d0000000000000000;
	mov.f64 	%fd126, 0d7FF0000000000000;
	sub.f64 	%fd127, %fd126, %fd1;
	selp.f64 	%fd789, 0d0000000000000000, %fd127, %p2;
	setp.geu.f32 	%p3, %f1, 0f40874800;
	@%p3 bra 	$L__BB2_3;
	shr.u32 	%r51, %r2, 31;
	add.s32 	%r52, %r2, %r51;
	shr.s32 	%r53, %r52, 1;
	shl.b32 	%r54, %r53, 20;
	add.s32 	%r55, %r4, %r54;
	mov.b64 	%fd128, {%r3, %r55};
	sub.s32 	%r56, %r2, %r53;
	shl.b32 	%r57, %r56, 20;
	add.s32 	%r58, %r57, 1072693248;
	mov.b32 	%r59, 0;
	mov.b64 	%fd129, {%r59, %r58};
	mul.f64 	%fd789, %fd129, %fd128;
$L__BB2_3:
	add.f64 	%fd130, %fd789, 0d3FF0000000000000;
	rcp.rn.f64 	%fd131, %fd130;
	st.global.f64 	[%rd1], %fd131;
	ld.global.f64 	%fd132, [%rd1+8];
	ld.global.f64 	%fd133, [%rd2+8];
	add.f64 	%fd134, %fd132, %fd133;
	ld.global.f64 	%fd135, [%rd3+8];
	add.f64 	%fd6, %fd134, %fd135;
	neg.f64 	%fd136, %fd6;
	fma.rn.f64 	%fd137, %fd6, 0dBFF71547652B82FE, 0d4338000000000000;
	{
	.reg .b32 %temp; 
	mov.b64 	{%r5, %temp}, %fd137;
	}
	mov.f64 	%fd138, 0dC338000000000000;
	add.rn.f64 	%fd139, %fd137, %fd138;
	fma.rn.f64 	%fd140, %fd139, 0dBFE62E42FEFA39EF, %fd136;
	fma.rn.f64 	%fd141, %fd139, 0dBC7ABC9E3B39803F, %fd140;
	fma.rn.f64 	%fd142, %fd141, 0d3E5ADE1569CE2BDF, 0d3E928AF3FCA213EA;
	fma.rn.f64 	%fd143, %fd142, %fd141, 0d3EC71DEE62401315;
	fma.rn.f64 	%fd144, %fd143, %fd141, 0d3EFA01997C89EB71;
	fma.rn.f64 	%fd145, %fd144, %fd141, 0d3F2A01A014761F65;
	fma.rn.f64 	%fd146, %fd145, %fd141, 0d3F56C16C1852B7AF;
	fma.rn.f64 	%fd147, %fd146, %fd141, 0d3F81111111122322;
	fma.rn.f64 	%fd148, %fd147, %fd141, 0d3FA55555555502A1;
	fma.rn.f64 	%fd149, %fd148, %fd141, 0d3FC5555555555511;
	fma.rn.f64 	%fd150, %fd149, %fd141, 0d3FE000000000000B;
	fma.rn.f64 	%fd151, %fd150, %fd141, 0d3FF0000000000000;
	fma.rn.f64 	%fd152, %fd151, %fd141, 0d3FF0000000000000;
	{
	.reg .b32 %temp; 
	mov.b64 	{%r6, %temp}, %fd152;
	}
	{
	.reg .b32 %temp; 
	mov.b64 	{%temp, %r7}, %fd152;
	}
	shl.b32 	%r60, %r5, 20;
	add.s32 	%r61, %r60, %r7;
	mov.b64 	%fd790, {%r6, %r61};
	{
	.reg .b32 %temp; 
	mov.b64 	{%temp, %r62}, %fd136;
	}
	mov.b32 	%f14, %r62;
	abs.f32 	%f2, %f14;
	setp.lt.f32 	%p4, %f2, 0f4086232B;
	@%p4 bra 	$L__BB2_6;
	setp.gt.f64 	%p5, %fd6, 0d0000000000000000;
	mov.f64 	%fd153, 0d7FF0000000000000;
	sub.f64 	%fd154, %fd153, %fd6;
	selp.f64 	%fd790, 0d0000000000000000, %fd154, %p5;
	setp.geu.f32 	%p6, %f2, 0f40874800;
	@%p6 bra 	$L__BB2_6;
	shr.u32 	%r63, %r5, 31;
	add.s32 	%r64, %r5, %r63;
	shr.s32 	%r65, %r64, 1;
	shl.b32 	%r66, %r65, 20;
	add.s32 	%r67, %r7, %r66;
	mov.b64 	%fd155, {%r6, %r67};
	sub.s32 	%r68, %r5, %r65;
	shl.b32 	%r69, %r68, 20;
	add.s32 	%r70, %r69, 1072693248;
	mov.b32 	%r71, 0;
	mov.b64 	%fd156, {%r71, %r70};
	mul.f64 	%fd790, %fd156, %fd155;
$L__BB2_6:
	add.f64 	%fd157, %fd790, 0d3FF0000000000000;
	rcp.rn.f64 	%fd158, %fd157;
	st.global.f64 	[%rd1+8], %fd158;
	ld.global.f64 	%fd159, [%rd1+16];
	ld.global.f64 	%fd160, [%rd2+16];
	add.f64 	%fd161, %fd159, %fd160;
	ld.global.f64 	%fd162, [%rd3+16];
	add.f64 	%fd11, %fd161, %fd162;
	neg.f64 	%fd163, %fd11;
	fma.rn.f64 	%fd164, %fd11, 0dBFF71547652B82FE, 0d4338000000000000;
	{
	.reg .b32 %temp; 
	mov.b64 	{%r8, %temp}, %fd164;
	}
	mov.f64 	%fd165, 0dC338000000000000;
	add.rn.f64 	%fd166, %fd164, %fd165;
	fma.rn.f64 	%fd167, %fd166, 0dBFE62E42FEFA39EF, %fd163;
	fma.rn.f64 	%fd168, %fd166, 0dBC7ABC9E3B39803F, %fd167;
	fma.rn.f64 	%fd169, %fd168, 0d3E5ADE1569CE2BDF, 0d3E928AF3FCA213EA;
	fma.rn.f64 	%fd170, %fd169, %fd168, 0d3EC71DEE62401315;
	fma.rn.f64 	%fd171, %fd170, %fd168, 0d3EFA01997C89EB71;
	fma.rn.f64 	%fd172, %fd171, %fd168, 0d3F2A01A014761F65;
	fma.rn.f64 	%fd173, %fd172, %fd168, 0d3F56C16C1852B7AF;
	fma.rn.f64 	%fd174, %fd173, %fd168, 0d3F81111111122322;
	fma.rn.f64 	%fd175, %fd174, %fd168, 0d3FA55555555502A1;
	fma.rn.f64 	%fd176, %fd175, %fd168, 0d3FC5555555555511;
	fma.rn.f64 	%fd177, %fd176, %fd168, 0d3FE000000000000B;
	fma.rn.f64 	%fd178, %fd177, %fd168, 0d3FF0000000000000;
	fma.rn.f64 	%fd179, %fd178, %fd168, 0d3FF0000000000000;
	{
	.reg .b32 %temp; 
	mov.b64 	{%r9, %temp}, %fd179;
	}
	{
	.reg .b32 %temp; 
	mov.b64 	{%temp, %r10}, %fd179;
	}
	shl.b32 	%r72, %r8, 20;
	add.s32 	%r73, %r72, %r10;
	mov.b64 	%fd791, {%r9, %r73};
	{
	.reg .b32 %temp; 
	mov.b64 	{%temp, %r74}, %fd163;
	}
	mov.b32 	%f15, %r74;
	abs.f32 	%f3, %f15;
	setp.lt.f32 	%p7, %f3, 0f4086232B;
	@%p7 bra 	$L__BB2_9;
	setp.gt.f64 	%p8, %fd11, 0d0000000000000000;
	mov.f64 	%fd180, 0d7FF0000000000000;
	sub.f64 	%fd181, %fd180, %fd11;
	selp.f64 	%fd791, 0d0000000000000000, %fd181, %p8;
	setp.geu.f32 	%p9, %f3, 0f40874800;
	@%p9 bra 	$L__BB2_9;
	shr.u32 	%r75, %r8, 31;
	add.s32 	%r76, %r8, %r75;
	shr.s32 	%r77, %r76, 1;
	shl.b32 	%r78, %r77, 20;
	add.s32 	%r79, %r10, %r78;
	mov.b64 	%fd182, {%r9, %r79};
	sub.s32 	%r80, %r8, %r77;
	shl.b32 	%r81, %r80, 20;
	add.s32 	%r82, %r81, 1072693248;
	mov.b32 	%r83, 0;
	mov.b64 	%fd183, {%r83, %r82};
	mul.f64 	%fd791, %fd183, %fd182;
$L__BB2_9:
	add.f64 	%fd184, %fd791, 0d3FF0000000000000;
	rcp.rn.f64 	%fd185, %fd184;
	st.global.f64 	[%rd1+16], %fd185;
	ld.global.f64 	%fd186, [%rd1+24];
	ld.global.f64 	%fd187, [%rd2+24];
	add.f64 	%fd188, %fd186, %fd187;
	ld.global.f64 	%fd189, [%rd3+24];
	add.f64 	%fd16, %fd188, %fd189;
	neg.f64 	%fd190, %fd16;
	fma.rn.f64 	%fd191, %fd16, 0dBFF71547652B82FE, 0d4338000000000000;
	{
	.reg .b32 %temp; 
	mov.b64 	{%r11, %temp}, %fd191;
	}
	mov.f64 	%fd192, 0dC338000000000000;
	add.rn.f64 	%fd193, %fd191, %fd192;
	fma.rn.f64 	%fd194, %fd193, 0dBFE62E42FEFA39EF, %fd190;
	fma.rn.f64 	%fd195, %fd193, 0dBC7ABC9E3B39803F, %fd194;
	fma.rn.f64 	%fd196, %fd195, 0d3E5ADE1569CE2BDF, 0d3E928AF3FCA213EA;
	fma.rn.f64 	%fd197, %fd196, %fd195, 0d3EC71DEE62401315;
	fma.rn.f64 	%fd198, %fd197, %fd195, 0d3EFA01997C89EB71;
	fma.rn.f64 	%fd199, %fd198, %fd195, 0d3F2A01A014761F65;
	fma.rn.f64 	%fd200, %fd199, %fd195, 0d3F56C16C1852B7AF;
	fma.rn.f64 	%fd201, %fd200, %fd195, 0d3F81111111122322;
	fma.rn.f64 	%fd202, %fd201, %fd195, 0d3FA55555555502A1;
	fma.rn.f64 	%fd203, %fd202, %fd195, 0d3FC5555555555511;
	fma.rn.f64 	%fd204, %fd203, %fd195, 0d3FE000000000000B;
	fma.rn.f64 	%fd205, %fd204, %fd195, 0d3FF0000000000000;
	fma.rn.f64 	%fd206, %fd205, %fd195, 0d3FF0000000000000;
	{
	.reg .b32 %temp; 
	mov.b64 	{%r12, %temp}, %fd206;
	}
	{
	.reg .b32 %temp; 
	mov.b64 	{%temp, %r13}, %fd206;
	}
	shl.b32 	%r84, %r11, 20;
	add.s32 	%r85, %r84, %r13;
	mov.b64 	%fd792, {%r12, %r85};
	{
	.reg .b32 %temp; 
	mov.b64 	{%temp, %r86}, %fd190;
	}
	mov.b32 	%f16, %r86;
	abs.f32 	%f4, %f16;
	setp.lt.f32 	%p10, %f4, 0f4086232B;
	@%p10 bra 	$L__BB2_12;
	setp.gt.f64 	%p11, %fd16, 0d0000000000000000;
	mov.f64 	%fd207, 0d7FF0000000000000;
	sub.f64 	%fd208, %fd207, %fd16;
	selp.f64 	%fd792, 0d0000000000000000, %fd208, %p11;
	setp.geu.f32 	%p12, %f4, 0f40874800;
	@%p12 bra 	$L__BB2_12;
	shr.u32 	%r87, %r11, 31;
	add.s32 	%r88, %r11, %r87;
	shr.s32 	%r89, %r88, 1;
	shl.b32 	%r90, %r89, 20;
	add.s32 	%r91, %r13, %r90;
	mov.b64 	%fd209, {%r12, %r91};
	sub.s32 	%r92, %r11, %r89;
	shl.b32 	%r93, %r92, 20;
	add.s32 	%r94, %r93, 1072693248;
	mov.b32 	%r95, 0;
	mov.b64 	%fd210, {%r95, %r94};
	mul.f64 	%fd792, %fd210, %fd209;
$L__BB2_12:
	add.f64 	%fd211, %fd792, 0d3FF0000000000000;
	rcp.rn.f64 	%fd212, %fd211;
	st.global.f64 	[%rd1+24], %fd212;
	cvta.to.global.u64 	%rd35, %rd23;
	mul.wide.s32 	%rd36, %r1, 8;
	add.s64 	%rd4, %rd35, %rd36;
	ld.global.f64 	%fd213, [%rd4];
	cvta.to.global.u64 	%rd37, %rd17;
	add.s64 	%rd5, %rd37, %rd36;
	ld.global.f64 	%fd214, [%rd5];
	add.f64 	%fd215, %fd213, %fd214;
	cvta.to.global.u64 	%rd38, %rd20;
	add.s64 	%rd6, %rd38, %rd36;
	ld.global.f64 	%fd216, [%rd6];
	add.f64 	%fd21, %fd215, %fd216;
	neg.f64 	%fd217, %fd21;
	fma.rn.f64 	%fd218, %fd21, 0dBFF71547652B82FE, 0d4338000000000000;
	{
	.reg .b32 %temp; 
	mov.b64 	{%r14, %temp}, %fd218;
	}
	mov.f64 	%fd219, 0dC338000000000000;
	add.rn.f64 	%fd220, %fd218, %fd219;
	fma.rn.f64 	%fd221, %fd220, 0dBFE62E42FEFA39EF, %fd217;
	fma.rn.f64 	%fd222, %fd220, 0dBC7ABC9E3B39803F, %fd221;
	fma.rn.f64 	%fd223, %fd222, 0d3E5ADE1569CE2BDF, 0d3E928AF3FCA213EA;
	fma.rn.f64 	%fd224, %fd223, %fd222, 0d3EC71DEE62401315;
	fma.rn.f64 	%fd225, %fd224, %fd222, 0d3EFA01997C89EB71;
	fma.rn.f64 	%fd226, %fd225, %fd222, 0d3F2A01A014761F65;
	fma.rn.f64 	%fd227, %fd226, %fd222, 0d3F56C16C1852B7AF;
	fma.rn.f64 	%fd228, %fd227, %fd222, 0d3F81111111122322;
	fma.rn.f64 	%fd229, %fd228, %fd222, 0d3FA55555555502A1;
	fma.rn.f64 	%fd230, %fd229, %fd222, 0d3FC5555555555511;
	fma.rn.f64 	%fd231, %fd230, %fd222, 0d3FE000000000000B;
	fma.rn.f64 	%fd232, %fd231, %fd222, 0d3FF0000000000000;
	fma.rn.f64 	%fd233, %fd232, %fd222, 0d3FF0000000000000;
	{
	.reg .b32 %temp; 
	mov.b64 	{%r15, %temp}, %fd233;
	}
	{
	.reg .b32 %temp; 
	mov.b64 	{%temp, %r16}, %fd233;
	}
	shl.b32 	%r96, %r14, 20;
	add.s32 	%r97, %r96, %r16;
	mov.b64 	%fd793, {%r15, %r97};
	{
	.reg .b32 %temp; 
	mov.b64 	{%temp, %r98}, %fd217;
	}
	mov.b32 	%f17, %r98;
	abs.f32 	%f5, %f17;
	setp.lt.f32 	%p13, %f5, 0f4086232B;
	@%p13 bra 	$L__BB2_15;
	setp.gt.f64 	%p14, %fd21, 0d0000000000000000;
	mov.f64 	%fd234, 0d7FF0000000000000;
	sub.f64 	%fd235, %fd234, %fd21;
	selp.f64 	%fd793, 0d0000000000000000, %fd235, %p14;
	setp.geu.f32 	%p15, %f5, 0f40874800;
	@%p15 bra 	$L__BB2_15;
	shr.u32 	%r99, %r14, 31;
	add.s32 	%r100, %r14, %r99;
	shr.s32 	%r101, %r100, 1;
	shl.b32 	%r102, %r101, 20;
	add.s32 	%r103, %r16, %r102;
	mov.b64 	%fd236, {%r15, %r103};
	sub.s32 	%r104, %r14, %r101;
	shl.b32 	%r105, %r104, 20;
	add.s32 	%r106, %r105, 1072693248;
	mov.b32 	%r107, 0;
	mov.b64 	%fd237, {%r107, %r106};
	mul.f64 	%fd793, %fd237, %fd236;
$L__BB2_15:
	add.f64 	%fd238, %fd793, 0d3FF0000000000000;
	rcp.rn.f64 	%fd239, %fd238;
	st.global.f64 	[%rd4], %fd239;
	ld.global.f64 	%fd240, [%rd4+8];
	ld.global.f64 	%fd241, [%rd5+8];
	add.f64 	%fd242, %fd240, %fd241;
	ld.global.f64 	%fd243, [%rd6+8];
	add.f64 	%fd26, %fd242, %fd243;
	neg.f64 	%fd244, %fd26;
	fma.rn.f64 	%fd245, %fd26, 0dBFF71547652B82FE, 0d4338000000000000;
	{
	.reg .b32 %temp; 
	mov.b64 	{%r17, %temp}, %fd245;
	}
	mov.f64 	%fd246, 0dC338000000000000;
	add.rn.f64 	%fd247, %fd245, %fd246;
	fma.rn.f64 	%fd248, %fd247, 0dBFE62E42FEFA39EF, %fd244;
	fma.rn.f64 	%fd249, %fd247, 0dBC7ABC9E3B39803F, %fd248;
	fma.rn.f64 	%fd250, %fd249, 0d3E5ADE1569CE2BDF, 0d3E928AF3FCA213EA;
	fma.rn.f64 	%fd251, %fd250, %fd249, 0d3EC71DEE62401315;
	fma.rn.f64 	%fd252, %fd251, %fd249, 0d3EFA01997C89EB71;
	fma.rn.f64 	%fd253, %fd252, %fd249, 0d3F2A01A014761F65;
	fma.rn.f64 	%fd254, %fd253, %fd249, 0d3F56C16C1852B7AF;
	fma.rn.f64 	%fd255, %fd254, %fd249, 0d3F81111111122322;
	fma.rn.f64 	%fd256, %fd255, %fd249, 0d3FA55555555502A1;
	fma.rn.f64 	%fd257, %fd256, %fd249, 0d3FC5555555555511;
	fma.rn.f64 	%fd258, %fd257, %fd249, 0d3FE000000000000B;
	fma.rn.f64 	%fd259, %fd258, %fd249, 0d3FF0000000000000;
	fma.rn.f64 	%fd260, %fd259, %fd249, 0d3FF0000000000000;
	{
	.reg .b32 %temp; 
	mov.b64 	{%r18, %temp}, %fd260;
	}
	{
	.reg .b32 %temp; 
	mov.b64 	{%temp, %r19}, %fd260;
	}
	shl.b32 	%r108, %r17, 20;
	add.s32 	%r109, %r108, %r19;
	mov.b64 	%fd794, {%r18, %r109};
	{
	.reg .b32 %temp; 
	mov.b64 	{%temp, %r110}, %fd244;
	}
	mov.b32 	%f18, %r110;
	abs.f32 	%f6, %f18;
	setp.lt.f32 	%p16, %f6, 0f4086232B;
	@%p16 bra 	$L__BB2_18;
	setp.gt.f64 	%p17, %fd26, 0d0000000000000000;
	mov.f64 	%fd261, 0d7FF0000000000000;
	sub.f64 	%fd262, %fd261, %fd26;
	selp.f64 	%fd794, 0d0000000000000000, %fd262, %p17;
	setp.geu.f32 	%p18, %f6, 0f40874800;
	@%p18 bra 	$L__BB2_18;
	shr.u32 	%r111, %r17, 31;
	add.s32 	%r112, %r17, %r111;
	shr.s32 	%r113, %r112, 1;
	shl.b32 	%r114, %r113, 20;
	add.s32 	%r115, %r19, %r114;
	mov.b64 	%fd263, {%r18, %r115};
	sub.s32 	%r116, %r17, %r113;
	shl.b32 	%r117, %r116, 20;
	add.s32 	%r118, %r117, 1072693248;
	mov.b32 	%r119, 0;
	mov.b64 	%fd264, {%r119, %r118};
	mul.f64 	%fd794, %fd264, %fd263;
$L__BB2_18:
	add.f64 	%fd265, %fd794, 0d3FF0000000000000;
	rcp.rn.f64 	%fd266, %fd265;
	st.global.f64 	[%rd4+8], %fd266;
	ld.global.f64 	%fd267, [%rd4+16];
	ld.global.f64 	%fd268, [%rd5+16];
	add.f64 	%fd269, %fd267, %fd268;
	ld.global.f64 	%fd270, [%rd6+16];
	add.f64 	%fd31, %fd269, %fd270;
	neg.f64 	%fd271, %fd31;
	fma.rn.f64 	%fd272, %fd31, 0dBFF71547652B82FE, 0d4338000000000000;
	{
	.reg .b32 %temp; 
	mov.b64 	{%r20, %temp}, %fd272;
	}
	mov.f64 	%fd273, 0dC338000000000000;
	add.rn.f64 	%fd274, %fd272, %fd273;
	fma.rn.f64 	%fd275, %fd274, 0dBFE62E42FEFA39EF, %fd271;
	fma.rn.f64 	%fd276, %fd274, 0dBC7ABC9E3B39803F, %fd275;
	fma.rn.f64 	%fd277, %fd276, 0d3E5ADE1569CE2BDF, 0d3E928AF3FCA213EA;
	fma.rn.f64 	%fd278, %fd277, %fd276, 0d3EC71DEE62401315;
	fma.rn.f64 	%fd279, %fd278, %fd276, 0d3EFA01997C89EB71;
	fma.rn.f64 	%fd280, %fd279, %fd276, 0d3F2A01A014761F65;
	fma.rn.f64 	%fd281, %fd280, %fd276, 0d3F56C16C1852B7AF;
	fma.rn.f64 	%fd282, %fd281, %fd276, 0d3F81111111122322;
	fma.rn.f64 	%fd283, %fd282, %fd276, 0d3FA55555555502A1;
	fma.rn.f64 	%fd284, %fd283, %fd276, 0d3FC5555555555511;
	fma.rn.f64 	%fd285, %fd284, %fd276, 0d3FE000000000000B;
	fma.rn.f64 	%fd286, %fd285, %fd276, 0d3FF0000000000000;
	fma.rn.f64 	%fd287, %fd286, %fd276, 0d3FF0000000000000;
	{
	.reg .b32 %temp; 
	mov.b64 	{%r21, %temp}, %fd287;
	}
	{
	.reg .b32 %temp; 
	mov.b64 	{%temp, %r22}, %fd287;
	}
	shl.b32 	%r120, %r20, 20;
	add.s32 	%r121, %r120, %r22;
	mov.b64 	%fd795, {%r21, %r121};
	{
	.reg .b32 %temp; 
	mov.b64 	{%temp, %r122}, %fd271;
	}
	mov.b32 	%f19, %r122;
	abs.f32 	%f7, %f19;
	setp.lt.f32 	%p19, %f7, 0f4086232B;
	@%p19 bra 	$L__BB2_21;
	setp.gt.f64 	%p20, %fd31, 0d0000000000000000;
	mov.f64 	%fd288, 0d7FF0000000000000;
	sub.f64 	%fd289, %fd288, %fd31;
	selp.f64 	%fd795, 0d0000000000000000, %fd289, %p20;
	setp.geu.f32 	%p21, %f7, 0f40874800;
	@%p21 bra 	$L__BB2_21;
	shr.u32 	%r123, %r20, 31;
	add.s32 	%r124, %r20, %r123;
	shr.s32 	%r125, %r124, 1;
	shl.b32 	%r126, %r125, 20;
	add.s32 	%r127, %r22, %r126;
	mov.b64 	%fd290, {%r21, %r127};
	sub.s32 	%r128, %r20, %r125;
	shl.b32 	%r129, %r128, 20;
	add.s32 	%r130, %r129, 1072693248;
	mov.b32 	%r131, 0;
	mov.b64 	%fd291, {%r131, %r130};
	mul.f64 	%fd795, %fd291, %fd290;
$L__BB2_21:
	add.f64 	%fd292, %fd795, 0d3FF0000000000000;
	rcp.rn.f64 	%fd293, %fd292;
	st.global.f64 	[%rd4+16], %fd293;
	ld.global.f64 	%fd294, [%rd4+24];
	ld.global.f64 	%fd295, [%rd5+24];
	add.f64 	%fd296, %fd294, %fd295;
	ld.global.f64 	%fd297, [%rd6+24];
	add.f64 	%fd36, %fd296, %fd297;
	neg.f64 	%fd298, %fd36;
	fma.rn.f64 	%fd299, %fd36, 0dBFF71547652B82FE, 0d4338000000000000;
	{
	.reg .b32 %temp; 
	mov.b64 	{%r23, %temp}, %fd299;
	}
	mov.f64 	%fd300, 0dC338000000000000;
	add.rn.f64 	%fd301, %fd299, %fd300;
	fma.rn.f64 	%fd302, %fd301, 0dBFE62E42FEFA39EF, %fd298;
	fma.rn.f64 	%fd303, %fd301, 0dBC7ABC9E3B39803F, %fd302;
	fma.rn.f64 	%fd304, %fd303, 0d3E5ADE1569CE2BDF, 0d3E928AF3FCA213EA;
	fma.rn.f64 	%fd305, %fd304, %fd303, 0d3EC71DEE62401315;
	fma.rn.f64 	%fd306, %fd305, %fd303, 0d3EFA01997C89EB71;
	fma.rn.f64 	%fd307, %fd306, %fd303, 0d3F2A01A014761F65;
	fma.rn.f64 	%fd308, %fd307, %fd303, 0d3F56C16C1852B7AF;
	fma.rn.f64 	%fd309, %fd308, %fd303, 0d3F81111111122322;
	fma.rn.f64 	%fd310, %fd309, %fd303, 0d3FA55555555502A1;
	fma.rn.f64 	%fd311, %fd310, %fd303, 0d3FC5555555555511;
	fma.rn.f64 	%fd312, %fd311, %fd303, 0d3FE000000000000B;
	fma.rn.f64 	%fd313, %fd312, %fd303, 0d3FF0000000000000;
	fma.rn.f64 	%fd314, %fd313, %fd303, 0d3FF0000000000000;
	{
	.reg .b32 %temp; 
	mov.b64 	{%r24, %temp}, %fd314;
	}
	{
	.reg .b32 %temp; 
	mov.b64 	{%temp, %r25}, %fd314;
	}
	shl.b32 	%r132, %r23, 20;
	add.s32 	%r133, %r132, %r25;
	mov.b64 	%fd796, {%r24, %r133};
	{
	.reg .b32 %temp; 
	mov.b64 	{%temp, %r134}, %fd298;
	}
	mov.b32 	%f20, %r134;
	abs.f32 	%f8, %f20;
	setp.lt.f32 	%p22, %f8, 0f4086232B;
	@%p22 bra 	$L__BB2_24;
	setp.gt.f64 	%p23, %fd36, 0d0000000000000000;
	mov.f64 	%fd315, 0d7FF0000000000000;
	sub.f64 	%fd316, %fd315, %fd36;
	selp.f64 	%fd796, 0d0000000000000000, %fd316, %p23;
	setp.geu.f32 	%p24, %f8, 0f40874800;
	@%p24 bra 	$L__BB2_24;
	shr.u32 	%r135, %r23, 31;
	add.s32 	%r136, %r23, %r135;
	shr.s32 	%r137, %r136, 1;
	shl.b32 	%r138, %r137, 20;
	add.s32 	%r139, %r25, %r138;
	mov.b64 	%fd317, {%r24, %r139};
	sub.s32 	%r140, %r23, %r137;
	shl.b32 	%r141, %r140, 20;
	add.s32 	%r142, %r141, 1072693248;
	mov.b32 	%r143, 0;
	mov.b64 	%fd318, {%r143, %r142};
	mul.f64 	%fd796, %fd318, %fd317;
$L__BB2_24:
	add.f64 	%fd319, %fd796, 0d3FF0000000000000;
	rcp.rn.f64 	%fd320, %fd319;
	st.global.f64 	[%rd4+24], %fd320;
	cvta.to.global.u64 	%rd39, %rd24;
	add.s64 	%rd7, %rd39, %rd36;
	ld.global.f64 	%fd321, [%rd7];
	cvta.to.global.u64 	%rd41, %rd18;
	add.s64 	%rd8, %rd41, %rd36;
	ld.global.f64 	%fd322, [%rd8];
	add.f64 	%fd323, %fd321, %fd322;
	cvta.to.global.u64 	%rd42, %rd21;
	add.s64 	%rd9, %rd42, %rd36;
	ld.global.f64 	%fd324, [%rd9];
	add.f64 	%fd41, %fd323, %fd324;
	{
	.reg .b32 %temp; 
	mov.b64 	{%temp, %r144}, %fd41;
	}
	and.b32  	%r26, %r144, 2147483647;
	{
	.reg .b32 %temp; 
	mov.b64 	{%r145, %temp}, %fd41;
	}
	mov.b64 	%fd42, {%r145, %r26};
	setp.ltu.f64 	%p25, %fd42, 0d3FE4F92224DD2F1A;
	@%p25 bra 	$L__BB2_26;
	add.f64 	%fd325, %fd42, %fd42;
	cvt.rn.f32.f64 	%f21, %fd325;
	mul.f32 	%f22, %f21, 0f3FB8AA3B;
	cvt.rni.f32.f32 	%f23, %f22;
	cvt.f64.f32 	%fd326, %f23;
	fma.rn.f64 	%fd327, %fd326, 0dBFE62E42FEFA39EF, %fd325;
	fma.rn.f64 	%fd328, %fd327, 0d3E5AE904A4741B81, 0d3E928A27F89B6999;
	fma.rn.f64 	%fd329, %fd328, %fd327, 0d3EC71DE715FF7E07;
	fma.rn.f64 	%fd330, %fd329, %fd327, 0d3EFA019A6B0AC45A;
	fma.rn.f64 	%fd331, %fd330, %fd327, 0d3F2A01A017EED94F;
	fma.rn.f64 	%fd332, %fd331, %fd327, 0d3F56C16C17F2A71B;
	fma.rn.f64 	%fd333, %fd332, %fd327, 0d3F811111111173C4;
	fma.rn.f64 	%fd334, %fd333, %fd327, 0d3FA555555555211A;
	fma.rn.f64 	%fd335, %fd334, %fd327, 0d3FC5555555555540;
	fma.rn.f64 	%fd336, %fd335, %fd327, 0d3FE0000000000005;
	mul.f64 	%fd337, %fd327, %fd336;
	fma.rn.f64 	%fd338, %fd337, %fd327, %fd327;
	ex2.approx.ftz.f32 	%f24, %f23;
	cvt.f64.f32 	%fd339, %f24;
	mov.f64 	%fd340, 0d3FF0000000000000;
	sub.f64 	%fd341, %fd340, %fd339;
	neg.f64 	%fd342, %fd338;
	fma.rn.f64 	%fd343, %fd342, %fd339, %fd341;
	mov.f64 	%fd344, 0d4000000000000000;
	sub.f64 	%fd345, %fd344, %fd343;
	rcp.approx.ftz.f64 	%fd346, %fd345;
	neg.f64 	%fd347, %fd345;
	fma.rn.f64 	%fd348, %fd347, %fd346, 0d3FF0000000000000;
	fma.rn.f64 	%fd349, %fd348, %fd348, %fd348;
	fma.rn.f64 	%fd350, %fd349, %fd346, %fd346;
	fma.rn.f64 	%fd351, %fd350, 0dC000000000000000, 0d3FF0000000000000;
	setp.gt.u32 	%p26, %r26, 1077088193;
	selp.f64 	%fd352, 0d3FF0000000000000, %fd351, %p26;
	copysign.f64 	%fd797, %fd41, %fd352;
	bra.uni 	$L__BB2_27;
$L__BB2_26:
	mul.f64 	%fd353, %fd41, %fd41;
	fma.rn.f64 	%fd354, %fd353, 0dBEF0BC46E2F5E964, 0d3F14359F420AFC3D;
	fma.rn.f64 	%fd355, %fd354, %fd353, 0dBF2DF9F0728C5D84;
	fma.rn.f64 	%fd356, %fd355, %fd353, 0d3F4337D1CEC4F033;
	fma.rn.f64 	%fd357, %fd356, %fd353, 0dBF57D6E9674335B3;
	fma.rn.f64 	%fd358, %fd357, %fd353, 0d3F6D6D000D7AAD3D;
	fma.rn.f64 	%fd359, %fd358, %fd353, 0dBF8226E1F3CF1EF5;
	fma.rn.f64 	%fd360, %fd359, %fd353, 0d3F9664F47EC0C8CF;
	fma.rn.f64 	%fd361, %fd360, %fd353, 0dBFABA1BA1B80AB40;
	fma.rn.f64 	%fd362, %fd361, %fd353, 0d3FC111111110FA4A;
	fma.rn.f64 	%fd363, %fd362, %fd353, 0dBFD5555555555550;
	fma.rn.f64 	%fd364, %fd363, %fd353, 0d0000000000000000;
	fma.rn.f64 	%fd797, %fd364, %fd41, %fd41;
$L__BB2_27:
	st.global.f64 	[%rd7], %fd797;
	ld.global.f64 	%fd365, [%rd7+8];
	ld.global.f64 	%fd366, [%rd8+8];
	add.f64 	%fd367, %fd365, %fd366;
	ld.global.f64 	%fd368, [%rd9+8];
	add.f64 	%fd46, %fd367, %fd368;
	{
	.reg .b32 %temp; 
	mov.b64 	{%temp, %r146}, %fd46;
	}
	and.b32  	%r27, %r146, 2147483647;
	{
	.reg .b32 %temp; 
	mov.b64 	{%r147, %temp}, %fd46;
	}
	mov.b64 	%fd47, {%r147, %r27};
	setp.ltu.f64 	%p27, %fd47, 0d3FE4F92224DD2F1A;
	@%p27 bra 	$L__BB2_29;
	add.f64 	%fd369, %fd47, %fd47;
	cvt.rn.f32.f64 	%f25, %fd369;
	mul.f32 	%f26, %f25, 0f3FB8AA3B;
	cvt.rni.f32.f32 	%f27, %f26;
	cvt.f64.f32 	%fd370, %f27;
	fma.rn.f64 	%fd371, %fd370, 0dBFE62E42FEFA39EF, %fd369;
	fma.rn.f64 	%fd372, %fd371, 0d3E5AE904A4741B81, 0d3E928A27F89B6999;
	fma.rn.f64 	%fd373, %fd372, %fd371, 0d3EC71DE715FF7E07;
	fma.rn.f64 	%fd374, %fd373, %fd371, 0d3EFA019A6B0AC45A;
	fma.rn.f64 	%fd375, %fd374, %fd371, 0d3F2A01A017EED94F;
	fma.rn.f64 	%fd376, %fd375, %fd371, 0d3F56C16C17F2A71B;
	fma.rn.f64 	%fd377, %fd376, %fd371, 0d3F811111111173C4;
	fma.rn.f64 	%fd378, %fd377, %fd371, 0d3FA555555555211A;
	fma.rn.f64 	%fd379, %fd378, %fd371, 0d3FC5555555555540;
	fma.rn.f64 	%fd380, %fd379, %fd371, 0d3FE0000000000005;
	mul.f64 	%fd381, %fd371, %fd380;
	fma.rn.f64 	%fd382, %fd381, %fd371, %fd371;
	ex2.approx.ftz.f32 	%f28, %f27;
	cvt.f64.f32 	%fd383, %f28;
	mov.f64 	%fd384, 0d3FF0000000000000;
	sub.f64 	%fd385, %fd384, %fd383;
	neg.f64 	%fd386, %fd382;
	fma.rn.f64 	%fd387, %fd386, %fd383, %fd385;
	mov.f64 	%fd388, 0d4000000000000000;
	sub.f64 	%fd389, %fd388, %fd387;
	rcp.approx.ftz.f64 	%fd390, %fd389;
	neg.f64 	%fd391, %fd389;
	fma.rn.f64 	%fd392, %fd391, %fd390, 0d3FF0000000000000;
	fma.rn.f64 	%fd393, %fd392, %fd392, %fd392;
	fma.rn.f64 	%fd394, %fd393, %fd390, %fd390;
	fma.rn.f64 	%fd395, %fd394, 0dC000000000000000, 0d3FF0000000000000;
	setp.gt.u32 	%p28, %r27, 1077088193;
	selp.f64 	%fd396, 0d3FF0000000000000, %fd395, %p28;
	copysign.f64 	%fd798, %fd46, %fd396;
	bra.uni 	$L__BB2_30;
$L__BB2_29:
	mul.f64 	%fd397, %fd46, %fd46;
	fma.rn.f64 	%fd398, %fd397, 0dBEF0BC46E2F5E964, 0d3F14359F420AFC3D;
	fma.rn.f64 	%fd399, %fd398, %fd397, 0dBF2DF9F0728C5D84;
	fma.rn.f64 	%fd400, %fd399, %fd397, 0d3F4337D1CEC4F033;
	fma.rn.f64 	%fd401, %fd400, %fd397, 0dBF57D6E9674335B3;
	fma.rn.f64 	%fd402, %fd401, %fd397, 0d3F6D6D000D7AAD3D;
	fma.rn.f64 	%fd403, %fd402, %fd397, 0dBF8226E1F3CF1EF5;
	fma.rn.f64 	%fd404, %fd403, %fd397, 0d3F9664F47EC0C8CF;
	fma.rn.f64 	%fd405, %fd404, %fd397, 0dBFABA1BA1B80AB40;
	fma.rn.f64 	%fd406, %fd405, %fd397, 0d3FC111111110FA4A;
	fma.rn.f64 	%fd407, %fd406, %fd397, 0dBFD5555555555550;
	fma.rn.f64 	%fd408, %fd407, %fd397, 0d0000000000000000;
	fma.rn.f64 	%fd798, %fd408, %fd46, %fd46;
$L__BB2_30:
	st.global.f64 	[%rd7+8], %fd798;
	ld.global.f64 	%fd409, [%rd7+16];
	ld.global.f64 	%fd410, [%rd8+16];
	add.f64 	%fd411, %fd409, %fd410;
	ld.global.f64 	%fd412, [%rd9+16];
	add.f64 	%fd51, %fd411, %fd412;
	{
	.reg .b32 %temp; 
	mov.b64 	{%temp, %r148}, %fd51;
	}
	and.b32  	%r28, %r148, 2147483647;
	{
	.reg .b32 %temp; 
	mov.b64 	{%r149, %temp}, %fd51;
	}
	mov.b64 	%fd52, {%r149, %r28};
	setp.ltu.f64 	%p29, %fd52, 0d3FE4F92224DD2F1A;
	@%p29 bra 	$L__BB2_32;
	add.f64 	%fd413, %fd52, %fd52;
	cvt.rn.f32.f64 	%f29, %fd413;
	mul.f32 	%f30, %f29, 0f3FB8AA3B;
	cvt.rni.f32.f32 	%f31, %f30;
	cvt.f64.f32 	%fd414, %f31;
	fma.rn.f64 	%fd415, %fd414, 0dBFE62E42FEFA39EF, %fd413;
	fma.rn.f64 	%fd416, %fd415, 0d3E5AE904A4741B81, 0d3E928A27F89B6999;
	fma.rn.f64 	%fd417, %fd416, %fd415, 0d3EC71DE715FF7E07;
	fma.rn.f64 	%fd418, %fd417, %fd415, 0d3EFA019A6B0AC45A;
	fma.rn.f64 	%fd419, %fd418, %fd415, 0d3F2A01A017EED94F;
	fma.rn.f64 	%fd420, %fd419, %fd415, 0d3F56C16C17F2A71B;
	fma.rn.f64 	%fd421, %fd420, %fd415, 0d3F811111111173C4;
	fma.rn.f64 	%fd422, %fd421, %fd415, 0d3FA555555555211A;
	fma.rn.f64 	%fd423, %fd422, %fd415, 0d3FC5555555555540;
	fma.rn.f64 	%fd424, %fd423, %fd415, 0d3FE0000000000005;
	mul.f64 	%fd425, %fd415, %fd424;
	fma.rn.f64 	%fd426, %fd425, %fd415, %fd415;
	ex2.approx.ftz.f32 	%f32, %f31;
	cvt.f64.f32 	%fd427, %f32;
	mov.f64 	%fd428, 0d3FF0000000000000;
	sub.f64 	%fd429, %fd428, %fd427;
	neg.f64 	%fd430, %fd426;
	fma.rn.f64 	%fd431, %fd430, %fd427, %fd429;
	mov.f64 	%fd432, 0d4000000000000000;
	sub.f64 	%fd433, %fd432, %fd431;
	rcp.approx.ftz.f64 	%fd434, %fd433;
	neg.f64 	%fd435, %fd433;
	fma.rn.f64 	%fd436, %fd435, %fd434, 0d3FF0000000000000;
	fma.rn.f64 	%fd437, %fd436, %fd436, %fd436;
	fma.rn.f64 	%fd438, %fd437, %fd434, %fd434;
	fma.rn.f64 	%fd439, %fd438, 0dC000000000000000, 0d3FF0000000000000;
	setp.gt.u32 	%p30, %r28, 1077088193;
	selp.f64 	%fd440, 0d3FF0000000000000, %fd439, %p30;
	copysign.f64 	%fd799, %fd51, %fd440;
	bra.uni 	$L__BB2_33;
$L__BB2_32:
	mul.f64 	%fd441, %fd51, %fd51;
	fma.rn.f64 	%fd442, %fd441, 0dBEF0BC46E2F5E964, 0d3F14359F420AFC3D;
	fma.rn.f64 	%fd443, %fd442, %fd441, 0dBF2DF9F0728C5D84;
	fma.rn.f64 	%fd444, %fd443, %fd441, 0d3F4337D1CEC4F033;
	fma.rn.f64 	%fd445, %fd444, %fd441, 0dBF57D6E9674335B3;
	fma.rn.f64 	%fd446, %fd445, %fd441, 0d3F6D6D000D7AAD3D;
	fma.rn.f64 	%fd447, %fd446, %fd441, 0dBF8226E1F3CF1EF5;
	fma.rn.f64 	%fd448, %fd447, %fd441, 0d3F9664F47EC0C8CF;
	fma.rn.f64 	%fd449, %fd448, %fd441, 0dBFABA1BA1B80AB40;
	fma.rn.f64 	%fd450, %fd449, %fd441, 0d3FC111111110FA4A;
	fma.rn.f64 	%fd451, %fd450, %fd441, 0dBFD5555555555550;
	fma.rn.f64 	%fd452, %fd451, %fd441, 0d0000000000000000;
	fma.rn.f64 	%fd799, %fd452, %fd51, %fd51;
$L__BB2_33:
	st.global.f64 	[%rd7+16], %fd799;
	ld.global.f64 	%fd453, [%rd7+24];
	ld.global.f64 	%fd454, [%rd8+24];
	add.f64 	%fd455, %fd453, %fd454;
	ld.global.f64 	%fd456, [%rd9+24];
	add.f64 	%fd56, %fd455, %fd456;
	{
	.reg .b32 %temp; 
	mov.b64 	{%temp, %r150}, %fd56;
	}
	and.b32  	%r29, %r150, 2147483647;
	{
	.reg .b32 %temp; 
	mov.b64 	{%r151, %temp}, %fd56;
	}
	mov.b64 	%fd57, {%r151, %r29};
	setp.ltu.f64 	%p31, %fd57, 0d3FE4F92224DD2F1A;
	@%p31 bra 	$L__BB2_35;
	add.f64 	%fd457, %fd57, %fd57;
	cvt.rn.f32.f64 	%f33, %fd457;
	mul.f32 	%f34, %f33, 0f3FB8AA3B;
	cvt.rni.f32.f32 	%f35, %f34;
	cvt.f64.f32 	%fd458, %f35;
	fma.rn.f64 	%fd459, %fd458, 0dBFE62E42FEFA39EF, %fd457;
	fma.rn.f64 	%fd460, %fd459, 0d3E5AE904A4741B81, 0d3E928A27F89B6999;
	fma.rn.f64 	%fd461, %fd460, %fd459, 0d3EC71DE715FF7E07;
	fma.rn.f64 	%fd462, %fd461, %fd459, 0d3EFA019A6B0AC45A;
	fma.rn.f64 	%fd463, %fd462, %fd459, 0d3F2A01A017EED94F;
	fma.rn.f64 	%fd464, %fd463, %fd459, 0d3F56C16C17F2A71B;
	fma.rn.f64 	%fd465, %fd464, %fd459, 0d3F811111111173C4;
	fma.rn.f64 	%fd466, %fd465, %fd459, 0d3FA555555555211A;
	fma.rn.f64 	%fd467, %fd466, %fd459, 0d3FC5555555555540;
	fma.rn.f64 	%fd468, %fd467, %fd459, 0d3FE0000000000005;
	mul.f64 	%fd469, %fd459, %fd468;
	fma.rn.f64 	%fd470, %fd469, %fd459, %fd459;
	ex2.approx.ftz.f32 	%f36, %f35;
	cvt.f64.f32 	%fd471, %f36;
	mov.f64 	%fd472, 0d3FF0000000000000;
	sub.f64 	%fd473, %fd472, %fd471;
	neg.f64 	%fd474, %fd470;
	fma.rn.f64 	%fd475, %fd474, %fd471, %fd473;
	mov.f64 	%fd476, 0d4000000000000000;
	sub.f64 	%fd477, %fd476, %fd475;
	rcp.approx.ftz.f64 	%fd478, %fd477;
	neg.f64 	%fd479, %fd477;
	fma.rn.f64 	%fd480, %fd479, %fd478, 0d3FF0000000000000;
	fma.rn.f64 	%fd481, %fd480, %fd480, %fd480;
	fma.rn.f64 	%fd482, %fd481, %fd478, %fd478;
	fma.rn.f64 	%fd483, %fd482, 0dC000000000000000, 0d3FF0000000000000;
	setp.gt.u32 	%p32, %r29, 1077088193;
	selp.f64 	%fd484, 0d3FF0000000000000, %fd483, %p32;
	copysign.f64 	%fd800, %fd56, %fd484;
	bra.uni 	$L__BB2_36;
$L__BB2_35:
	mul.f64 	%fd485, %fd56, %fd56;
	fma.rn.f64 	%fd486, %fd485, 0dBEF0BC46E2F5E964, 0d3F14359F420AFC3D;
	fma.rn.f64 	%fd487, %fd486, %fd485, 0dBF2DF9F0728C5D84;
	fma.rn.f64 	%fd488, %fd487, %fd485, 0d3F4337D1CEC4F033;
	fma.rn.f64 	%fd489, %fd488, %fd485, 0dBF57D6E9674335B3;
	fma.rn.f64 	%fd490, %fd489, %fd485, 0d3F6D6D000D7AAD3D;
	fma.rn.f64 	%fd491, %fd490, %fd485, 0dBF8226E1F3CF1EF5;
	fma.rn.f64 	%fd492, %fd491, %fd485, 0d3F9664F47EC0C8CF;
	fma.rn.f64 	%fd493, %fd492, %fd485, 0dBFABA1BA1B80AB40;
	fma.rn.f64 	%fd494, %fd493, %fd485, 0d3FC111111110FA4A;
	fma.rn.f64 	%fd495, %fd494, %fd485, 0dBFD5555555555550;
	fma.rn.f64 	%fd496, %fd495, %fd485, 0d0000000000000000;
	fma.rn.f64 	%fd800, %fd496, %fd56, %fd56;
$L__BB2_36:
	st.global.f64 	[%rd7+24], %fd800;
	cvta.to.global.u64 	%rd43, %rd25;
	add.s64 	%rd10, %rd43, %rd36;
	ld.global.f64 	%fd497, [%rd10];
	cvta.to.global.u64 	%rd45, %rd19;
	add.s64 	%rd11, %rd45, %rd36;
	ld.global.f64 	%fd498, [%rd11];
	add.f64 	%fd499, %fd497, %fd498;
	cvta.to.global.u64 	%rd46, %rd22;
	add.s64 	%rd12, %rd46, %rd36;
	ld.global.f64 	%fd500, [%rd12];
	add.f64 	%fd61, %fd499, %fd500;
	neg.f64 	%fd501, %fd61;
	fma.rn.f64 	%fd502, %fd61, 0dBFF71547652B82FE, 0d4338000000000000;
	{
	.reg .b32 %temp; 
	mov.b64 	{%r30, %temp}, %fd502;
	}
	mov.f64 	%fd503, 0dC338000000000000;
	add.rn.f64 	%fd504, %fd502, %fd503;
	fma.rn.f64 	%fd505, %fd504, 0dBFE62E42FEFA39EF, %fd501;
	fma.rn.f64 	%fd506, %fd504, 0dBC7ABC9E3B39803F, %fd505;
	fma.rn.f64 	%fd507, %fd506, 0d3E5ADE1569CE2BDF, 0d3E928AF3FCA213EA;
	fma.rn.f64 	%fd508, %fd507, %fd506, 0d3EC71DEE62401315;
	fma.rn.f64 	%fd509, %fd508, %fd506, 0d3EFA01997C89EB71;
	fma.rn.f64 	%fd510, %fd509, %fd506, 0d3F2A01A014761F65;
	fma.rn.f64 	%fd511, %fd510, %fd506, 0d3F56C16C1852B7AF;
	fma.rn.f64 	%fd512, %fd511, %fd506, 0d3F81111111122322;
	fma.rn.f64 	%fd513, %fd512, %fd506, 0d3FA55555555502A1;
	fma.rn.f64 	%fd514, %fd513, %fd506, 0d3FC5555555555511;
	fma.rn.f64 	%fd515, %fd514, %fd506, 0d3FE000000000000B;
	fma.rn.f64 	%fd516, %fd515, %fd506, 0d3FF0000000000000;
	fma.rn.f64 	%fd517, %fd516, %fd506, 0d3FF0000000000000;
	{
	.reg .b32 %temp; 
	mov.b64 	{%r31, %temp}, %fd517;
	}
	{
	.reg .b32 %temp; 
	mov.b64 	{%temp, %r32}, %fd517;
	}
	shl.b32 	%r152, %r30, 20;
	add.s32 	%r153, %r152, %r32;
	mov.b64 	%fd801, {%r31, %r153};
	{
	.reg .b32 %temp; 
	mov.b64 	{%temp, %r154}, %fd501;
	}
	mov.b32 	%f37, %r154;
	abs.f32 	%f9, %f37;
	setp.lt.f32 	%p33, %f9, 0f4086232B;
	@%p33 bra 	$L__BB2_39;
	setp.gt.f64 	%p34, %fd61, 0d0000000000000000;
	mov.f64 	%fd518, 0d7FF0000000000000;
	sub.f64 	%fd519, %fd518, %fd61;
	selp.f64 	%fd801, 0d0000000000000000, %fd519, %p34;
	setp.geu.f32 	%p35, %f9, 0f40874800;
	@%p35 bra 	$L__BB2_39;
	shr.u32 	%r155, %r30, 31;
	add.s32 	%r156, %r30, %r155;
	shr.s32 	%r157, %r156, 1;
	shl.b32 	%r158, %r157, 20;
	add.s32 	%r159, %r32, %r158;
	mov.b64 	%fd520, {%r31, %r159};
	sub.s32 	%r160, %r30, %r157;
	shl.b32 	%r161, %r160, 20;
	add.s32 	%r162, %r161, 1072693248;
	mov.b32 	%r163, 0;
	mov.b64 	%fd521, {%r163, %r162};
	mul.f64 	%fd801, %fd521, %fd520;
$L__BB2_39:
	add.f64 	%fd522, %fd801, 0d3FF0000000000000;
	rcp.rn.f64 	%fd523, %fd522;
	st.global.f64 	[%rd10], %fd523;
	ld.global.f64 	%fd524, [%rd10+8];
	ld.global.f64 	%fd525, [%rd11+8];
	add.f64 	%fd526, %fd524, %fd525;
	ld.global.f64 	%fd527, [%rd12+8];
	add.f64 	%fd66, %fd526, %fd527;
	neg.f64 	%fd528, %fd66;
	fma.rn.f64 	%fd529, %fd66, 0dBFF71547652B82FE, 0d4338000000000000;
	{
	.reg .b32 %temp; 
	mov.b64 	{%r33, %temp}, %fd529;
	}
	mov.f64 	%fd530, 0dC338000000000000;
	add.rn.f64 	%fd531, %fd529, %fd530;
	fma.rn.f64 	%fd532, %fd531, 0dBFE62E42FEFA39EF, %fd528;
	fma.rn.f64 	%fd533, %fd531, 0dBC7ABC9E3B39803F, %fd532;
	fma.rn.f64 	%fd534, %fd533, 0d3E5ADE1569CE2BDF, 0d3E928AF3FCA213EA;
	fma.rn.f64 	%fd535, %fd534, %fd533, 0d3EC71DEE62401315;
	fma.rn.f64 	%fd536, %fd535, %fd533, 0d3EFA01997C89EB71;
	fma.rn.f64 	%fd537, %fd536, %fd533, 0d3F2A01A014761F65;
	fma.rn.f64 	%fd538, %fd537, %fd533, 0d3F56C16C1852B7AF;
	fma.rn.f64 	%fd539, %fd538, %fd533, 0d3F81111111122322;
	fma.rn.f64 	%fd540, %fd539, %fd533, 0d3FA55555555502A1;
	fma.rn.f64 	%fd541, %fd540, %fd533, 0d3FC5555555555511;
	fma.rn.f64 	%fd542, %fd541, %fd533, 0d3FE000000000000B;
	fma.rn.f64 	%fd543, %fd542, %fd533, 0d3FF0000000000000;
	fma.rn.f64 	%fd544, %fd543, %fd533, 0d3FF0000000000000;
	{
	.reg .b32 %temp; 
	mov.b64 	{%r34, %temp}, %fd544;
	}
	{
	.reg .b32 %temp; 
	mov.b64 	{%temp, %r35}, %fd544;
	}
	shl.b32 	%r164, %r33, 20;
	add.s32 	%r165, %r164, %r35;
	mov.b64 	%fd802, {%r34, %r165};
	{
	.reg .b32 %temp; 
	mov.b64 	{%temp, %r166}, %fd528;
	}
	mov.b32 	%f38, %r166;
	abs.f32 	%f10, %f38;
	setp.lt.f32 	%p36, %f10, 0f4086232B;
	@%p36 bra 	$L__BB2_42;
	setp.gt.f64 	%p37, %fd66, 0d0000000000000000;
	mov.f64 	%fd545, 0d7FF0000000000000;
	sub.f64 	%fd546, %fd545, %fd66;
	selp.f64 	%fd802, 0d0000000000000000, %fd546, %p37;
	setp.geu.f32 	%p38, %f10, 0f40874800;
	@%p38 bra 	$L__BB2_42;
	shr.u32 	%r167, %r33, 31;
	add.s32 	%r168, %r33, %r167;
	shr.s32 	%r169, %r168, 1;
	shl.b32 	%r170, %r169, 20;
	add.s32 	%r171, %r35, %r170;
	mov.b64 	%fd547, {%r34, %r171};
	sub.s32 	%r172, %r33, %r169;
	shl.b32 	%r173, %r172, 20;
	add.s32 	%r174, %r173, 1072693248;
	mov.b32 	%r175, 0;
	mov.b64 	%fd548, {%r175, %r174};
	mul.f64 	%fd802, %fd548, %fd547;
$L__BB2_42:
	add.f64 	%fd549, %fd802, 0d3FF0000000000000;
	rcp.rn.f64 	%fd550, %fd549;
	st.global.f64 	[%rd10+8], %fd550;
	ld.global.f64 	%fd551, [%rd10+16];
	ld.global.f64 	%fd552, [%rd11+16];
	add.f64 	%fd553, %fd551, %fd552;
	ld.global.f64 	%fd554, [%rd12+16];
	add.f64 	%fd71, %fd553, %fd554;
	neg.f64 	%fd555, %fd71;
	fma.rn.f64 	%fd556, %fd71, 0dBFF71547652B82FE, 0d4338000000000000;
	{
	.reg .b32 %temp; 
	mov.b64 	{%r36, %temp}, %fd556;
	}
	mov.f64 	%fd557, 0dC338000000000000;
	add.rn.f64 	%fd558, %fd556, %fd557;
	fma.rn.f64 	%fd559, %fd558, 0dBFE62E42FEFA39EF, %fd555;
	fma.rn.f64 	%fd560, %fd558, 0dBC7ABC9E3B39803F, %fd559;
	fma.rn.f64 	%fd561, %fd560, 0d3E5ADE1569CE2BDF, 0d3E928AF3FCA213EA;
	fma.rn.f64 	%fd562, %fd561, %fd560, 0d3EC71DEE62401315;
	fma.rn.f64 	%fd563, %fd562, %fd560, 0d3EFA01997C89EB71;
	fma.rn.f64 	%fd564, %fd563, %fd560, 0d3F2A01A014761F65;
	fma.rn.f64 	%fd565, %fd564, %fd560, 0d3F56C16C1852B7AF;
	fma.rn.f64 	%fd566, %fd565, %fd560, 0d3F81111111122322;
	fma.rn.f64 	%fd567, %fd566, %fd560, 0d3FA55555555502A1;
	fma.rn.f64 	%fd568, %fd567, %fd560, 0d3FC5555555555511;
	fma.rn.f64 	%fd569, %fd568, %fd560, 0d3FE000000000000B;
	fma.rn.f64 	%fd570, %fd569, %fd560, 0d3FF0000000000000;
	fma.rn.f64 	%fd571, %fd570, %fd560, 0d3FF0000000000000;
	{
	.reg .b32 %temp; 
	mov.b64 	{%r37, %temp}, %fd571;
	}
	{
	.reg .b32 %temp; 
	mov.b64 	{%temp, %r38}, %fd571;
	}
	shl.b32 	%r176, %r36, 20;
	add.s32 	%r177, %r176, %r38;
	mov.b64 	%fd803, {%r37, %r177};
	{
	.reg .b32 %temp; 
	mov.b64 	{%temp, %r178}, %fd555;
	}
	mov.b32 	%f39, %r178;
	abs.f32 	%f11, %f39;
	setp.lt.f32 	%p39, %f11, 0f4086232B;
	@%p39 bra 	$L__BB2_45;
	setp.gt.f64 	%p40, %fd71, 0d0000000000000000;
	mov.f64 	%fd572, 0d7FF0000000000000;
	sub.f64 	%fd573, %fd572, %fd71;
	selp.f64 	%fd803, 0d0000000000000000, %fd573, %p40;
	setp.geu.f32 	%p41, %f11, 0f40874800;
	@%p41 bra 	$L__BB2_45;
	shr.u32 	%r179, %r36, 31;
	add.s32 	%r180, %r36, %r179;
	shr.s32 	%r181, %r180, 1;
	shl.b32 	%r182, %r181, 20;
	add.s32 	%r183, %r38, %r182;
	mov.b64 	%fd574, {%r37, %r183};
	sub.s32 	%r184, %r36, %r181;
	shl.b32 	%r185, %r184, 20;
	add.s32 	%r186, %r185, 1072693248;
	mov.b32 	%r187, 0;
	mov.b64 	%fd575, {%r187, %r186};
	mul.f64 	%fd803, %fd575, %fd574;
$L__BB2_45:
	add.f64 	%fd576, %fd803, 0d3FF0000000000000;
	rcp.rn.f64 	%fd577, %fd576;
	st.global.f64 	[%rd10+16], %fd577;
	ld.global.f64 	%fd578, [%rd10+24];
	ld.global.f64 	%fd579, [%rd11+24];
	add.f64 	%fd580, %fd578, %fd579;
	ld.global.f64 	%fd581, [%rd12+24];
	add.f64 	%fd76, %fd580, %fd581;
	neg.f64 	%fd582, %fd76;
	fma.rn.f64 	%fd583, %fd76, 0dBFF71547652B82FE, 0d4338000000000000;
	{
	.reg .b32 %temp; 
	mov.b64 	{%r39, %temp}, %fd583;
	}
	mov.f64 	%fd584, 0dC338000000000000;
	add.rn.f64 	%fd585, %fd583, %fd584;
	fma.rn.f64 	%fd586, %fd585, 0dBFE62E42FEFA39EF, %fd582;
	fma.rn.f64 	%fd587, %fd585, 0dBC7ABC9E3B39803F, %fd586;
	fma.rn.f64 	%fd588, %fd587, 0d3E5ADE1569CE2BDF, 0d3E928AF3FCA213EA;
	fma.rn.f64 	%fd589, %fd588, %fd587, 0d3EC71DEE62401315;
	fma.rn.f64 	%fd590, %fd589, %fd587, 0d3EFA01997C89EB71;
	fma.rn.f64 	%fd591, %fd590, %fd587, 0d3F2A01A014761F65;
	fma.rn.f64 	%fd592, %fd591, %fd587, 0d3F56C16C1852B7AF;
	fma.rn.f64 	%fd593, %fd592, %fd587, 0d3F81111111122322;
	fma.rn.f64 	%fd594, %fd593, %fd587, 0d3FA55555555502A1;
	fma.rn.f64 	%fd595, %fd594, %fd587, 0d3FC5555555555511;
	fma.rn.f64 	%fd596, %fd595, %fd587, 0d3FE000000000000B;
	fma.rn.f64 	%fd597, %fd596, %fd587, 0d3FF0000000000000;
	fma.rn.f64 	%fd598, %fd597, %fd587, 0d3FF0000000000000;
	{
	.reg .b32 %temp; 
	mov.b64 	{%r40, %temp}, %fd598;
	}
	{
	.reg .b32 %temp; 
	mov.b64 	{%temp, %r41}, %fd598;
	}
	shl.b32 	%r188, %r39, 20;
	add.s32 	%r189, %r188, %r41;
	mov.b64 	%fd804, {%r40, %r189};
	{
	.reg .b32 %temp; 
	mov.b64 	{%temp, %r190}, %fd582;
	}
	mov.b32 	%f40, %r190;
	abs.f32 	%f12, %f40;
	setp.lt.f32 	%p42, %f12, 0f4086232B;
	@%p42 bra 	$L__BB2_48;
	setp.gt.f64 	%p43, %fd76, 0d0000000000000000;
	mov.f64 	%fd599, 0d7FF0000000000000;
	sub.f64 	%fd600, %fd599, %fd76;
	selp.f64 	%fd804, 0d0000000000000000, %fd600, %p43;
	setp.geu.f32 	%p44, %f12, 0f40874800;
	@%p44 bra 	$L__BB2_48;
	shr.u32 	%r191, %r39, 31;
	add.s32 	%r192, %r39, %r191;
	shr.s32 	%r193, %r192, 1;
	shl.b32 	%r194, %r193, 20;
	add.s32 	%r195, %r41, %r194;
	mov.b64 	%fd601, {%r40, %r195};
	sub.s32 	%r196, %r39, %r193;
	shl.b32 	%r197, %r196, 20;
	add.s32 	%r198, %r197, 1072693248;
	mov.b32 	%r199, 0;
	mov.b64 	%fd602, {%r199, %r198};
	mul.f64 	%fd804, %fd602, %fd601;
$L__BB2_48:
	ld.param.u64 	%rd53, [_Z30outputElementComputation_Cond1PdS_S_S_S_S_S_S_S_S_S_S_S_S_S_iii_param_0];
	add.f64 	%fd603, %fd804, 0d3FF0000000000000;
	rcp.rn.f64 	%fd604, %fd603;
	st.global.f64 	[%rd10+24], %fd604;
	ld.global.f64 	%fd605, [%rd4];
	cvta.to.global.u64 	%rd47, %rd53;
	add.s64 	%rd13, %rd47, %rd36;
	ld.global.f64 	%fd606, [%rd13];
	ld.global.f64 	%fd607, [%rd1];
	ld.global.f64 	%fd608, [%rd7];
	mul.f64 	%fd609, %fd607, %fd608;
	fma.rn.f64 	%fd81, %fd605, %fd606, %fd609;
	cvta.to.global.u64 	%rd49, %rd26;
	add.s64 	%rd14, %rd49, %rd36;
	st.global.f64 	[%rd14], %fd81;
	ld.global.f64 	%fd82, [%rd10];
	{
	.reg .b32 %temp; 
	mov.b64 	{%temp, %r200}, %fd81;
	}
	and.b32  	%r42, %r200, 2147483647;
	{
	.reg .b32 %temp; 
	mov.b64 	{%r201, %temp}, %fd81;
	}
	mov.b64 	%fd83, {%r201, %r42};
	setp.ltu.f64 	%p45, %fd83, 0d3FE4F92224DD2F1A;
	@%p45 bra 	$L__BB2_50;
	add.f64 	%fd610, %fd83, %fd83;
	cvt.rn.f32.f64 	%f41, %fd610;
	mul.f32 	%f42, %f41, 0f3FB8AA3B;
	cvt.rni.f32.f32 	%f43, %f42;
	cvt.f64.f32 	%fd611, %f43;
	fma.rn.f64 	%fd612, %fd611, 0dBFE62E42FEFA39EF, %fd610;
	fma.rn.f64 	%fd613, %fd612, 0d3E5AE904A4741B81, 0d3E928A27F89B6999;
	fma.rn.f64 	%fd614, %fd613, %fd612, 0d3EC71DE715FF7E07;
	fma.rn.f64 	%fd615, %fd614, %fd612, 0d3EFA019A6B0AC45A;
	fma.rn.f64 	%fd616, %fd615, %fd612, 0d3F2A01A017EED94F;
	fma.rn.f64 	%fd617, %fd616, %fd612, 0d3F56C16C17F2A71B;
	fma.rn.f64 	%fd618, %fd617, %fd612, 0d3F811111111173C4;
	fma.rn.f64 	%fd619, %fd618, %fd612, 0d3FA555555555211A;
	fma.rn.f64 	%fd620, %fd619, %fd612, 0d3FC5555555555540;
	fma.rn.f64 	%fd621, %fd620, %fd612, 0d3FE0000000000005;
	mul.f64 	%fd622, %fd612, %fd621;
	fma.rn.f64 	%fd623, %fd622, %fd612, %fd612;
	ex2.approx.ftz.f32 	%f44, %f43;
	cvt.f64.f32 	%fd624, %f44;
	mov.f64 	%fd625, 0d3FF0000000000000;
	sub.f64 	%fd626, %fd625, %fd624;
	neg.f64 	%fd627, %fd623;
	fma.rn.f64 	%fd628, %fd627, %fd624, %fd626;
	mov.f64 	%fd629, 0d4000000000000000;
	sub.f64 	%fd630, %fd629, %fd628;
	rcp.approx.ftz.f64 	%fd631, %fd630;
	neg.f64 	%fd632, %fd630;
	fma.rn.f64 	%fd633, %fd632, %fd631, 0d3FF0000000000000;
	fma.rn.f64 	%fd634, %fd633, %fd633, %fd633;
	fma.rn.f64 	%fd635, %fd634, %fd631, %fd631;
	fma.rn.f64 	%fd636, %fd635, 0dC000000000000000, 0d3FF0000000000000;
	setp.gt.u32 	%p46, %r42, 1077088193;
	selp.f64 	%fd637, 0d3FF0000000000000, %fd636, %p46;
	copysign.f64 	%fd805, %fd81, %fd637;
	bra.uni 	$L__BB2_51;
$L__BB2_50:
	mul.f64 	%fd638, %fd81, %fd81;
	fma.rn.f64 	%fd639, %fd638, 0dBEF0BC46E2F5E964, 0d3F14359F420AFC3D;
	fma.rn.f64 	%fd640, %fd639, %fd638, 0dBF2DF9F0728C5D84;
	fma.rn.f64 	%fd641, %fd640, %fd638, 0d3F4337D1CEC4F033;
	fma.rn.f64 	%fd642, %fd641, %fd638, 0dBF57D6E9674335B3;
	fma.rn.f64 	%fd643, %fd642, %fd638, 0d3F6D6D000D7AAD3D;
	fma.rn.f64 	%fd644, %fd643, %fd638, 0dBF8226E1F3CF1EF5;
	fma.rn.f64 	%fd645, %fd644, %fd638, 0d3F9664F47EC0C8CF;
	fma.rn.f64 	%fd646, %fd645, %fd638, 0dBFABA1BA1B80AB40;
	fma.rn.f64 	%fd647, %fd646, %fd638, 0d3FC111111110FA4A;
	fma.rn.f64 	%fd648, %fd647, %fd638, 0dBFD5555555555550;
	fma.rn.f64 	%fd649, %fd648, %fd638, 0d0000000000000000;
	fma.rn.f64 	%fd805, %fd649, %fd81, %fd81;
$L__BB2_51:
	mul.f64 	%fd650, %fd82, %fd805;
	cvta.to.global.u64 	%rd50, %rd27;
	add.s64 	%rd15, %rd50, %rd36;
	st.global.f64 	[%rd15], %fd650;
	ld.global.f64 	%fd651, [%rd4+8];
	ld.global.f64 	%fd652, [%rd13+8];
	ld.global.f64 	%fd653, [%rd1+8];
	ld.global.f64 	%fd654, [%rd7+8];
	mul.f64 	%fd655, %fd653, %fd654;
	fma.rn.f64 	%fd87, %fd651, %fd652, %fd655;
	st.global.f64 	[%rd14+8], %fd87;
	ld.global.f64 	%fd88, [%rd10+8];
	{
	.reg .b32 %temp; 
	mov.b64 	{%temp, %r202}, %fd87;
	}
	and.b32  	%r43, %r202, 2147483647;
	{
	.reg .b32 %temp; 
	mov.b64 	{%r203, %temp}, %fd87;
	}
	mov.b64 	%fd89, {%r203, %r43};
	setp.ltu.f64 	%p47, %fd89, 0d3FE4F92224DD2F1A;
	@%p47 bra 	$L__BB2_53;
	add.f64 	%fd656, %fd89, %fd89;
	cvt.rn.f32.f64 	%f45, %fd656;
	mul.f32 	%f46, %f45, 0f3FB8AA3B;
	cvt.rni.f32.f32 	%f47, %f46;
	cvt.f64.f32 	%fd657, %f47;
	fma.rn.f64 	%fd658, %fd657, 0dBFE62E42FEFA39EF, %fd656;
	fma.rn.f64 	%fd659, %fd658, 0d3E5AE904A4741B81, 0d3E928A27F89B6999;
	fma.rn.f64 	%fd660, %fd659, %fd658, 0d3EC71DE715FF7E07;
	fma.rn.f64 	%fd661, %fd660, %fd658, 0d3EFA019A6B0AC45A;
	fma.rn.f64 	%fd662, %fd661, %fd658, 0d3F2A01A017EED94F;
	fma.rn.f64 	%fd663, %fd662, %fd658, 0d3F56C16C17F2A71B;
	fma.rn.f64 	%fd664, %fd663, %fd658, 0d3F811111111173C4;
	fma.rn.f64 	%fd665, %fd664, %fd658, 0d3FA555555555211A;
	fma.rn.f64 	%fd666, %fd665, %fd658, 0d3FC5555555555540;
	fma.rn.f64 	%fd667, %fd666, %fd658, 0d3FE0000000000005;
	mul.f64 	%fd668, %fd658, %fd667;
	fma.rn.f64 	%fd669, %fd668, %fd658, %fd658;
	ex2.approx.ftz.f32 	%f48, %f47;
	cvt.f64.f32 	%fd670, %f48;
	mov.f64 	%fd671, 0d3FF0000000000000;
	sub.f64 	%fd672, %fd671, %fd670;
	neg.f64 	%fd673, %fd669;
	fma.rn.f64 	%fd674, %fd673, %fd670, %fd672;
	mov.f64 	%fd675, 0d4000000000000000;
	sub.f64 	%fd676, %fd675, %fd674;
	rcp.approx.ftz.f64 	%fd677, %fd676;
	neg.f64 	%fd678, %fd676;
	fma.rn.f64 	%fd679, %fd678, %fd677, 0d3FF0000000000000;
	fma.rn.f64 	%fd680, %fd679, %fd679, %fd679;
	fma.rn.f64 	%fd681, %fd680, %fd677, %fd677;
	fma.rn.f64 	%fd682, %fd681, 0dC000000000000000, 0d3FF0000000000000;
	setp.gt.u32 	%p48, %r43, 1077088193;
	selp.f64 	%fd683, 0d3FF0000000000000, %fd682, %p48;
	copysign.f64 	%fd806, %fd87, %fd683;
	bra.uni 	$L__BB2_54;
$L__BB2_53:
	mul.f64 	%fd684, %fd87, %fd87;
	fma.rn.f64 	%fd685, %fd684, 0dBEF0BC46E2F5E964, 0d3F14359F420AFC3D;
	fma.rn.f64 	%fd686, %fd685, %fd684, 0dBF2DF9F0728C5D84;
	fma.rn.f64 	%fd687, %fd686, %fd684, 0d3F4337D1CEC4F033;
	fma.rn.f64 	%fd688, %fd687, %fd684, 0dBF57D6E9674335B3;
	fma.rn.f64 	%fd689, %fd688, %fd684, 0d3F6D6D000D7AAD3D;
	fma.rn.f64 	%fd690, %fd689, %fd684, 0dBF8226E1F3CF1EF5;
	fma.rn.f64 	%fd691, %fd690, %fd684, 0d3F9664F47EC0C8CF;
	fma.rn.f64 	%fd692, %fd691, %fd684, 0dBFABA1BA1B80AB40;
	fma.rn.f64 	%fd693, %fd692, %fd684, 0d3FC111111110FA4A;
	fma.rn.f64 	%fd694, %fd693, %fd684, 0dBFD5555555555550;
	fma.rn.f64 	%fd695, %fd694, %fd684, 0d0000000000000000;
	fma.rn.f64 	%fd806, %fd695, %fd87, %fd87;
$L__BB2_54:
	mul.f64 	%fd696, %fd88, %fd806;
	st.global.f64 	[%rd15+8], %fd696;
	ld.global.f64 	%fd697, [%rd4+16];
	ld.global.f64 	%fd698, [%rd13+16];
	ld.global.f64 	%fd699, [%rd1+16];
	ld.global.f64 	%fd700, [%rd7+16];
	mul.f64 	%fd701, %fd699, %fd700;
	fma.rn.f64 	%fd93, %fd697, %fd698, %fd701;
	st.global.f64 	[%rd14+16], %fd93;
	ld.global.f64 	%fd94, [%rd10+16];
	{
	.reg .b32 %temp; 
	mov.b64 	{%temp, %r204}, %fd93;
	}
	and.b32  	%r44, %r204, 2147483647;
	{
	.reg .b32 %temp; 
	mov.b64 	{%r205, %temp}, %fd93;
	}
	mov.b64 	%fd95, {%r205, %r44};
	setp.ltu.f64 	%p49, %fd95, 0d3FE4F92224DD2F1A;
	@%p49 bra 	$L__BB2_56;
	add.f64 	%fd702, %fd95, %fd95;
	cvt.rn.f32.f64 	%f49, %fd702;
	mul.f32 	%f50, %f49, 0f3FB8AA3B;
	cvt.rni.f32.f32 	%f51, %f50;
	cvt.f64.f32 	%fd703, %f51;
	fma.rn.f64 	%fd704, %fd703, 0dBFE62E42FEFA39EF, %fd702;
	fma.rn.f64 	%fd705, %fd704, 0d3E5AE904A4741B81, 0d3E928A27F89B6999;
	fma.rn.f64 	%fd706, %fd705, %fd704, 0d3EC71DE715FF7E07;
	fma.rn.f64 	%fd707, %fd706, %fd704, 0d3EFA019A6B0AC45A;
	fma.rn.f64 	%fd708, %fd707, %fd704, 0d3F2A01A017EED94F;
	fma.rn.f64 	%fd709, %fd708, %fd704, 0d3F56C16C17F2A71B;
	fma.rn.f64 	%fd710, %fd709, %fd704, 0d3F811111111173C4;
	fma.rn.f64 	%fd711, %fd710, %fd704, 0d3FA555555555211A;
	fma.rn.f64 	%fd712, %fd711, %fd704, 0d3FC5555555555540;
	fma.rn.f64 	%fd713, %fd712, %fd704, 0d3FE0000000000005;
	mul.f64 	%fd714, %fd704, %fd713;
	fma.rn.f64 	%fd715, %fd714, %fd704, %fd704;
	ex2.approx.ftz.f32 	%f52, %f51;
	cvt.f64.f32 	%fd716, %f52;
	mov.f64 	%fd717, 0d3FF0000000000000;
	sub.f64 	%fd718, %fd717, %fd716;
	neg.f64 	%fd719, %fd715;
	fma.rn.f64 	%fd720, %fd719, %fd716, %fd718;
	mov.f64 	%fd721, 0d4000000000000000;
	sub.f64 	%fd722, %fd721, %fd720;
	rcp.approx.ftz.f64 	%fd723, %fd722;
	neg.f64 	%fd724, %fd722;
	fma.rn.f64 	%fd725, %fd724, %fd723, 0d3FF0000000000000;
	fma.rn.f64 	%fd726, %fd725, %fd725, %fd725;
	fma.rn.f64 	%fd727, %fd726, %fd723, %fd723;
	fma.rn.f64 	%fd728, %fd727, 0dC000000000000000, 0d3FF0000000000000;
	setp.gt.u32 	%p50, %r44, 1077088193;
	selp.f64 	%fd729, 0d3FF0000000000000, %fd728, %p50;
	copysign.f64 	%fd807, %fd93, %fd729;
	bra.uni 	$L__BB2_57;
$L__BB2_56:
	mul.f64 	%fd730, %fd93, %fd93;
	fma.rn.f64 	%fd731, %fd730, 0dBEF0BC46E2F5E964, 0d3F14359F420AFC3D;
	fma.rn.f64 	%fd732, %fd731, %fd730, 0dBF2DF9F0728C5D84;
	fma.rn.f64 	%fd733, %fd732, %fd730, 0d3F4337D1CEC4F033;
	fma.rn.f64 	%fd734, %fd733, %fd730, 0dBF57D6E9674335B3;
	fma.rn.f64 	%fd735, %fd734, %fd730, 0d3F6D6D000D7AAD3D;
	fma.rn.f64 	%fd736, %fd735, %fd730, 0dBF8226E1F3CF1EF5;
	fma.rn.f64 	%fd737, %fd736, %fd730, 0d3F9664F47EC0C8CF;
	fma.rn.f64 	%fd738, %fd737, %fd730, 0dBFABA1BA1B80AB40;
	fma.rn.f64 	%fd739, %fd738, %fd730, 0d3FC111111110FA4A;
	fma.rn.f64 	%fd740, %fd739, %fd730, 0dBFD5555555555550;
	fma.rn.f64 	%fd741, %fd740, %fd730, 0d0000000000000000;
	fma.rn.f64 	%fd807, %fd741, %fd93, %fd93;
$L__BB2_57:
	mul.f64 	%fd742, %fd94, %fd807;
	st.global.f64 	[%rd15+16], %fd742;
	ld.global.f64 	%fd743, [%rd4+24];
	ld.global.f64 	%fd744, [%rd13+24];
	ld.global.f64 	%fd745, [%rd1+24];
	ld.global.f64 	%fd746, [%rd7+24];
	mul.f64 	%fd747, %fd745, %fd746;
	fma.rn.f64 	%fd99, %fd743, %fd744, %fd747;
	st.global.f64 	[%rd14+24], %fd99;
	ld.global.f64 	%fd100, [%rd10+24];
	{
	.reg .b32 %temp; 
	mov.b64 	{%temp, %r206}, %fd99;
	}
	and.b32  	%r45, %r206, 2147483647;
	{
	.reg .b32 %temp; 
	mov.b64 	{%r207, %temp}, %fd99;
	}
	mov.b64 	%fd101, {%r207, %r45};
	setp.ltu.f64 	%p51, %fd101, 0d3FE4F92224DD2F1A;
	@%p51 bra 	$L__BB2_59;
	add.f64 	%fd748, %fd101, %fd101;
	cvt.rn.f32.f64 	%f53, %fd748;
	mul.f32 	%f54, %f53, 0f3FB8AA3B;
	cvt.rni.f32.f32 	%f55, %f54;
	cvt.f64.f32 	%fd749, %f55;
	fma.rn.f64 	%fd750, %fd749, 0dBFE62E42FEFA39EF, %fd748;
	fma.rn.f64 	%fd751, %fd750, 0d3E5AE904A4741B81, 0d3E928A27F89B6999;
	fma.rn.f64 	%fd752, %fd751, %fd750, 0d3EC71DE715FF7E07;
	fma.rn.f64 	%fd753, %fd752, %fd750, 0d3EFA019A6B0AC45A;
	fma.rn.f64 	%fd754, %fd753, %fd750, 0d3F2A01A017EED94F;
	fma.rn.f64 	%fd755, %fd754, %fd750, 0d3F56C16C17F2A71B;
	fma.rn.f64 	%fd756, %fd755, %fd750, 0d3F811111111173C4;
	fma.rn.f64 	%fd757, %fd756, %fd750, 0d3FA555555555211A;
	fma.rn.f64 	%fd758, %fd757, %fd750, 0d3FC5555555555540;
	fma.rn.f64 	%fd759, %fd758, %fd750, 0d3FE0000000000005;
	mul.f64 	%fd760, %fd750, %fd759;
	fma.rn.f64 	%fd761, %fd760, %fd750, %fd750;
	ex2.approx.ftz.f32 	%f56, %f55;
	cvt.f64.f32 	%fd762, %f56;
	mov.f64 	%fd763, 0d3FF0000000000000;
	sub.f64 	%fd764, %fd763, %fd762;
	neg.f64 	%fd765, %fd761;
	fma.rn.f64 	%fd766, %fd765, %fd762, %fd764;
	mov.f64 	%fd767, 0d4000000000000000;
	sub.f64 	%fd768, %fd767, %fd766;
	rcp.approx.ftz.f64 	%fd769, %fd768;
	neg.f64 	%fd770, %fd768;
	fma.rn.f64 	%fd771, %fd770, %fd769, 0d3FF0000000000000;
	fma.rn.f64 	%fd772, %fd771, %fd771, %fd771;
	fma.rn.f64 	%fd773, %fd772, %fd769, %fd769;
	fma.rn.f64 	%fd774, %fd773, 0dC000000000000000, 0d3FF0000000000000;
	setp.gt.u32 	%p52, %r45, 1077088193;
	selp.f64 	%fd775, 0d3FF0000000000000, %fd774, %p52;
	copysign.f64 	%fd808, %fd99, %fd775;
	bra.uni 	$L__BB2_60;
$L__BB2_59:
	mul.f64 	%fd776, %fd99, %fd99;
	fma.rn.f64 	%fd777, %fd776, 0dBEF0BC46E2F5E964, 0d3F14359F420AFC3D;
	fma.rn.f64 	%fd778, %fd777, %fd776, 0dBF2DF9F0728C5D84;
	fma.rn.f64 	%fd779, %fd778, %fd776, 0d3F4337D1CEC4F033;
	fma.rn.f64 	%fd780, %fd779, %fd776, 0dBF57D6E9674335B3;
	fma.rn.f64 	%fd781, %fd780, %fd776, 0d3F6D6D000D7AAD3D;
	fma.rn.f64 	%fd782, %fd781, %fd776, 0dBF8226E1F3CF1EF5;
	fma.rn.f64 	%fd783, %fd782, %fd776, 0d3F9664F47EC0C8CF;
	fma.rn.f64 	%fd784, %fd783, %fd776, 0dBFABA1BA1B80AB40;
	fma.rn.f64 	%fd785, %fd784, %fd776, 0d3FC111111110FA4A;
	fma.rn.f64 	%fd786, %fd785, %fd776, 0dBFD5555555555550;
	fma.rn.f64 	%fd787, %fd786, %fd776, 0d0000000000000000;
	fma.rn.f64 	%fd808, %fd787, %fd99, %fd99;
$L__BB2_60:
	mul.f64 	%fd788, %fd100, %fd808;
	st.global.f64 	[%rd15+24], %fd788;
	add.s32 	%r208, %r47, -1;
	setp.ne.s32 	%p53, %r46, %r208;
	@%p53 bra 	$L__BB2_62;
	mov.b64 	%rd52, 0;
	st.global.u64 	[%rd1], %rd52;
	st.global.u64 	[%rd1+8], %rd52;
	st.global.u64 	[%rd1+16], %rd52;
	st.global.u64 	[%rd1+24], %rd52;
	st.global.u64 	[%rd4], %rd52;
	st.global.u64 	[%rd4+8], %rd52;
	st.global.u64 	[%rd4+16], %rd52;
	st.global.u64 	[%rd4+24], %rd52;
	st.global.u64 	[%rd7], %rd52;
	st.global.u64 	[%rd7+8], %rd52;
	st.global.u64 	[%rd7+16], %rd52;
	st.global.u64 	[%rd7+24], %rd52;
	st.global.u64 	[%rd10], %rd52;
	st.global.u64 	[%rd10+8], %rd52;
	st.global.u64 	[%rd10+16], %rd52;
	st.global.u64 	[%rd10+24], %rd52;
$L__BB2_62:
	ret;

}
	// .globl	_Z26gateValueComputation_Cond1PdS_S_S_S_S_S_S_S_S_S_S_S_S_S_S_S_S_S_S_ii
.visible .entry _Z26gateValueComputation_Cond1PdS_S_S_S_S_S_S_S_S_S_S_S_S_S_S_S_S_S_S_ii(
	.param .u64 .ptr .align 1 _Z26gateValueComputation_Cond1PdS_S_S_S_S_S_S_S_S_S_S_S_S_S_S_S_S_S_S_ii_param_0,
	.param .u64 .ptr .align 1 _Z26gateValueComputation_Cond1PdS_S_S_S_S_S_S_S_S_S_S_S_S_S_S_S_S_S_S_ii_param_1,
	.param .u64 .ptr .align 1 _Z26gateValueComputation_Cond1PdS_S_S_S_S_S_S_S_S_S_S_S_S_S_S_S_S_S_S_ii_param_2,
	.param .u64 .ptr .align 1 _Z26gateValueComputation_Cond1PdS_S_S_S_S_S_S_S_S_S_S_S_S_S_S_S_S_S_S_ii_param_3,
	.param .u64 .ptr .align 1 _Z26gateValueComputation_Cond1PdS_S_S_S_S_S_S_S_S_S_S_S_S_S_S_S_S_S_S_ii_param_4,
	.param .u64 .ptr .align 1 _Z26gateValueComputation_Cond1PdS_S_S_S_S_S_S_S_S_S_S_S_S_S_S_S_S_S_S_ii_param_5,
	.param .u64 .ptr .align 1 _Z26gateValueComputation_Cond1PdS_S_S_S_S_S_S_S_S_S_S_S_S_S_S_S_S_S_S_ii_param_6,
	.param .u64 .ptr .align 1 _Z26gateValueComputation_Cond1PdS_S_S_S_S_S_S_S_S_S_S_S_S_S_S_S_S_S_S_ii_param_7,
	.param .u64 .ptr .align 1 _Z26gateValueComputation_Cond1PdS_S_S_S_S_S_S_S_S_S_S_S_S_S_S_S_S_S_S_ii_param_8,
	.param .u64 .ptr .align 1 _Z26gateValueComputation_Cond1PdS_S_S_S_S_S_S_S_S_S_S_S_S_S_S_S_S_S_S_ii_param_9,
	.param .u64 .ptr .align 1 _Z26gateValueComputation_Cond1PdS_S_S_S_S_S_S_S_S_S_S_S_S_S_S_S_S_S_S_ii_param_10,
	.param .u64 .ptr .align 1 _Z26gateValueComputation_Cond1PdS_S_S_S_S_S_S_S_S_S_S_S_S_S_S_S_S_S_S_ii_param_11,
	.param .u64 .ptr .align 1 _Z26gateValueComputation_Cond1PdS_S_S_S_S_S_S_S_S_S_S_S_S_S_S_S_S_S_S_ii_param_12,
	.param .u64 .ptr .align 1 _Z26gateValueComputation_Cond1PdS_S_S_S_S_S_S_S_S_S_S_S_S_S_S_S_S_S_S_ii_param_13,
	.param .u64 .ptr .align 1 _Z26gateValueComputation_Cond1PdS_S_S_S_S_S_S_S_S_S_S_S_S_S_S_S_S_S_S_ii_param_14,
	.param .u64 .ptr .align 1 _Z26gateValueComputation_Cond1PdS_S_S_S_S_S_S_S_S_S_S_S_S_S_S_S_S_S_S_ii_param_15,
	.param .u64 .ptr .align 1 _Z26gateValueComputation_Cond1PdS_S_S_S_S_S_S_S_S_S_S_S_S_S_S_S_S_S_S_ii_param_16,
	.param .u64 .ptr .align 1 _Z26gateValueComputation_Cond1PdS_S_S_S_S_S_S_S_S_S_S_S_S_S_S_S_S_S_S_ii_param_17,
	.param .u64 .ptr .align 1 _Z26gateValueComputation_Cond1PdS_S_S_S_S_S_S_S_S_S_S_S_S_S_S_S_S_S_S_ii_param_18,
	.param .u64 .ptr .align 1 _Z26gateValueComputation_Cond1PdS_S_S_S_S_S_S_S_S_S_S_S_S_S_S_S_S_S_S_ii_param_19,
	.param .u32 _Z26gateValueComputation_Cond1PdS_S_S_S_S_S_S_S_S_S_S_S_S_S_S_S_S_S_S_ii_param_20,
	.param .u32 _Z26gateValueComputation_Cond1PdS_S_S_S_S_S_S_S_S_S_S_S_S_S_S_S_S_S_S_ii_param_21
)
{
	.reg .pred 	%p<66>;
	.reg .b32 	%r<365>;
	.reg .b32 	%f<57>;
	.reg .b64 	%rd<137>;
	.reg .b64 	%fd<1101>;
	// demoted variable
	.shared .align 8 .b8 _ZZ26gateValueComputation_Cond1PdS_S_S_S_S_S_S_S_S_S_S_S_S_S_S_S_S_S_S_iiE5iPres[6144];
	// demoted variable
	.shared .align 8 .b8 _ZZ26gateValueComputation_Cond1PdS_S_S_S_S_S_S_S_S_S_S_S_S_S_S_S_S_S_S_iiE5fPres[6144];
	// demoted variable
	.shared .align 8 .b8 _ZZ26gateValueComputation_Cond1PdS_S_S_S_S_S_S_S_S_S_S_S_S_S_S_S_S_S_S_iiE5gPres[6144];
	// demoted variable
	.shared .align 8 .b8 _ZZ26gateValueComputation_Cond1PdS_S_S_S_S_S_S_S_S_S_S_S_S_S_S_S_S_S_S_iiE5oPres[6144];
	// demoted variable
	.shared .align 8 .b8 _ZZ26gateValueComputation_Cond1PdS_S_S_S_S_S_S_S_S_S_S_S_S_S_S_S_S_S_S_iiE5iNext[6144];
	// demoted variable
	.shared .align 8 .b8 _ZZ26gateValueComputation_Cond1PdS_S_S_S_S_S_S_S_S_S_S_S_S_S_S_S_S_S_S_iiE5fNext[6144];
	// demoted variable
	.shared .align 8 .b8 _ZZ26gateValueComputation_Cond1PdS_S_S_S_S_S_S_S_S_S_S_S_S_S_S_S_S_S_S_iiE5gNext[6144];
	// demoted variable
	.shared .align 8 .b8 _ZZ26gateValueComputation_Cond1PdS_S_S_S_S_S_S_S_S_S_S_S_S_S_S_S_S_S_S_iiE5oNext[6144];
	ld.param.u64 	%rd42, [_Z26gateValueComputation_Cond1PdS_S_S_S_S_S_S_S_S_S_S_S_S_S_S_S_S_S_S_ii_param_14];
	ld.param.u64 	%rd43, [_Z26gateValueComputation_Cond1PdS_S_S_S_S_S_S_S_S_S_S_S_S_S_S_S_S_S_S_ii_param_15];
	ld.param.u64 	%rd44, [_Z26gateValueComputation_Cond1PdS_S_S_S_S_S_S_S_S_S_S_S_S_S_S_S_S_S_S_ii_param_16];
	ld.param.u64 	%rd45, [_Z26gateValueComputation_Cond1PdS_S_S_S_S_S_S_S_S_S_S_S_S_S_S_S_S_S_S_ii_param_17];
	ld.param.u32 	%r89, [_Z26gateValueComputation_Cond1PdS_S_S_S_S_S_S_S_S_S_S_S_S_S_S_S_S_S_S_ii_param_21];
	cvta.to.global.u64 	%rd1, %rd42;
	cvta.to.global.u64 	%rd2, %rd43;
	cvta.to.global.u64 	%rd3, %rd44;
	cvta.to.global.u64 	%rd4, %rd45;
	mov.u32 	%r90, %ntid.x;
	mov.u32 	%r91, %ctaid.x;
	mul.lo.s32 	%r1, %r90, %r91;
	mov.u32 	%r2, %tid.x;
	add.s32 	%r3, %r1, %r2;
	setp.ne.s32 	%p1, %r3, 0;
	setp.lt.s32 	%p2, %r89, 1;
	or.pred  	%p3, %p1, %p2;
	@%p3 bra 	$L__BB3_9;
	and.b32  	%r4, %r89, 3;
	setp.lt.u32 	%p4, %r89, 4;
	mov.b32 	%r360, 0;
	@%p4 bra 	$L__BB3_4;
	and.b32  	%r360, %r89, 2147483644;
	neg.s32 	%r358, %r360;
	add.s64 	%rd136, %rd1, 16;
	add.s64 	%rd135, %rd2, 16;
	add.s64 	%rd134, %rd3, 16;
	mov.u32 	%r101, _ZZ26gateValueComputation_Cond1PdS_S_S_S_S_S_S_S_S_S_S_S_S_S_S_S_S_S_S_iiE5oNext;
	add.s32 	%r357, %r101, 16;
	mov.u32 	%r102, _ZZ26gateValueComputation_Cond1PdS_S_S_S_S_S_S_S_S_S_S_S_S_S_S_S_S_S_S_iiE5iPres;
	add.s32 	%r356, %r102, 16;
	mov.u32 	%r103, _ZZ26gateValueComputation_Cond1PdS_S_S_S_S_S_S_S_S_S_S_S_S_S_S_S_S_S_S_iiE5fPres;
	add.s32 	%r355, %r103, 16;
	mov.u32 	%r104, _ZZ26gateValueComputation_Cond1PdS_S_S_S_S_S_S_S_S_S_S_S_S_S_S_S_S_S_S_iiE5gNext;
	add.s32 	%r354, %r104, 16;
	mov.u32 	%r105, _ZZ26gateValueComputation_Cond1PdS_S_S_S_S_S_S_S_S_S_S_S_S_S_S_S_S_S_S_iiE5gPres;
	add.s32 	%r353, %r105, 16;
	mov.u32 	%r106, _ZZ26gateValueComputation_Cond1PdS_S_S_S_S_S_S_S_S_S_S_S_S_S_S_S_S_S_S_iiE5oPres;
	add.s32 	%r352, %r106, 16;
	mov.u32 	%r107, _ZZ26gateValueComputation_Cond1PdS_S_S_S_S_S_S_S_S_S_S_S_S_S_S_S_S_S_S_iiE5iNext;
	add.s32 	%r351, %r107, 16;
	mov.u32 	%r108, _ZZ26gateValueComputation_Cond1PdS_S_S_S_S_S_S_S_S_S_S_S_S_S_S_S_S_S_S_iiE5fNext;
	add.s32 	%r350, %r108, 16;
	add.s64 	%rd133, %rd4, 16;
$L__BB3_3:
	.pragma "nounroll";
	ld.global.f64 	%fd113, [%rd136+-16];
	st.shared.f64 	[%r356+-16], %fd113;
	ld.global.f64 	%fd114, [%rd135+-16];
	st.shared.f64 	[%r355+-16], %fd114;
	ld.global.f64 	%fd115, [%rd134+-16];
	st.shared.f64 	[%r353+-16], %fd115;
	ld.global.f64 	%fd116, [%rd133+-16];
	st.shared.f64 	[%r352+-16], %fd116;
	mov.b64 	%rd48, 0;
	st.shared.u64 	[%r351+-16], %rd48;
	st.shared.u64 	[%r350+-16], %rd48;
	st.shared.u64 	[%r354+-16], %rd48;
	st.shared.u64 	[%r357+-16], %rd48;
	ld.global.f64 	%fd117, [%rd136+-8];
	st.shared.f64 	[%r356+-8], %fd117;
	ld.global.f64 	%fd118, [%rd135+-8];
	st.shared.f64 	[%r355+-8], %fd118;
	ld.global.f64 	%fd119, [%rd134+-8];
	st.shared.f64 	[%r353+-8], %fd119;
	ld.global.f64 	%fd120, [%rd133+-8];
	st.shared.f64 	[%r352+-8], %fd120;
	st.shared.u64 	[%r351+-8], %rd48;
	st.shared.u64 	[%r350+-8], %rd48;
	st.shared.u64 	[%r354+-8], %rd48;
	st.shared.u64 	[%r357+-8], %rd48;
	ld.global.f64 	%fd121, [%rd136];
	st.shared.f64 	[%r356], %fd121;
	ld.global.f64 	%fd122, [%rd135];
	st.shared.f64 	[%r355], %fd122;
	ld.global.f64 	%fd123, [%rd134];
	st.shared.f64 	[%r353], %fd123;
	ld.global.f64 	%fd124, [%rd133];
	st.shared.f64 	[%r352], %fd124;
	st.shared.u64 	[%r351], %rd48;
	st.shared.u64 	[%r350], %rd48;
	st.shared.u64 	[%r354], %rd48;
	st.shared.u64 	[%r357], %rd48;
	ld.global.f64 	%fd125, [%rd136+8];
	st.shared.f64 	[%r356+8], %fd125;
	ld.global.f64 	%fd126, [%rd135+8];
	st.shared.f64 	[%r355+8], %fd126;
	ld.global.f64 	%fd127, [%rd134+8];
	st.shared.f64 	[%r353+8], %fd127;
	ld.global.f64 	%fd128, [%rd133+8];
	st.shared.f64 	[%r352+8], %fd128;
	st.shared.u64 	[%r351+8], %rd48;
	st.shared.u64 	[%r350+8], %rd48;
	st.shared.u64 	[%r354+8], %rd48;
	st.shared.u64 	[%r357+8], %rd48;
	add.s32 	%r358, %r358, 4;
	add.s64 	%rd136, %rd136, 32;
	add.s64 	%rd135, %rd135, 32;
	add.s64 	%rd134, %rd134, 32;
	add.s32 	%r357, %r357, 32;
	add.s64 	%rd133, %rd133, 32;
	add.s32 	%r356, %r356, 32;
	add.s32 	%r355, %r355, 32;
	add.s32 	%r354, %r354, 32;
	add.s32 	%r353, %r353, 32;
	add.s32 	%r352, %r352, 32;
	add.s32 	%r351, %r351, 32;
	add.s32 	%r350, %r350, 32;
	setp.ne.s32 	%p5, %r358, 0;
	@%p5 bra 	$L__BB3_3;
$L__BB3_4:
	setp.eq.s32 	%p6, %r4, 0;
	@%p6 bra 	$L__BB3_9;
	setp.eq.s32 	%p7, %r4, 1;
	@%p7 bra 	$L__BB3_7;
	mul.wide.u32 	%rd49, %r360, 8;
	add.s64 	%rd50, %rd1, %rd49;
	ld.global.f64 	%fd129, [%rd50];
	shl.b32 	%r109, %r360, 3;
	mov.u32 	%r110, _ZZ26gateValueComputation_Cond1PdS_S_S_S_S_S_S_S_S_S_S_S_S_S_S_S_S_S_S_iiE5iPres;
	add.s32 	%r111, %r110, %r109;
	st.shared.f64 	[%r111], %fd129;
	add.s64 	%rd51, %rd2, %rd49;
	ld.global.f64 	%fd130, [%rd51];
	mov.u32 	%r112, _ZZ26gateValueComputation_Cond1PdS_S_S_S_S_S_S_S_S_S_S_S_S_S_S_S_S_S_S_iiE5fPres;
	add.s32 	%r113, %r112, %r109;
	st.shared.f64 	[%r113], %fd130;
	add.s64 	%rd52, %rd3, %rd49;
	ld.global.f64 	%fd131, [%rd52];
	mov.u32 	%r114, _ZZ26gateValueComputation_Cond1PdS_S_S_S_S_S_S_S_S_S_S_S_S_S_S_S_S_S_S_iiE5gPres;
	add.s32 	%r115, %r114, %r109;
	st.shared.f64 	[%r115], %fd131;
	add.s64 	%rd53, %rd4, %rd49;
	ld.global.f64 	%fd132, [%rd53];
	mov.u32 	%r116, _ZZ26gateValueComputation_Cond1PdS_S_S_S_S_S_S_S_S_S_S_S_S_S_S_S_S_S_S_iiE5oPres;
	add.s32 	%r117, %r116, %r109;
	st.shared.f64 	[%r117], %fd132;
	mov.u32 	%r118, _ZZ26gateValueComputation_Cond1PdS_S_S_S_S_S_S_S_S_S_S_S_S_S_S_S_S_S_S_iiE5iNext;
	add.s32 	%r119, %r118, %r109;
	mov.b64 	%rd54, 0;
	st.shared.u64 	[%r119], %rd54;
	mov.u32 	%r120, _ZZ26gateValueComputation_Cond1PdS_S_S_S_S_S_S_S_S_S_S_S_S_S_S_S_S_S_S_iiE5fNext;
	add.s32 	%r121, %r120, %r109;
	st.shared.u64 	[%r121], %rd54;
	mov.u32 	%r122, _ZZ26gateValueComputation_Cond1PdS_S_S_S_S_S_S_S_S_S_S_S_S_S_S_S_S_S_S_iiE5gNext;
	add.s32 	%r123, %r122, %r109;
	st.shared.u64 	[%r123], %rd54;
	mov.u32 	%r124, _ZZ26gateValueComputation_Cond1PdS_S_S_S_S_S_S_S_S_S_S_S_S_S_S_S_S_S_S_iiE5oNext;
	add.s32 	%r125, %r124, %r109;
	st.shared.u64 	[%r125], %rd54;
	ld.global.f64 	%fd133, [%rd50+8];
	st.shared.f64 	[%r111+8], %fd133;
	ld.global.f64 	%fd134, [%rd51+8];
	st.shared.f64 	[%r113+8], %fd134;
	ld.global.f64 	%fd135, [%rd52+8];
	st.shared.f64 	[%r115+8], %fd135;
	ld.global.f64 	%fd136, [%rd53+8];
	st.shared.f64 	[%r117+8], %fd136;
	st.shared.u64 	[%r119+8], %rd54;
	st.shared.u64 	[%r121+8], %rd54;
	st.shared.u64 	[%r123+8], %rd54;
	st.shared.u64 	[%r125+8], %rd54;
	add.s32 	%r360, %r360, 2;
$L__BB3_7:
	and.b32  	%r126, %r89, 1;
	setp.eq.b32 	%p8, %r126, 1;
	not.pred 	%p9, %p8;
	@%p9 bra 	$L__BB3_9;
	mul.wide.u32 	%rd55, %r360, 8;
	add.s64 	%rd56, %rd1, %rd55;
	ld.global.f64 	%fd137, [%rd56];
	shl.b32 	%r127, %r360, 3;
	mov.u32 	%r128, _ZZ26gateValueComputation_Cond1PdS_S_S_S_S_S_S_S_S_S_S_S_S_S_S_S_S_S_S_iiE5iPres;
	add.s32 	%r129, %r128, %r127;
	st.shared.f64 	[%r129], %fd137;
	add.s64 	%rd57, %rd2, %rd55;
	ld.global.f64 	%fd138, [%rd57];
	mov.u32 	%r130, _ZZ26gateValueComputation_Cond1PdS_S_S_S_S_S_S_S_S_S_S_S_S_S_S_S_S_S_S_iiE5fPres;
	add.s32 	%r131, %r130, %r127;
	st.shared.f64 	[%r131], %fd138;
	add.s64 	%rd58, %rd3, %rd55;
	ld.global.f64 	%fd139, [%rd58];
	mov.u32 	%r132, _ZZ26gateValueComputation_Cond1PdS_S_S_S_S_S_S_S_S_S_S_S_S_S_S_S_S_S_S_iiE5gPres;
	add.s32 	%r133, %r132, %r127;
	st.shared.f64 	[%r133], %fd139;
	add.s64 	%rd59, %rd4, %rd55;
	ld.global.f64 	%fd140, [%rd59];
	mov.u32 	%r134, _ZZ26gateValueComputation_Cond1PdS_S_S_S_S_S_S_S_S_S_S_S_S_S_S_S_S_S_S_iiE5oPres;
	add.s32 	%r135, %r134, %r127;
	st.shared.f64 	[%r135], %fd140;
	mov.u32 	%r136, _ZZ26gateValueComputation_Cond1PdS_S_S_S_S_S_S_S_S_S_S_S_S_S_S_S_S_S_S_iiE5iNext;
	add.s32 	%r137, %r136, %r127;
	mov.b64 	%rd60, 0;
	st.shared.u64 	[%r137], %rd60;
	mov.u32 	%r138, _ZZ26gateValueComputation_Cond1PdS_S_S_S_S_S_S_S_S_S_S_S_S_S_S_S_S_S_S_iiE5fNext;
	add.s32 	%r139, %r138, %r127;
	st.shared.u64 	[%r139], %rd60;
	mov.u32 	%r140, _ZZ26gateValueComputation_Cond1PdS_S_S_S_S_S_S_S_S_S_S_S_S_S_S_S_S_S_S_iiE5gNext;
	add.s32 	%r141, %r140, %r127;
	st.shared.u64 	[%r141], %rd60;
	mov.u32 	%r142, _ZZ26gateValueComputation_Cond1PdS_S_S_S_S_S_S_S_S_S_S_S_S_S_S_S_S_S_S_iiE5oNext;
	add.s32 	%r143, %r142, %r127;
	st.shared.u64 	[%r143], %rd60;
$L__BB3_9:
	ld.param.u32 	%r348, [_Z26gateValueComputation_Cond1PdS_S_S_S_S_S_S_S_S_S_S_S_S_S_S_S_S_S_S_ii_param_20];
	bar.sync 	0;
	setp.lt.s32 	%p10, %r348, 2;
	@%p10 bra 	$L__BB3_76;
	ld.param.u32 	%r349, [_Z26gateValueComputation_Cond1PdS_S_S_S_S_S_S_S_S_S_S_S_S_S_S_S_S_S_S_ii_param_20];
	ld.param.u64 	%rd125, [_Z26gateValueComputation_Cond1PdS_S_S_S_S_S_S_S_S_S_S_S_S_S_S_S_S_S_S_ii_param_13];
	ld.param.u64 	%rd124, [_Z26gateValueComputation_Cond1PdS_S_S_S_S_S_S_S_S_S_S_S_S_S_S_S_S_S_S_ii_param_12];
	ld.param.u64 	%rd123, [_Z26gateValueComputation_Cond1PdS_S_S_S_S_S_S_S_S_S_S_S_S_S_S_S_S_S_S_ii_param_11];
	ld.param.u64 	%rd122, [_Z26gateValueComputation_Cond1PdS_S_S_S_S_S_S_S_S_S_S_S_S_S_S_S_S_S_S_ii_param_10];
	ld.param.u64 	%rd120, [_Z26gateValueComputation_Cond1PdS_S_S_S_S_S_S_S_S_S_S_S_S_S_S_S_S_S_S_ii_param_8];
	ld.param.u64 	%rd119, [_Z26gateValueComputation_Cond1PdS_S_S_S_S_S_S_S_S_S_S_S_S_S_S_S_S_S_S_ii_param_7];
	ld.param.u64 	%rd118, [_Z26gateValueComputation_Cond1PdS_S_S_S_S_S_S_S_S_S_S_S_S_S_S_S_S_S_S_ii_param_6];
	shl.b32 	%r144, %r3, 2;
	cvta.to.global.u64 	%rd61, %rd122;
	mul.wide.u32 	%rd62, %r144, 8;
	add.s64 	%rd17, %rd61, %rd62;
	cvta.to.global.u64 	%rd63, %rd118;
	add.s64 	%rd18, %rd63, %rd62;
	cvta.to.global.u64 	%rd64, %rd123;
	add.s64 	%rd19, %rd64, %rd62;
	cvta.to.global.u64 	%rd65, %rd119;
	add.s64 	%rd20, %rd65, %rd62;
	cvta.to.global.u64 	%rd66, %rd124;
	add.s64 	%rd21, %rd66, %rd62;
	cvta.to.global.u64 	%rd67, %rd120;
	add.s64 	%rd22, %rd67, %rd62;
	cvta.to.global.u64 	%rd68, %rd125;
	add.s64 	%rd23, %rd68, %rd62;
	sub.s32 	%r145, %r349, %r1;
	sub.s32 	%r364, %r145, %r2;
	add.s32 	%r363, %r349, -2;
	shl.b32 	%r362, %r349, 2;
	mad.lo.s32 	%r361, %r144, %r89, %r362;
$L__BB3_11:
	add.s32 	%r146, %r363, 1;
	setp.ge.s32 	%p11, %r3, %r146;
	@%p11 bra 	$L__BB3_13;
	ld.param.u64 	%rd131, [_Z26gateValueComputation_Cond1PdS_S_S_S_S_S_S_S_S_S_S_S_S_S_S_S_S_S_S_ii_param_19];
	ld.param.u64 	%rd117, [_Z26gateValueComputation_Cond1PdS_S_S_S_S_S_S_S_S_S_S_S_S_S_S_S_S_S_S_ii_param_5];
	ld.param.u64 	%rd116, [_Z26gateValueComputation_Cond1PdS_S_S_S_S_S_S_S_S_S_S_S_S_S_S_S_S_S_S_ii_param_4];
	ld.param.u64 	%rd115, [_Z26gateValueComputation_Cond1PdS_S_S_S_S_S_S_S_S_S_S_S_S_S_S_S_S_S_S_ii_param_3];
	ld.param.u64 	%rd114, [_Z26gateValueComputation_Cond1PdS_S_S_S_S_S_S_S_S_S_S_S_S_S_S_S_S_S_S_ii_param_2];
	ld.param.u64 	%rd112, [_Z26gateValueComputation_Cond1PdS_S_S_S_S_S_S_S_S_S_S_S_S_S_S_S_S_S_S_ii_param_0];
	add.s32 	%r147, %r362, -4;
	cvta.to.global.u64 	%rd69, %rd112;
	mul.wide.u32 	%rd70, %r147, 8;
	add.s64 	%rd71, %rd69, %rd70;
	ld.global.f64 	%fd141, [%rd71];
	ld.global.f64 	%fd142, [%rd71+8];
	ld.global.f64 	%fd143, [%rd71+16];
	ld.global.f64 	%fd144, [%rd71+24];
	cvta.to.global.u64 	%rd72, %rd131;
	add.s64 	%rd73, %rd72, %rd70;
	ld.global.f64 	%fd145, [%rd73];
	ld.global.f64 	%fd146, [%rd73+8];
	ld.global.f64 	%fd147, [%rd73+16];
	ld.global.f64 	%fd148, [%rd73+24];
	add.s32 	%r148, %r361, -4;
	cvta.to.global.u64 	%rd74, %rd114;
	mul.wide.s32 	%rd75, %r148, 8;
	add.s64 	%rd76, %rd74, %rd75;
	ld.global.f64 	%fd149, [%rd76];
	ld.global.f64 	%fd150, [%rd76+8];
	ld.global.f64 	%fd151, [%rd76+16];
	ld.global.f64 	%fd152, [%rd76+24];
	mul.wide.s32 	%rd77, %r89, 8;
	add.s64 	%rd78, %rd76, %rd77;
	ld.global.f64 	%fd153, [%rd78];
	ld.global.f64 	%fd154, [%rd78+8];
	ld.global.f64 	%fd155, [%rd78+16];
	ld.global.f64 	%fd156, [%rd78+24];
	add.s64 	%rd79, %rd78, %rd77;
	ld.global.f64 	%fd157, [%rd79];
	ld.global.f64 	%fd158, [%rd79+8];
	ld.global.f64 	%fd159, [%rd79+16];
	ld.global.f64 	%fd160, [%rd79+24];
	add.s64 	%rd80, %rd79, %rd77;
	ld.global.f64 	%fd161, [%rd80];
	ld.global.f64 	%fd162, [%rd80+8];
	ld.global.f64 	%fd163, [%rd80+16];
	ld.global.f64 	%fd164, [%rd80+24];
	fma.rn.f64 	%fd165, %fd149, %fd141, 0d0000000000000000;
	fma.rn.f64 	%fd166, %fd150, %fd142, %fd165;
	fma.rn.f64 	%fd167, %fd151, %fd143, %fd166;
	fma.rn.f64 	%fd168, %fd152, %fd144, %fd167;
	shl.b32 	%r149, %r3, 5;
	mov.u32 	%r150, _ZZ26gateValueComputation_Cond1PdS_S_S_S_S_S_S_S_S_S_S_S_S_S_S_S_S_S_S_iiE5iPres;
	add.s32 	%r151, %r150, %r149;
	ld.shared.f64 	%fd169, [%r151];
	add.f64 	%fd170, %fd168, %fd169;
	st.shared.f64 	[%r151], %fd170;
	fma.rn.f64 	%fd171, %fd153, %fd141, 0d0000000000000000;
	fma.rn.f64 	%fd172, %fd154, %fd142, %fd171;
	fma.rn.f64 	%fd173, %fd155, %fd143, %fd172;
	fma.rn.f64 	%fd174, %fd156, %fd144, %fd173;
	ld.shared.f64 	%fd175, [%r151+8];
	add.f64 	%fd176, %fd174, %fd175;
	st.shared.f64 	[%r151+8], %fd176;
	fma.rn.f64 	%fd177, %fd157, %fd141, 0d0000000000000000;
	fma.rn.f64 	%fd178, %fd158, %fd142, %fd177;
	fma.rn.f64 	%fd179, %fd159, %fd143, %fd178;
	fma.rn.f64 	%fd180, %fd160, %fd144, %fd179;
	ld.shared.f64 	%fd181, [%r151+16];
	add.f64 	%fd182, %fd180, %fd181;
	st.shared.f64 	[%r151+16], %fd182;
	fma.rn.f64 	%fd183, %fd161, %fd141, 0d0000000000000000;
	fma.rn.f64 	%fd184, %fd162, %fd142, %fd183;
	fma.rn.f64 	%fd185, %fd163, %fd143, %fd184;
	fma.rn.f64 	%fd186, %fd164, %fd144, %fd185;
	ld.shared.f64 	%fd187, [%r151+24];
	add.f64 	%fd188, %fd186, %fd187;
	st.shared.f64 	[%r151+24], %fd188;
	fma.rn.f64 	%fd189, %fd149, %fd145, 0d0000000000000000;
	fma.rn.f64 	%fd190, %fd150, %fd146, %fd189;
	fma.rn.f64 	%fd191, %fd151, %fd147, %fd190;
	fma.rn.f64 	%fd192, %fd152, %fd148, %fd191;
	mov.u32 	%r152, _ZZ26gateValueComputation_Cond1PdS_S_S_S_S_S_S_S_S_S_S_S_S_S_S_S_S_S_S_iiE5iNext;
	add.s32 	%r153, %r152, %r149;
	ld.shared.f64 	%fd193, [%r153];
	add.f64 	%fd194, %fd192, %fd193;
	st.shared.f64 	[%r153], %fd194;
	fma.rn.f64 	%fd195, %fd153, %fd145, 0d0000000000000000;
	fma.rn.f64 	%fd196, %fd154, %fd146, %fd195;
	fma.rn.f64 	%fd197, %fd155, %fd147, %fd196;
	fma.rn.f64 	%fd198, %fd156, %fd148, %fd197;
	ld.shared.f64 	%fd199, [%r153+8];
	add.f64 	%fd200, %fd198, %fd199;
	st.shared.f64 	[%r153+8], %fd200;
	fma.rn.f64 	%fd201, %fd157, %fd145, 0d0000000000000000;
	fma.rn.f64 	%fd202, %fd158, %fd146, %fd201;
	fma.rn.f64 	%fd203, %fd159, %fd147, %fd202;
	fma.rn.f64 	%fd204, %fd160, %fd148, %fd203;
	ld.shared.f64 	%fd205, [%r153+16];
	add.f64 	%fd206, %fd204, %fd205;
	st.shared.f64 	[%r153+16], %fd206;
	fma.rn.f64 	%fd207, %fd161, %fd145, 0d0000000000000000;
	fma.rn.f64 	%fd208, %fd162, %fd146, %fd207;
	fma.rn.f64 	%fd209, %fd163, %fd147, %fd208;
	fma.rn.f64 	%fd210, %fd164, %fd148, %fd209;
	ld.shared.f64 	%fd211, [%r153+24];
	add.f64 	%fd212, %fd210, %fd211;
	st.shared.f64 	[%r153+24], %fd212;
	cvta.to.global.u64 	%rd81, %rd115;
	add.s64 	%rd82, %rd81, %rd75;
	ld.global.f64 	%fd213, [%rd82];
	ld.global.f64 	%fd214, [%rd82+8];
	ld.global.f64 	%fd215, [%rd82+16];
	ld.global.f64 	%fd216, [%rd82+24];
	add.s64 	%rd83, %rd82, %rd77;
	ld.global.f64 	%fd217, [%rd83];
	ld.global.f64 	%fd218, [%rd83+8];
	ld.global.f64 	%fd219, [%rd83+16];
	ld.global.f64 	%fd220, [%rd83+24];
	add.s64 	%rd84, %rd83, %rd77;
	ld.global.f64 	%fd221, [%rd84];
	ld.global.f64 	%fd222, [%rd84+8];
	ld.global.f64 	%fd223, [%rd84+16];
	ld.global.f64 	%fd224, [%rd84+24];
	add.s64 	%rd85, %rd84, %rd77;
	ld.global.f64 	%fd225, [%rd85];
	ld.global.f64 	%fd226, [%rd85+8];
	ld.global.f64 	%fd227, [%rd85+16];
	ld.global.f64 	%fd228, [%rd85+24];
	fma.rn.f64 	%fd229, %fd213, %fd141, 0d0000000000000000;
	fma.rn.f64 	%fd230, %fd214, %fd142, %fd229;
	fma.rn.f64 	%fd231, %fd215, %fd143, %fd230;
	fma.rn.f64 	%fd232, %fd216, %fd144, %fd231;
	mov.u32 	%r154, _ZZ26gateValueComputation_Cond1PdS_S_S_S_S_S_S_S_S_S_S_S_S_S_S_S_S_S_S_iiE5fPres;
	add.s32 	%r155, %r154, %r149;
	ld.shared.f64 	%fd233, [%r155];
	add.f64 	%fd234, %fd232, %fd233;
	st.shared.f64 	[%r155], %fd234;
	fma.rn.f64 	%fd235, %fd217, %fd141, 0d0000000000000000;
	fma.rn.f64 	%fd236, %fd218, %fd142, %fd235;
	fma.rn.f64 	%fd237, %fd219, %fd143, %fd236;
	fma.rn.f64 	%fd238, %fd220, %fd144, %fd237;
	ld.shared.f64 	%fd239, [%r155+8];
	add.f64 	%fd240, %fd238, %fd239;
	st.shared.f64 	[%r155+8], %fd240;
	fma.rn.f64 	%fd241, %fd221, %fd141, 0d0000000000000000;
	fma.rn.f64 	%fd242, %fd222, %fd142, %fd241;
	fma.rn.f64 	%fd243, %fd223, %fd143, %fd242;
	fma.rn.f64 	%fd244, %fd224, %fd144, %fd243;
	ld.shared.f64 	%fd245, [%r155+16];
	add.f64 	%fd246, %fd244, %fd245;
	st.shared.f64 	[%r155+16], %fd246;
	fma.rn.f64 	%fd247, %fd225, %fd141, 0d0000000000000000;
	fma.rn.f64 	%fd248, %fd226, %fd142, %fd247;
	fma.rn.f64 	%fd249, %fd227, %fd143, %fd248;
	fma.rn.f64 	%fd250, %fd228, %fd144, %fd249;
	ld.shared.f64 	%fd251, [%r155+24];
	add.f64 	%fd252, %fd250, %fd251;
	st.shared.f64 	[%r155+24], %fd252;
	fma.rn.f64 	%fd253, %fd213, %fd145, 0d0000000000000000;
	fma.rn.f64 	%fd254, %fd214, %fd146, %fd253;
	fma.rn.f64 	%fd255, %fd215, %fd147, %fd254;
	fma.rn.f64 	%fd256, %fd216, %fd148, %fd255;
	mov.u32 	%r156, _ZZ26gateValueComputation_Cond1PdS_S_S_S_S_S_S_S_S_S_S_S_S_S_S_S_S_S_S_iiE5fNext;
	add.s32 	%r157, %r156, %r149;
	ld.shared.f64 	%fd257, [%r157];
	add.f64 	%fd258, %fd256, %fd257;
	st.shared.f64 	[%r157], %fd258;
	fma.rn.f64 	%fd259, %fd217, %fd145, 0d0000000000000000;
	fma.rn.f64 	%fd260, %fd218, %fd146, %fd259;
	fma.rn.f64 	%fd261, %fd219, %fd147, %fd260;
	fma.rn.f64 	%fd262, %fd220, %fd148, %fd261;
	ld.shared.f64 	%fd263, [%r157+8];
	add.f64 	%fd264, %fd262, %fd263;
	st.shared.f64 	[%r157+8], %fd264;
	fma.rn.f64 	%fd265, %fd221, %fd145, 0d0000000000000000;
	fma.rn.f64 	%fd266, %fd222, %fd146, %fd265;
	fma.rn.f64 	%fd267, %fd223, %fd147, %fd266;
	fma.rn.f64 	%fd268, %fd224, %fd148, %fd267;
	ld.shared.f64 	%fd269, [%r157+16];
	add.f64 	%fd270, %fd268, %fd269;
	st.shared.f64 	[%r157+16], %fd270;
	fma.rn.f64 	%fd271, %fd225, %fd145, 0d0000000000000000;
	fma.rn.f64 	%fd272, %fd226, %fd146, %fd271;
	fma.rn.f64 	%fd273, %fd227, %fd147, %fd272;
	fma.rn.f64 	%fd274, %fd228, %fd148, %fd273;
	ld.shared.f64 	%fd275, [%r157+24];
	add.f64 	%fd276, %fd274, %fd275;
	st.shared.f64 	[%r157+24], %fd276;
	cvta.to.global.u64 	%rd86, %rd116;
	add.s64 	%rd87, %rd86, %rd75;
	ld.global.f64 	%fd277, [%rd87];
	ld.global.f64 	%fd278, [%rd87+8];
	ld.global.f64 	%fd279, [%rd87+16];
	ld.global.f64 	%fd280, [%rd87+24];
	add.s64 	%rd88, %rd87, %rd77;
	ld.global.f64 	%fd281, [%rd88];
	ld.global.f64 	%fd282, [%rd88+8];
	ld.global.f64 	%fd283, [%rd88+16];
	ld.global.f64 	%fd284, [%rd88+24];
	add.s64 	%rd89, %rd88, %rd77;
	ld.global.f64 	%fd285, [%rd89];
	ld.global.f64 	%fd286, [%rd89+8];
	ld.global.f64 	%fd287, [%rd89+16];
	ld.global.f64 	%fd288, [%rd89+24];
	add.s64 	%rd90, %rd89, %rd77;
	ld.global.f64 	%fd289, [%rd90];
	ld.global.f64 	%fd290, [%rd90+8];
	ld.global.f64 	%fd291, [%rd90+16];
	ld.global.f64 	%fd292, [%rd90+24];
	fma.rn.f64 	%fd293, %fd277, %fd141, 0d0000000000000000;
	fma.rn.f64 	%fd294, %fd278, %fd142, %fd293;
	fma.rn.f64 	%fd295, %fd279, %fd143, %fd294;
	fma.rn.f64 	%fd296, %fd280, %fd144, %fd295;
	mov.u32 	%r158, _ZZ26gateValueComputation_Cond1PdS_S_S_S_S_S_S_S_S_S_S_S_S_S_S_S_S_S_S_iiE5gPres;
	add.s32 	%r159, %r158, %r149;
	ld.shared.f64 	%fd297, [%r159];
	add.f64 	%fd298, %fd296, %fd297;
	st.shared.f64 	[%r159], %fd298;
	fma.rn.f64 	%fd299, %fd281, %fd141, 0d0000000000000000;
	fma.rn.f64 	%fd300, %fd282, %fd142, %fd299;
	fma.rn.f64 	%fd301, %fd283, %fd143, %fd300;
	fma.rn.f64 	%fd302, %fd284, %fd144, %fd301;
	ld.shared.f64 	%fd303, [%r159+8];
	add.f64 	%fd304, %fd302, %fd303;
	st.shared.f64 	[%r159+8], %fd304;
	fma.rn.f64 	%fd305, %fd285, %fd141, 0d0000000000000000;
	fma.rn.f64 	%fd306, %fd286, %fd142, %fd305;
	fma.rn.f64 	%fd307, %fd287, %fd143, %fd306;
	fma.rn.f64 	%fd308, %fd288, %fd144, %fd307;
	ld.shared.f64 	%fd309, [%r159+16];
	add.f64 	%fd310, %fd308, %fd309;
	st.shared.f64 	[%r159+16], %fd310;
	fma.rn.f64 	%fd311, %fd289, %fd141, 0d0000000000000000;
	fma.rn.f64 	%fd312, %fd290, %fd142, %fd311;
	fma.rn.f64 	%fd313, %fd291, %fd143, %fd312;
	fma.rn.f64 	%fd314, %fd292, %fd144, %fd313;
	ld.shared.f64 	%fd315, [%r159+24];
	add.f64 	%fd316, %fd314, %fd315;
	st.shared.f64 	[%r159+24], %fd316;
	fma.rn.f64 	%fd317, %fd277, %fd145, 0d0000000000000000;
	fma.rn.f64 	%fd318, %fd278, %fd146, %fd317;
	fma.rn.f64 	%fd319, %fd279, %fd147, %fd318;
	fma.rn.f64 	%fd320, %fd280, %fd148, %fd319;
	mov.u32 	%r160, _ZZ26gateValueComputation_Cond1PdS_S_S_S_S_S_S_S_S_S_S_S_S_S_S_S_S_S_S_iiE5gNext;
	add.s32 	%r161, %r160, %r149;
	ld.shared.f64 	%fd321, [%r161];
	add.f64 	%fd322, %fd320, %fd321;
	st.shared.f64 	[%r161], %fd322;
	fma.rn.f64 	%fd323, %fd281, %fd145, 0d0000000000000000;
	fma.rn.f64 	%fd324, %fd282, %fd146, %fd323;
	fma.rn.f64 	%fd325, %fd283, %fd147, %fd324;
	fma.rn.f64 	%fd326, %fd284, %fd148, %fd325;
	ld.shared.f64 	%fd327, [%r161+8];
	add.f64 	%fd328, %fd326, %fd327;
	st.shared.f64 	[%r161+8], %fd328;
	fma.rn.f64 	%fd329, %fd285, %fd145, 0d0000000000000000;
	fma.rn.f64 	%fd330, %fd286, %fd146, %fd329;
	fma.rn.f64 	%fd331, %fd287, %fd147, %fd330;
	fma.rn.f64 	%fd332, %fd288, %fd148, %fd331;
	ld.shared.f64 	%fd333, [%r161+16];
	add.f64 	%fd334, %fd332, %fd333;
	st.shared.f64 	[%r161+16], %fd334;
	fma.rn.f64 	%fd335, %fd289, %fd145, 0d0000000000000000;
	fma.rn.f64 	%fd336, %fd290, %fd146, %fd335;
	fma.rn.f64 	%fd337, %fd291, %fd147, %fd336;
	fma.rn.f64 	%fd338, %fd292, %fd148, %fd337;
	ld.shared.f64 	%fd339, [%r161+24];
	add.f64 	%fd340, %fd338, %fd339;
	st.shared.f64 	[%r161+24], %fd340;
	cvta.to.global.u64 	%rd91, %rd117;
	add.s64 	%rd92, %rd91, %rd75;
	ld.global.f64 	%fd341, [%rd92];
	ld.global.f64 	%fd342, [%rd92+8];
	ld.global.f64 	%fd343, [%rd92+16];
	ld.global.f64 	%fd344, [%rd92+24];
	add.s64 	%rd93, %rd92, %rd77;
	ld.global.f64 	%fd345, [%rd93];
	ld.global.f64 	%fd346, [%rd93+8];
	ld.global.f64 	%fd347, [%rd93+16];
	ld.global.f64 	%fd348, [%rd93+24];
	add.s64 	%rd94, %rd93, %rd77;
	ld.global.f64 	%fd349, [%rd94];
	ld.global.f64 	%fd350, [%rd94+8];
	ld.global.f64 	%fd351, [%rd94+16];
	ld.global.f64 	%fd352, [%rd94+24];
	add.s64 	%rd95, %rd94, %rd77;
	ld.global.f64 	%fd353, [%rd95];
	ld.global.f64 	%fd354, [%rd95+8];
	ld.global.f64 	%fd355, [%rd95+16];
	ld.global.f64 	%fd356, [%rd95+24];
	fma.rn.f64 	%fd357, %fd341, %fd141, 0d0000000000000000;
	fma.rn.f64 	%fd358, %fd342, %fd142, %fd357;
	fma.rn.f64 	%fd359, %fd343, %fd143, %fd358;
	fma.rn.f64 	%fd360, %fd344, %fd144, %fd359;
	mov.u32 	%r162, _ZZ26gateValueComputation_Cond1PdS_S_S_S_S_S_S_S_S_S_S_S_S_S_S_S_S_S_S_iiE5oPres;
	add.s32 	%r163, %r162, %r149;
	ld.shared.f64 	%fd361, [%r163];
	add.f64 	%fd362, %fd360, %fd361;
	st.shared.f64 	[%r163], %fd362;
	fma.rn.f64 	%fd363, %fd345, %fd141, 0d0000000000000000;
	fma.rn.f64 	%fd364, %fd346, %fd142, %fd363;
	fma.rn.f64 	%fd365, %fd347, %fd143, %fd364;
	fma.rn.f64 	%fd366, %fd348, %fd144, %fd365;
	ld.shared.f64 	%fd367, [%r163+8];
	add.f64 	%fd368, %fd366, %fd367;
	st.shared.f64 	[%r163+8], %fd368;
	fma.rn.f64 	%fd369, %fd349, %fd141, 0d0000000000000000;
	fma.rn.f64 	%fd370, %fd350, %fd142, %fd369;
	fma.rn.f64 	%fd371, %fd351, %fd143, %fd370;
	fma.rn.f64 	%fd372, %fd352, %fd144, %fd371;
	ld.shared.f64 	%fd373, [%r163+16];
	add.f64 	%fd374, %fd372, %fd373;
	st.shared.f64 	[%r163+16], %fd374;
	fma.rn.f64 	%fd375, %fd353, %fd141, 0d0000000000000000;
	fma.rn.f64 	%fd376, %fd354, %fd142, %fd375;
	fma.rn.f64 	%fd377, %fd355, %fd143, %fd376;
	fma.rn.f64 	%fd378, %fd356, %fd144, %fd377;
	ld.shared.f64 	%fd379, [%r163+24];
	add.f64 	%fd380, %fd378, %fd379;
	st.shared.f64 	[%r163+24], %fd380;
	fma.rn.f64 	%fd381, %fd341, %fd145, 0d0000000000000000;
	fma.rn.f64 	%fd382, %fd342, %fd146, %fd381;
	fma.rn.f64 	%fd383, %fd343, %fd147, %fd382;
	fma.rn.f64 	%fd384, %fd344, %fd148, %fd383;
	mov.u32 	%r164, _ZZ26gateValueComputation_Cond1PdS_S_S_S_S_S_S_S_S_S_S_S_S_S_S_S_S_S_S_iiE5oNext;
	add.s32 	%r165, %r164, %r149;
	ld.shared.f64 	%fd385, [%r165];
	add.f64 	%fd386, %fd384, %fd385;
	st.shared.f64 	[%r165], %fd386;
	fma.rn.f64 	%fd387, %fd345, %fd145, 0d0000000000000000;
	fma.rn.f64 	%fd388, %fd346, %fd146, %fd387;
	fma.rn.f64 	%fd389, %fd347, %fd147, %fd388;
	fma.rn.f64 	%fd390, %fd348, %fd148, %fd389;
	ld.shared.f64 	%fd391, [%r165+8];
	add.f64 	%fd392, %fd390, %fd391;
	st.shared.f64 	[%r165+8], %fd392;
	fma.rn.f64 	%fd393, %fd349, %fd145, 0d0000000000000000;
	fma.rn.f64 	%fd394, %fd350, %fd146, %fd393;
	fma.rn.f64 	%fd395, %fd351, %fd147, %fd394;
	fma.rn.f64 	%fd396, %fd352, %fd148, %fd395;
	ld.shared.f64 	%fd397, [%r165+16];
	add.f64 	%fd398, %fd396, %fd397;
	st.shared.f64 	[%r165+16], %fd398;
	fma.rn.f64 	%fd399, %fd353, %fd145, 0d0000000000000000;
	fma.rn.f64 	%fd400, %fd354, %fd146, %fd399;
	fma.rn.f64 	%fd401, %fd355, %fd147, %fd400;
	fma.rn.f64 	%fd402, %fd356, %fd148, %fd401;
	ld.shared.f64 	%fd403, [%r165+24];
	add.f64 	%fd404, %fd402, %fd403;
	st.shared.f64 	[%r165+24], %fd404;
$L__BB3_13:
	bar.sync 	0;
	setp.ne.s32 	%p12, %r364, 2;
	@%p12 bra 	$L__BB3_75;
	shl.b32 	%r166, %r3, 5;
	mov.u32 	%r167, _ZZ26gateValueComputation_Cond1PdS_S_S_S_S_S_S_S_S_S_S_S_S_S_S_S_S_S_S_iiE5iPres;
	add.s32 	%r36, %r167, %r166;
	ld.shared.f64 	%fd405, [%r36];
	ld.global.f64 	%fd406, [%rd17];
	add.f64 	%fd407, %fd405, %fd406;
	ld.global.f64 	%fd408, [%rd18];
	add.f64 	%fd1, %fd407, %fd408;
	neg.f64 	%fd409, %fd1;
	fma.rn.f64 	%fd410, %fd1, 0dBFF71547652B82FE, 0d4338000000000000;
	{
	.reg .b32 %temp; 
	mov.b64 	{%r37, %temp}, %fd410;
	}
	mov.f64 	%fd411, 0dC338000000000000;
	add.rn.f64 	%fd412, %fd410, %fd411;
	fma.rn.f64 	%fd413, %fd412, 0dBFE62E42FEFA39EF, %fd409;
	fma.rn.f64 	%fd414, %fd412, 0dBC7ABC9E3B39803F, %fd413;
	fma.rn.f64 	%fd415, %fd414, 0d3E5ADE1569CE2BDF, 0d3E928AF3FCA213EA;
	fma.rn.f64 	%fd416, %fd415, %fd414, 0d3EC71DEE62401315;
	fma.rn.f64 	%fd417, %fd416, %fd414, 0d3EFA01997C89EB71;
	fma.rn.f64 	%fd418, %fd417, %fd414, 0d3F2A01A014761F65;
	fma.rn.f64 	%fd419, %fd418, %fd414, 0d3F56C16C1852B7AF;
	fma.rn.f64 	%fd420, %fd419, %fd414, 0d3F81111111122322;
	fma.rn.f64 	%fd421, %fd420, %fd414, 0d3FA55555555502A1;
	fma.rn.f64 	%fd422, %fd421, %fd414, 0d3FC5555555555511;
	fma.rn.f64 	%fd423, %fd422, %fd414, 0d3FE000000000000B;
	fma.rn.f64 	%fd424, %fd423, %fd414, 0d3FF0000000000000;
	fma.rn.f64 	%fd425, %fd424, %fd414, 0d3FF0000000000000;
	{
	.reg .b32 %temp; 
	mov.b64 	{%r38, %temp}, %fd425;
	}
	{
	.reg .b32 %temp; 
	mov.b64 	{%temp, %r39}, %fd425;
	}
	shl.b32 	%r168, %r37, 20;
	add.s32 	%r169, %r168, %r39;
	mov.b64 	%fd1081, {%r38, %r169};
	{
	.reg .b32 %temp; 
	mov.b64 	{%temp, %r170}, %fd409;
	}
	mov.b32 	%f13, %r170;
	abs.f32 	%f1, %f13;
	setp.lt.f32 	%p13, %f1, 0f4086232B;
	@%p13 bra 	$L__BB3_17;
	setp.gt.f64 	%p14, %fd1, 0d0000000000000000;
	mov.f64 	%fd426, 0d7FF0000000000000;
	sub.f64 	%fd427, %fd426, %fd1;
	selp.f64 	%fd1081, 0d0000000000000000, %fd427, %p14;
	setp.geu.f32 	%p15, %f1, 0f40874800;
	@%p15 bra 	$L__BB3_17;
	shr.u32 	%r171, %r37, 31;
	add.s32 	%r172, %r37, %r171;
	shr.s32 	%r173, %r172, 1;
	shl.b32 	%r174, %r173, 20;
	add.s32 	%r175, %r39, %r174;
	mov.b64 	%fd428, {%r38, %r175};
	sub.s32 	%r176, %r37, %r173;
	shl.b32 	%r177, %r176, 20;
	add.s32 	%r178, %r177, 1072693248;
	mov.b32 	%r179, 0;
	mov.b64 	%fd429, {%r179, %r178};
	mul.f64 	%fd1081, %fd429, %fd428;
$L__BB3_17:
	add.f64 	%fd430, %fd1081, 0d3FF0000000000000;
	rcp.rn.f64 	%fd6, %fd430;
	st.shared.f64 	[%r36], %fd6;
	ld.shared.f64 	%fd431, [%r36+8];
	ld.global.f64 	%fd432, [%rd17+8];
	add.f64 	%fd433, %fd431, %fd432;
	ld.global.f64 	%fd434, [%rd18+8];
	add.f64 	%fd7, %fd433, %fd434;
	neg.f64 	%fd435, %fd7;
	fma.rn.f64 	%fd436, %fd7, 0dBFF71547652B82FE, 0d4338000000000000;
	{
	.reg .b32 %temp; 
	mov.b64 	{%r40, %temp}, %fd436;
	}
	mov.f64 	%fd437, 0dC338000000000000;
	add.rn.f64 	%fd438, %fd436, %fd437;
	fma.rn.f64 	%fd439, %fd438, 0dBFE62E42FEFA39EF, %fd435;
	fma.rn.f64 	%fd440, %fd438, 0dBC7ABC9E3B39803F, %fd439;
	fma.rn.f64 	%fd441, %fd440, 0d3E5ADE1569CE2BDF, 0d3E928AF3FCA213EA;
	fma.rn.f64 	%fd442, %fd441, %fd440, 0d3EC71DEE62401315;
	fma.rn.f64 	%fd443, %fd442, %fd440, 0d3EFA01997C89EB71;
	fma.rn.f64 	%fd444, %fd443, %fd440, 0d3F2A01A014761F65;
	fma.rn.f64 	%fd445, %fd444, %fd440, 0d3F56C16C1852B7AF;
	fma.rn.f64 	%fd446, %fd445, %fd440, 0d3F81111111122322;
	fma.rn.f64 	%fd447, %fd446, %fd440, 0d3FA55555555502A1;
	fma.rn.f64 	%fd448, %fd447, %fd440, 0d3FC5555555555511;
	fma.rn.f64 	%fd449, %fd448, %fd440, 0d3FE000000000000B;
	fma.rn.f64 	%fd450, %fd449, %fd440, 0d3FF0000000000000;
	fma.rn.f64 	%fd451, %fd450, %fd440, 0d3FF0000000000000;
	{
	.reg .b32 %temp; 
	mov.b64 	{%r41, %temp}, %fd451;
	}
	{
	.reg .b32 %temp; 
	mov.b64 	{%temp, %r42}, %fd451;
	}
	shl.b32 	%r180, %r40, 20;
	add.s32 	%r181, %r180, %r42;
	mov.b64 	%fd1082, {%r41, %r181};
	{
	.reg .b32 %temp; 
	mov.b64 	{%temp, %r182}, %fd435;
	}
	mov.b32 	%f14, %r182;
	abs.f32 	%f2, %f14;
	setp.lt.f32 	%p16, %f2, 0f4086232B;
	@%p16 bra 	$L__BB3_20;
	setp.gt.f64 	%p17, %fd7, 0d0000000000000000;
	mov.f64 	%fd452, 0d7FF0000000000000;
	sub.f64 	%fd453, %fd452, %fd7;
	selp.f64 	%fd1082, 0d0000000000000000, %fd453, %p17;
	setp.geu.f32 	%p18, %f2, 0f40874800;
	@%p18 bra 	$L__BB3_20;
	shr.u32 	%r183, %r40, 31;
	add.s32 	%r184, %r40, %r183;
	shr.s32 	%r185, %r184, 1;
	shl.b32 	%r186, %r185, 20;
	add.s32 	%r187, %r42, %r186;
	mov.b64 	%fd454, {%r41, %r187};
	sub.s32 	%r188, %r40, %r185;
	shl.b32 	%r189, %r188, 20;
	add.s32 	%r190, %r189, 1072693248;
	mov.b32 	%r191, 0;
	mov.b64 	%fd455, {%r191, %r190};
	mul.f64 	%fd1082, %fd455, %fd454;
$L__BB3_20:
	add.f64 	%fd456, %fd1082, 0d3FF0000000000000;
	rcp.rn.f64 	%fd12, %fd456;
	st.shared.f64 	[%r36+8], %fd12;
	ld.shared.f64 	%fd457, [%r36+16];
	ld.global.f64 	%fd458, [%rd17+16];
	add.f64 	%fd459, %fd457, %fd458;
	ld.global.f64 	%fd460, [%rd18+16];
	add.f64 	%fd13, %fd459, %fd460;
	neg.f64 	%fd461, %fd13;
	fma.rn.f64 	%fd462, %fd13, 0dBFF71547652B82FE, 0d4338000000000000;
	{
	.reg .b32 %temp; 
	mov.b64 	{%r43, %temp}, %fd462;
	}
	mov.f64 	%fd463, 0dC338000000000000;
	add.rn.f64 	%fd464, %fd462, %fd463;
	fma.rn.f64 	%fd465, %fd464, 0dBFE62E42FEFA39EF, %fd461;
	fma.rn.f64 	%fd466, %fd464, 0dBC7ABC9E3B39803F, %fd465;
	fma.rn.f64 	%fd467, %fd466, 0d3E5ADE1569CE2BDF, 0d3E928AF3FCA213EA;
	fma.rn.f64 	%fd468, %fd467, %fd466, 0d3EC71DEE62401315;
	fma.rn.f64 	%fd469, %fd468, %fd466, 0d3EFA01997C89EB71;
	fma.rn.f64 	%fd470, %fd469, %fd466, 0d3F2A01A014761F65;
	fma.rn.f64 	%fd471, %fd470, %fd466, 0d3F56C16C1852B7AF;
	fma.rn.f64 	%fd472, %fd471, %fd466, 0d3F81111111122322;
	fma.rn.f64 	%fd473, %fd472, %fd466, 0d3FA55555555502A1;
	fma.rn.f64 	%fd474, %fd473, %fd466, 0d3FC5555555555511;
	fma.rn.f64 	%fd475, %fd474, %fd466, 0d3FE000000000000B;
	fma.rn.f64 	%fd476, %fd475, %fd466, 0d3FF0000000000000;
	fma.rn.f64 	%fd477, %fd476, %fd466, 0d3FF0000000000000;
	{
	.reg .b32 %temp; 
	mov.b64 	{%r44, %temp}, %fd477;
	}
	{
	.reg .b32 %temp; 
	mov.b64 	{%temp, %r45}, %fd477;
	}
	shl.b32 	%r192, %r43, 20;
	add.s32 	%r193, %r192, %r45;
	mov.b64 	%fd1083, {%r44, %r193};
	{
	.reg .b32 %temp; 
	mov.b64 	{%temp, %r194}, %fd461;
	}
	mov.b32 	%f15, %r194;
	abs.f32 	%f3, %f15;
	setp.lt.f32 	%p19, %f3, 0f4086232B;
	@%p19 bra 	$L__BB3_23;
	setp.gt.f64 	%p20, %fd13, 0d0000000000000000;
	mov.f64 	%fd478, 0d7FF0000000000000;
	sub.f64 	%fd479, %fd478, %fd13;
	selp.f64 	%fd1083, 0d0000000000000000, %fd479, %p20;
	setp.geu.f32 	%p21, %f3, 0f40874800;
	@%p21 bra 	$L__BB3_23;
	shr.u32 	%r195, %r43, 31;
	add.s32 	%r196, %r43, %r195;
	shr.s32 	%r197, %r196, 1;
	shl.b32 	%r198, %r197, 20;
	add.s32 	%r199, %r45, %r198;
	mov.b64 	%fd480, {%r44, %r199};
	sub.s32 	%r200, %r43, %r197;
	shl.b32 	%r201, %r200, 20;
	add.s32 	%r202, %r201, 1072693248;
	mov.b32 	%r203, 0;
	mov.b64 	%fd481, {%r203, %r202};
	mul.f64 	%fd1083, %fd481, %fd480;
$L__BB3_23:
	add.f64 	%fd482, %fd1083, 0d3FF0000000000000;
	rcp.rn.f64 	%fd18, %fd482;
	st.shared.f64 	[%r36+16], %fd18;
	ld.shared.f64 	%fd483, [%r36+24];
	ld.global.f64 	%fd484, [%rd17+24];
	add.f64 	%fd485, %fd483, %fd484;
	ld.global.f64 	%fd486, [%rd18+24];
	add.f64 	%fd19, %fd485, %fd486;
	neg.f64 	%fd487, %fd19;
	fma.rn.f64 	%fd488, %fd19, 0dBFF71547652B82FE, 0d4338000000000000;
	{
	.reg .b32 %temp; 
	mov.b64 	{%r46, %temp}, %fd488;
	}
	mov.f64 	%fd489, 0dC338000000000000;
	add.rn.f64 	%fd490, %fd488, %fd489;
	fma.rn.f64 	%fd491, %fd490, 0dBFE62E42FEFA39EF, %fd487;
	fma.rn.f64 	%fd492, %fd490, 0dBC7ABC9E3B39803F, %fd491;
	fma.rn.f64 	%fd493, %fd492, 0d3E5ADE1569CE2BDF, 0d3E928AF3FCA213EA;
	fma.rn.f64 	%fd494, %fd493, %fd492, 0d3EC71DEE62401315;
	fma.rn.f64 	%fd495, %fd494, %fd492, 0d3EFA01997C89EB71;
	fma.rn.f64 	%fd496, %fd495, %fd492, 0d3F2A01A014761F65;
	fma.rn.f64 	%fd497, %fd496, %fd492, 0d3F56C16C1852B7AF;
	fma.rn.f64 	%fd498, %fd497, %fd492, 0d3F81111111122322;
	fma.rn.f64 	%fd499, %fd498, %fd492, 0d3FA55555555502A1;
	fma.rn.f64 	%fd500, %fd499, %fd492, 0d3FC5555555555511;
	fma.rn.f64 	%fd501, %fd500, %fd492, 0d3FE000000000000B;
	fma.rn.f64 	%fd502, %fd501, %fd492, 0d3FF0000000000000;
	fma.rn.f64 	%fd503, %fd502, %fd492, 0d3FF0000000000000;
	{
	.reg .b32 %temp; 
	mov.b64 	{%r47, %temp}, %fd503;
	}
	{
	.reg .b32 %temp; 
	mov.b64 	{%temp, %r48}, %fd503;
	}
	shl.b32 	%r204, %r46, 20;
	add.s32 	%r205, %r204, %r48;
	mov.b64 	%fd1084, {%r47, %r205};
	{
	.reg .b32 %temp; 
	mov.b64 	{%temp, %r206}, %fd487;
	}
	mov.b32 	%f16, %r206;
	abs.f32 	%f4, %f16;
	setp.lt.f32 	%p22, %f4, 0f4086232B;
	@%p22 bra 	$L__BB3_26;
	setp.gt.f64 	%p23, %fd19, 0d0000000000000000;
	mov.f64 	%fd504, 0d7FF0000000000000;
	sub.f64 	%fd505, %fd504, %fd19;
	selp.f64 	%fd1084, 0d0000000000000000, %fd505, %p23;
	setp.geu.f32 	%p24, %f4, 0f40874800;
	@%p24 bra 	$L__BB3_26;
	shr.u32 	%r207, %r46, 31;
	add.s32 	%r208, %r46, %r207;
	shr.s32 	%r209, %r208, 1;
	shl.b32 	%r210, %r209, 20;
	add.s32 	%r211, %r48, %r210;
	mov.b64 	%fd506, {%r47, %r211};
	sub.s32 	%r212, %r46, %r209;
	shl.b32 	%r213, %r212, 20;
	add.s32 	%r214, %r213, 1072693248;
	mov.b32 	%r215, 0;
	mov.b64 	%fd507, {%r215, %r214};
	mul.f64 	%fd1084, %fd507, %fd506;
$L__BB3_26:
	add.f64 	%fd508, %fd1084, 0d3FF0000000000000;
	rcp.rn.f64 	%fd24, %fd508;
	st.shared.f64 	[%r36+24], %fd24;
	mov.u32 	%r217, _ZZ26gateValueComputation_Cond1PdS_S_S_S_S_S_S_S_S_S_S_S_S_S_S_S_S_S_S_iiE5fPres;
	add.s32 	%r49, %r217, %r166;
	ld.shared.f64 	%fd509, [%r49];
	ld.global.f64 	%fd510, [%rd19];
	add.f64 	%fd511, %fd509, %fd510;
	ld.global.f64 	%fd512, [%rd20];
	add.f64 	%fd25, %fd511, %fd512;
	neg.f64 	%fd513, %fd25;
	fma.rn.f64 	%fd514, %fd25, 0dBFF71547652B82FE, 0d4338000000000000;
	{
	.reg .b32 %temp; 
	mov.b64 	{%r50, %temp}, %fd514;
	}
	mov.f64 	%fd515, 0dC338000000000000;
	add.rn.f64 	%fd516, %fd514, %fd515;
	fma.rn.f64 	%fd517, %fd516, 0dBFE62E42FEFA39EF, %fd513;
	fma.rn.f64 	%fd518, %fd516, 0dBC7ABC9E3B39803F, %fd517;
	fma.rn.f64 	%fd519, %fd518, 0d3E5ADE1569CE2BDF, 0d3E928AF3FCA213EA;
	fma.rn.f64 	%fd520, %fd519, %fd518, 0d3EC71DEE62401315;
	fma.rn.f64 	%fd521, %fd520, %fd518, 0d3EFA01997C89EB71;
	fma.rn.f64 	%fd522, %fd521, %fd518, 0d3F2A01A014761F65;
	fma.rn.f64 	%fd523, %fd522, %fd518, 0d3F56C16C1852B7AF;
	fma.rn.f64 	%fd524, %fd523, %fd518, 0d3F81111111122322;
	fma.rn.f64 	%fd525, %fd524, %fd518, 0d3FA55555555502A1;
	fma.rn.f64 	%fd526, %fd525, %fd518, 0d3FC5555555555511;
	fma.rn.f64 	%fd527, %fd526, %fd518, 0d3FE000000000000B;
	fma.rn.f64 	%fd528, %fd527, %fd518, 0d3FF0000000000000;
	fma.rn.f64 	%fd529, %fd528, %fd518, 0d3FF0000000000000;
	{
	.reg .b32 %temp; 
	mov.b64 	{%r51, %temp}, %fd529;
	}
	{
	.reg .b32 %temp; 
	mov.b64 	{%temp, %r52}, %fd529;
	}
	shl.b32 	%r218, %r50, 20;
	add.s32 	%r219, %r218, %r52;
	mov.b64 	%fd1085, {%r51, %r219};
	{
	.reg .b32 %temp; 
	mov.b64 	{%temp, %r220}, %fd513;
	}
	mov.b32 	%f17, %r220;
	abs.f32 	%f5, %f17;
	setp.lt.f32 	%p25, %f5, 0f4086232B;
	@%p25 bra 	$L__BB3_29;
	setp.gt.f64 	%p26, %fd25, 0d0000000000000000;
	mov.f64 	%fd530, 0d7FF0000000000000;
	sub.f64 	%fd531, %fd530, %fd25;
	selp.f64 	%fd1085, 0d0000000000000000, %fd531, %p26;
	setp.geu.f32 	%p27, %f5, 0f40874800;
	@%p27 bra 	$L__BB3_29;
	shr.u32 	%r221, %r50, 31;
	add.s32 	%r222, %r50, %r221;
	shr.s32 	%r223, %r222, 1;
	shl.b32 	%r224, %r223, 20;
	add.s32 	%r225, %r52, %r224;
	mov.b64 	%fd532, {%r51, %r225};
	sub.s32 	%r226, %r50, %r223;
	shl.b32 	%r227, %r226, 20;
	add.s32 	%r228, %r227, 1072693248;
	mov.b32 	%r229, 0;
	mov.b64 	%fd533, {%r229, %r228};
	mul.f64 	%fd1085, %fd533, %fd532;
$L__BB3_29:
	add.f64 	%fd534, %fd1085, 0d3FF0000000000000;
	rcp.rn.f64 	%fd30, %fd534;
	st.shared.f64 	[%r49], %fd30;
	ld.shared.f64 	%fd535, [%r49+8];
	ld.global.f64 	%fd536, [%rd19+8];
	add.f64 	%fd537, %fd535, %fd536;
	ld.global.f64 	%fd538, [%rd20+8];
	add.f64 	%fd31, %fd537, %fd538;
	neg.f64 	%fd539, %fd31;
	fma.rn.f64 	%fd540, %fd31, 0dBFF71547652B82FE, 0d4338000000000000;
	{
	.reg .b32 %temp; 
	mov.b64 	{%r53, %temp}, %fd540;
	}
	mov.f64 	%fd541, 0dC338000000000000;
	add.rn.f64 	%fd542, %fd540, %fd541;
	fma.rn.f64 	%fd543, %fd542, 0dBFE62E42FEFA39EF, %fd539;
	fma.rn.f64 	%fd544, %fd542, 0dBC7ABC9E3B39803F, %fd543;
	fma.rn.f64 	%fd545, %fd544, 0d3E5ADE1569CE2BDF, 0d3E928AF3FCA213EA;
	fma.rn.f64 	%fd546, %fd545, %fd544, 0d3EC71DEE62401315;
	fma.rn.f64 	%fd547, %fd546, %fd544, 0d3EFA01997C89EB71;
	fma.rn.f64 	%fd548, %fd547, %fd544, 0d3F2A01A014761F65;
	fma.rn.f64 	%fd549, %fd548, %fd544, 0d3F56C16C1852B7AF;
	fma.rn.f64 	%fd550, %fd549, %fd544, 0d3F81111111122322;
	fma.rn.f64 	%fd551, %fd550, %fd544, 0d3FA55555555502A1;
	fma.rn.f64 	%fd552, %fd551, %fd544, 0d3FC5555555555511;
	fma.rn.f64 	%fd553, %fd552, %fd544, 0d3FE000000000000B;
	fma.rn.f64 	%fd554, %fd553, %fd544, 0d3FF0000000000000;
	fma.rn.f64 	%fd555, %fd554, %fd544, 0d3FF0000000000000;
	{
	.reg .b32 %temp; 
	mov.b64 	{%r54, %temp}, %fd555;
	}
	{
	.reg .b32 %temp; 
	mov.b64 	{%temp, %r55}, %fd555;
	}
	shl.b32 	%r230, %r53, 20;
	add.s32 	%r231, %r230, %r55;
	mov.b64 	%fd1086, {%r54, %r231};
	{
	.reg .b32 %temp; 
	mov.b64 	{%temp, %r232}, %fd539;
	}
	mov.b32 	%f18, %r232;
	abs.f32 	%f6, %f18;
	setp.lt.f32 	%p28, %f6, 0f4086232B;
	@%p28 bra 	$L__BB3_32;
	setp.gt.f64 	%p29, %fd31, 0d0000000000000000;
	mov.f64 	%fd556, 0d7FF0000000000000;
	sub.f64 	%fd557, %fd556, %fd31;
	selp.f64 	%fd1086, 0d0000000000000000, %fd557, %p29;
	setp.geu.f32 	%p30, %f6, 0f40874800;
	@%p30 bra 	$L__BB3_32;
	shr.u32 	%r233, %r53, 31;
	add.s32 	%r234, %r53, %r233;
	shr.s32 	%r235, %r234, 1;
	shl.b32 	%r236, %r235, 20;
	add.s32 	%r237, %r55, %r236;
	mov.b64 	%fd558, {%r54, %r237};
	sub.s32 	%r238, %r53, %r235;
	shl.b32 	%r239, %r238, 20;
	add.s32 	%r240, %r239, 1072693248;
	mov.b32 	%r241, 0;
	mov.b64 	%fd559, {%r241, %r240};
	mul.f64 	%fd1086, %fd559, %fd558;
$L__BB3_32:
	add.f64 	%fd560, %fd1086, 0d3FF0000000000000;
	rcp.rn.f64 	%fd36, %fd560;
	st.shared.f64 	[%r49+8], %fd36;
	ld.shared.f64 	%fd561, [%r49+16];
	ld.global.f64 	%fd562, [%rd19+16];
	add.f64 	%fd563, %fd561, %fd562;
	ld.global.f64 	%fd564, [%rd20+16];
	add.f64 	%fd37, %fd563, %fd564;
	neg.f64 	%fd565, %fd37;
	fma.rn.f64 	%fd566, %fd37, 0dBFF71547652B82FE, 0d4338000000000000;
	{
	.reg .b32 %temp; 
	mov.b64 	{%r56, %temp}, %fd566;
	}
	mov.f64 	%fd567, 0dC338000000000000;
	add.rn.f64 	%fd568, %fd566, %fd567;
	fma.rn.f64 	%fd569, %fd568, 0dBFE62E42FEFA39EF, %fd565;
	fma.rn.f64 	%fd570, %fd568, 0dBC7ABC9E3B39803F, %fd569;
	fma.rn.f64 	%fd571, %fd570, 0d3E5ADE1569CE2BDF, 0d3E928AF3FCA213EA;
	fma.rn.f64 	%fd572, %fd571, %fd570, 0d3EC71DEE62401315;
	fma.rn.f64 	%fd573, %fd572, %fd570, 0d3EFA01997C89EB71;
	fma.rn.f64 	%fd574, %fd573, %fd570, 0d3F2A01A014761F65;
	fma.rn.f64 	%fd575, %fd574, %fd570, 0d3F56C16C1852B7AF;
	fma.rn.f64 	%fd576, %fd575, %fd570, 0d3F81111111122322;
	fma.rn.f64 	%fd577, %fd576, %fd570, 0d3FA55555555502A1;
	fma.rn.f64 	%fd578, %fd577, %fd570, 0d3FC5555555555511;
	fma.rn.f64 	%fd579, %fd578, %fd570, 0d3FE000000000000B;
	fma.rn.f64 	%fd580, %fd579, %fd570, 0d3FF0000000000000;
	fma.rn.f64 	%fd581, %fd580, %fd570, 0d3FF0000000000000;
	{
	.reg .b32 %temp; 
	mov.b64 	{%r57, %temp}, %fd581;
	}
	{
	.reg .b32 %temp; 
	mov.b64 	{%temp, %r58}, %fd581;
	}
	shl.b32 	%r242, %r56, 20;
	add.s32 	%r243, %r242, %r58;
	mov.b64 	%fd1087, {%r57, %r243};
	{
	.reg .b32 %temp; 
	mov.b64 	{%temp, %r244}, %fd565;
	}
	mov.b32 	%f19, %r244;
	abs.f32 	%f7, %f19;
	setp.lt.f32 	%p31, %f7, 0f4086232B;
	@%p31 bra 	$L__BB3_35;
	setp.gt.f64 	%p32, %fd37, 0d0000000000000000;
	mov.f64 	%fd582, 0d7FF0000000000000;
	sub.f64 	%fd583, %fd582, %fd37;
	selp.f64 	%fd1087, 0d0000000000000000, %fd583, %p32;
	setp.geu.f32 	%p33, %f7, 0f40874800;
	@%p33 bra 	$L__BB3_35;
	shr.u32 	%r245, %r56, 31;
	add.s32 	%r246, %r56, %r245;
	shr.s32 	%r247, %r246, 1;
	shl.b32 	%r248, %r247, 20;
	add.s32 	%r249, %r58, %r248;
	mov.b64 	%fd584, {%r57, %r249};
	sub.s32 	%r250, %r56, %r247;
	shl.b32 	%r251, %r250, 20;
	add.s32 	%r252, %r251, 1072693248;
	mov.b32 	%r253, 0;
	mov.b64 	%fd585, {%r253, %r252};
	mul.f64 	%fd1087, %fd585, %fd584;
$L__BB3_35:
	add.f64 	%fd586, %fd1087, 0d3FF0000000000000;
	rcp.rn.f64 	%fd42, %fd586;
	st.shared.f64 	[%r49+16], %fd42;
	ld.shared.f64 	%fd587, [%r49+24];
	ld.global.f64 	%fd588, [%rd19+24];
	add.f64 	%fd589, %fd587, %fd588;
	ld.global.f64 	%fd590, [%rd20+24];
	add.f64 	%fd43, %fd589, %fd590;
	neg.f64 	%fd591, %fd43;
	fma.rn.f64 	%fd592, %fd43, 0dBFF71547652B82FE, 0d4338000000000000;
	{
	.reg .b32 %temp; 
	mov.b64 	{%r59, %temp}, %fd592;
	}
	mov.f64 	%fd593, 0dC338000000000000;
	add.rn.f64 	%fd594, %fd592, %fd593;
	fma.rn.f64 	%fd595, %fd594, 0dBFE62E42FEFA39EF, %fd591;
	fma.rn.f64 	%fd596, %fd594, 0dBC7ABC9E3B39803F, %fd595;
	fma.rn.f64 	%fd597, %fd596, 0d3E5ADE1569CE2BDF, 0d3E928AF3FCA213EA;
	fma.rn.f64 	%fd598, %fd597, %fd596, 0d3EC71DEE62401315;
	fma.rn.f64 	%fd599, %fd598, %fd596, 0d3EFA01997C89EB71;
	fma.rn.f64 	%fd600, %fd599, %fd596, 0d3F2A01A014761F65;
	fma.rn.f64 	%fd601, %fd600, %fd596, 0d3F56C16C1852B7AF;
	fma.rn.f64 	%fd602, %fd601, %fd596, 0d3F81111111122322;
	fma.rn.f64 	%fd603, %fd602, %fd596, 0d3FA55555555502A1;
	fma.rn.f64 	%fd604, %fd603, %fd596, 0d3FC5555555555511;
	fma.rn.f64 	%fd605, %fd604, %fd596, 0d3FE000000000000B;
	fma.rn.f64 	%fd606, %fd605, %fd596, 0d3FF0000000000000;
	fma.rn.f64 	%fd607, %fd606, %fd596, 0d3FF0000000000000;
	{
	.reg .b32 %temp; 
	mov.b64 	{%r60, %temp}, %fd607;
	}
	{
	.reg .b32 %temp; 
	mov.b64 	{%temp, %r61}, %fd607;
	}
	shl.b32 	%r254, %r59, 20;
	add.s32 	%r255, %r254, %r61;
	mov.b64 	%fd1088, {%r60, %r255};
	{
	.reg .b32 %temp; 
	mov.b64 	{%temp, %r256}, %fd591;
	}
	mov.b32 	%f20, %r256;
	abs.f32 	%f8, %f20;
	setp.lt.f32 	%p34, %f8, 0f4086232B;
	@%p34 bra 	$L__BB3_38;
	setp.gt.f64 	%p35, %fd43, 0d0000000000000000;
	mov.f64 	%fd608, 0d7FF0000000000000;
	sub.f64 	%fd609, %fd608, %fd43;
	selp.f64 	%fd1088, 0d0000000000000000, %fd609, %p35;
	setp.geu.f32 	%p36, %f8, 0f40874800;
	@%p36 bra 	$L__BB3_38;
	shr.u32 	%r257, %r59, 31;
	add.s32 	%r258, %r59, %r257;
	shr.s32 	%r259, %r258, 1;
	shl.b32 	%r260, %r259, 20;
	add.s32 	%r261, %r61, %r260;
	mov.b64 	%fd610, {%r60, %r261};
	sub.s32 	%r262, %r59, %r259;
	shl.b32 	%r263, %r262, 20;
	add.s32 	%r264, %r263, 1072693248;
	mov.b32 	%r265, 0;
	mov.b64 	%fd611, {%r265, %r264};
	mul.f64 	%fd1088, %fd611, %fd610;
$L__BB3_38:
	add.f64 	%fd612, %fd1088, 0d3FF0000000000000;
	rcp.rn.f64 	%fd48, %fd612;
	st.shared.f64 	[%r49+24], %fd48;
	mov.u32 	%r267, _ZZ26gateValueComputation_Cond1PdS_S_S_S_S_S_S_S_S_S_S_S_S_S_S_S_S_S_S_iiE5gPres;
	add.s32 	%r62, %r267, %r166;
	ld.shared.f64 	%fd613, [%r62];
	ld.global.f64 	%fd614, [%rd21];
	add.f64 	%fd615, %fd613, %fd614;
	ld.global.f64 	%fd616, [%rd22];
	add.f64 	%fd49, %fd615, %fd616;
	{
	.reg .b32 %temp; 
	mov.b64 	{%temp, %r268}, %fd49;
	}
	and.b32  	%r63, %r268, 2147483647;
	{
	.reg .b32 %temp; 
	mov.b64 	{%r269, %temp}, %fd49;
	}
	mov.b64 	%fd50, {%r269, %r63};
	setp.ltu.f64 	%p37, %fd50, 0d3FE4F92224DD2F1A;
	@%p37 bra 	$L__BB3_40;
	add.f64 	%fd617, %fd50, %fd50;
	cvt.rn.f32.f64 	%f21, %fd617;
	mul.f32 	%f22, %f21, 0f3FB8AA3B;
	cvt.rni.f32.f32 	%f23, %f22;
	cvt.f64.f32 	%fd618, %f23;
	fma.rn.f64 	%fd619, %fd618, 0dBFE62E42FEFA39EF, %fd617;
	fma.rn.f64 	%fd620, %fd619, 0d3E5AE904A4741B81, 0d3E928A27F89B6999;
	fma.rn.f64 	%fd621, %fd620, %fd619, 0d3EC71DE715FF7E07;
	fma.rn.f64 	%fd622, %fd621, %fd619, 0d3EFA019A6B0AC45A;
	fma.rn.f64 	%fd623, %fd622, %fd619, 0d3F2A01A017EED94F;
	fma.rn.f64 	%fd624, %fd623, %fd619, 0d3F56C16C17F2A71B;
	fma.rn.f64 	%fd625, %fd624, %fd619, 0d3F811111111173C4;
	fma.rn.f64 	%fd626, %fd625, %fd619, 0d3FA555555555211A;
	fma.rn.f64 	%fd627, %fd626, %fd619, 0d3FC5555555555540;
	fma.rn.f64 	%fd628, %fd627, %fd619, 0d3FE0000000000005;
	mul.f64 	%fd629, %fd619, %fd628;
	fma.rn.f64 	%fd630, %fd629, %fd619, %fd619;
	ex2.approx.ftz.f32 	%f24, %f23;
	cvt.f64.f32 	%fd631, %f24;
	mov.f64 	%fd632, 0d3FF0000000000000;
	sub.f64 	%fd633, %fd632, %fd631;
	neg.f64 	%fd634, %fd630;
	fma.rn.f64 	%fd635, %fd634, %fd631, %fd633;
	mov.f64 	%fd636, 0d4000000000000000;
	sub.f64 	%fd637, %fd636, %fd635;
	rcp.approx.ftz.f64 	%fd638, %fd637;
	neg.f64 	%fd639, %fd637;
	fma.rn.f64 	%fd640, %fd639, %fd638, 0d3FF0000000000000;
	fma.rn.f64 	%fd641, %fd640, %fd640, %fd640;
	fma.rn.f64 	%fd642, %fd641, %fd638, %fd638;
	fma.rn.f64 	%fd643, %fd642, 0dC000000000000000, 0d3FF0000000000000;
	setp.gt.u32 	%p38, %r63, 1077088193;
	selp.f64 	%fd644, 0d3FF0000000000000, %fd643, %p38;
	copysign.f64 	%fd1089, %fd49, %fd644;
	bra.uni 	$L__BB3_41;
$L__BB3_40:
	mul.f64 	%fd645, %fd49, %fd49;
	fma.rn.f64 	%fd646, %fd645, 0dBEF0BC46E2F5E964, 0d3F14359F420AFC3D;
	fma.rn.f64 	%fd647, %fd646, %fd645, 0dBF2DF9F0728C5D84;
	fma.rn.f64 	%fd648, %fd647, %fd645, 0d3F4337D1CEC4F033;
	fma.rn.f64 	%fd649, %fd648, %fd645, 0dBF57D6E9674335B3;
	fma.rn.f64 	%fd650, %fd649, %fd645, 0d3F6D6D000D7AAD3D;
	fma.rn.f64 	%fd651, %fd650, %fd645, 0dBF8226E1F3CF1EF5;
	fma.rn.f64 	%fd652, %fd651, %fd645, 0d3F9664F47EC0C8CF;
	fma.rn.f64 	%fd653, %fd652, %fd645, 0dBFABA1BA1B80AB40;
	fma.rn.f64 	%fd654, %fd653, %fd645, 0d3FC111111110FA4A;
	fma.rn.f64 	%fd655, %fd654, %fd645, 0dBFD5555555555550;
	fma.rn.f64 	%fd656, %fd655, %fd645, 0d0000000000000000;
	fma.rn.f64 	%fd1089, %fd656, %fd49, %fd49;
$L__BB3_41:
	st.shared.f64 	[%r62], %fd1089;
	ld.shared.f64 	%fd657, [%r62+8];
	ld.global.f64 	%fd658, [%rd21+8];
	add.f64 	%fd659, %fd657, %fd658;
	ld.global.f64 	%fd660, [%rd22+8];
	add.f64 	%fd54, %fd659, %fd660;
	{
	.reg .b32 %temp; 
	mov.b64 	{%temp, %r270}, %fd54;
	}
	and.b32  	%r64, %r270, 2147483647;
	{
	.reg .b32 %temp; 
	mov.b64 	{%r271, %temp}, %fd54;
	}
	mov.b64 	%fd55, {%r271, %r64};
	setp.ltu.f64 	%p39, %fd55, 0d3FE4F92224DD2F1A;
	@%p39 bra 	$L__BB3_43;
	add.f64 	%fd661, %fd55, %fd55;
	cvt.rn.f32.f64 	%f25, %fd661;
	mul.f32 	%f26, %f25, 0f3FB8AA3B;
	cvt.rni.f32.f32 	%f27, %f26;
	cvt.f64.f32 	%fd662, %f27;
	fma.rn.f64 	%fd663, %fd662, 0dBFE62E42FEFA39EF, %fd661;
	fma.rn.f64 	%fd664, %fd663, 0d3E5AE904A4741B81, 0d3E928A27F89B6999;
	fma.rn.f64 	%fd665, %fd664, %fd663, 0d3EC71DE715FF7E07;
	fma.rn.f64 	%fd666, %fd665, %fd663, 0d3EFA019A6B0AC45A;
	fma.rn.f64 	%fd667, %fd666, %fd663, 0d3F2A01A017EED94F;
	fma.rn.f64 	%fd668, %fd667, %fd663, 0d3F56C16C17F2A71B;
	fma.rn.f64 	%fd669, %fd668, %fd663, 0d3F811111111173C4;
	fma.rn.f64 	%fd670, %fd669, %fd663, 0d3FA555555555211A;
	fma.rn.f64 	%fd671, %fd670, %fd663, 0d3FC5555555555540;
	fma.rn.f64 	%fd672, %fd671, %fd663, 0d3FE0000000000005;
	mul.f64 	%fd673, %fd663, %fd672;
	fma.rn.f64 	%fd674, %fd673, %fd663, %fd663;
	ex2.approx.ftz.f32 	%f28, %f27;
	cvt.f64.f32 	%fd675, %f28;
	mov.f64 	%fd676, 0d3FF0000000000000;
	sub.f64 	%fd677, %fd676, %fd675;
	neg.f64 	%fd678, %fd674;
	fma.rn.f64 	%fd679, %fd678, %fd675, %fd677;
	mov.f64 	%fd680, 0d4000000000000000;
	sub.f64 	%fd681, %fd680, %fd679;
	rcp.approx.ftz.f64 	%fd682, %fd681;
	neg.f64 	%fd683, %fd681;
	fma.rn.f64 	%fd684, %fd683, %fd682, 0d3FF0000000000000;
	fma.rn.f64 	%fd685, %fd684, %fd684, %fd684;
	fma.rn.f64 	%fd686, %fd685, %fd682, %fd682;
	fma.rn.f64 	%fd687, %fd686, 0dC000000000000000, 0d3FF0000000000000;
	setp.gt.u32 	%p40, %r64, 1077088193;
	selp.f64 	%fd688, 0d3FF0000000000000, %fd687, %p40;
	copysign.f64 	%fd1090, %fd54, %fd688;
	bra.uni 	$L__BB3_44;
$L__BB3_43:
	mul.f64 	%fd689, %fd54, %fd54;
	fma.rn.f64 	%fd690, %fd689, 0dBEF0BC46E2F5E964, 0d3F14359F420AFC3D;
	fma.rn.f64 	%fd691, %fd690, %fd689, 0dBF2DF9F0728C5D84;
	fma.rn.f64 	%fd692, %fd691, %fd689, 0d3F4337D1CEC4F033;
	fma.rn.f64 	%fd693, %fd692, %fd689, 0dBF57D6E9674335B3;
	fma.rn.f64 	%fd694, %fd693, %fd689, 0d3F6D6D000D7AAD3D;
	fma.rn.f64 	%fd695, %fd694, %fd689, 0dBF8226E1F3CF1EF5;
	fma.rn.f64 	%fd696, %fd695, %fd689, 0d3F9664F47EC0C8CF;
	fma.rn.f64 	%fd697, %fd696, %fd689, 0dBFABA1BA1B80AB40;
	fma.rn.f64 	%fd698, %fd697, %fd689, 0d3FC111111110FA4A;
	fma.rn.f64 	%fd699, %fd698, %fd689, 0dBFD5555555555550;
	fma.rn.f64 	%fd700, %fd699, %fd689, 0d0000000000000000;
	fma.rn.f64 	%fd1090, %fd700, %fd54, %fd54;
$L__BB3_44:
	st.shared.f64 	[%r62+8], %fd1090;
	ld.shared.f64 	%fd701, [%r62+16];
	ld.global.f64 	%fd702, [%rd21+16];
	add.f64 	%fd703, %fd701, %fd702;
	ld.global.f64 	%fd704, [%rd22+16];
	add.f64 	%fd59, %fd703, %fd704;
	{
	.reg .b32 %temp; 
	mov.b64 	{%temp, %r272}, %fd59;
	}
	and.b32  	%r65, %r272, 2147483647;
	{
	.reg .b32 %temp; 
	mov.b64 	{%r273, %temp}, %fd59;
	}
	mov.b64 	%fd60, {%r273, %r65};
	setp.ltu.f64 	%p41, %fd60, 0d3FE4F92224DD2F1A;
	@%p41 bra 	$L__BB3_46;
	add.f64 	%fd705, %fd60, %fd60;
	cvt.rn.f32.f64 	%f29, %fd705;
	mul.f32 	%f30, %f29, 0f3FB8AA3B;
	cvt.rni.f32.f32 	%f31, %f30;
	cvt.f64.f32 	%fd706, %f31;
	fma.rn.f64 	%fd707, %fd706, 0dBFE62E42FEFA39EF, %fd705;
	fma.rn.f64 	%fd708, %fd707, 0d3E5AE904A4741B81, 0d3E928A27F89B6999;
	fma.rn.f64 	%fd709, %fd708, %fd707, 0d3EC71DE715FF7E07;
	fma.rn.f64 	%fd710, %fd709, %fd707, 0d3EFA019A6B0AC45A;
	fma.rn.f64 	%fd711, %fd710, %fd707, 0d3F2A01A017EED94F;
	fma.rn.f64 	%fd712, %fd711, %fd707, 0d3F56C16C17F2A71B;
	fma.rn.f64 	%fd713, %fd712, %fd707, 0d3F811111111173C4;
	fma.rn.f64 	%fd714, %fd713, %fd707, 0d3FA555555555211A;
	fma.rn.f64 	%fd715, %fd714, %fd707, 0d3FC5555555555540;
	fma.rn.f64 	%fd716, %fd715, %fd707, 0d3FE0000000000005;
	mul.f64 	%fd717, %fd707, %fd716;
	fma.rn.f64 	%fd718, %fd717, %fd707, %fd707;
	ex2.approx.ftz.f32 	%f32, %f31;
	cvt.f64.f32 	%fd719, %f32;
	mov.f64 	%fd720, 0d3FF0000000000000;
	sub.f64 	%fd721, %fd720, %fd719;
	neg.f64 	%fd722, %fd718;
	fma.rn.f64 	%fd723, %fd722, %fd719, %fd721;
	mov.f64 	%fd724, 0d4000000000000000;
	sub.f64 	%fd725, %fd724, %fd723;
	rcp.approx.ftz.f64 	%fd726, %fd725;
	neg.f64 	%fd727, %fd725;
	fma.rn.f64 	%fd728, %fd727, %fd726, 0d3FF0000000000000;
	fma.rn.f64 	%fd729, %fd728, %fd728, %fd728;
	fma.rn.f64 	%fd730, %fd729, %fd726, %fd726;
	fma.rn.f64 	%fd731, %fd730, 0dC000000000000000, 0d3FF0000000000000;
	setp.gt.u32 	%p42, %r65, 1077088193;
	selp.f64 	%fd732, 0d3FF0000000000000, %fd731, %p42;
	copysign.f64 	%fd1091, %fd59, %fd732;
	bra.uni 	$L__BB3_47;
$L__BB3_46:
	mul.f64 	%fd733, %fd59, %fd59;
	fma.rn.f64 	%fd734, %fd733, 0dBEF0BC46E2F5E964, 0d3F14359F420AFC3D;
	fma.rn.f64 	%fd735, %fd734, %fd733, 0dBF2DF9F0728C5D84;
	fma.rn.f64 	%fd736, %fd735, %fd733, 0d3F4337D1CEC4F033;
	fma.rn.f64 	%fd737, %fd736, %fd733, 0dBF57D6E9674335B3;
	fma.rn.f64 	%fd738, %fd737, %fd733, 0d3F6D6D000D7AAD3D;
	fma.rn.f64 	%fd739, %fd738, %fd733, 0dBF8226E1F3CF1EF5;
	fma.rn.f64 	%fd740, %fd739, %fd733, 0d3F9664F47EC0C8CF;
	fma.rn.f64 	%fd741, %fd740, %fd733, 0dBFABA1BA1B80AB40;
	fma.rn.f64 	%fd742, %fd741, %fd733, 0d3FC111111110FA4A;
	fma.rn.f64 	%fd743, %fd742, %fd733, 0dBFD5555555555550;
	fma.rn.f64 	%fd744, %fd743, %fd733, 0d0000000000000000;
	fma.rn.f64 	%fd1091, %fd744, %fd59, %fd59;
$L__BB3_47:
	st.shared.f64 	[%r62+16], %fd1091;
	ld.shared.f64 	%fd745, [%r62+24];
	ld.global.f64 	%fd746, [%rd21+24];
	add.f64 	%fd747, %fd745, %fd746;
	ld.global.f64 	%fd748, [%rd22+24];
	add.f64 	%fd64, %fd747, %fd748;
	{
	.reg .b32 %temp; 
	mov.b64 	{%temp, %r274}, %fd64;
	}
	and.b32  	%r66, %r274, 2147483647;
	{
	.reg .b32 %temp; 
	mov.b64 	{%r275, %temp}, %fd64;
	}
	mov.b64 	%fd65, {%r275, %r66};
	setp.ltu.f64 	%p43, %fd65, 0d3FE4F92224DD2F1A;
	@%p43 bra 	$L__BB3_49;
	add.f64 	%fd749, %fd65, %fd65;
	cvt.rn.f32.f64 	%f33, %fd749;
	mul.f32 	%f34, %f33, 0f3FB8AA3B;
	cvt.rni.f32.f32 	%f35, %f34;
	cvt.f64.f32 	%fd750, %f35;
	fma.rn.f64 	%fd751, %fd750, 0dBFE62E42FEFA39EF, %fd749;
	fma.rn.f64 	%fd752, %fd751, 0d3E5AE904A4741B81, 0d3E928A27F89B6999;
	fma.rn.f64 	%fd753, %fd752, %fd751, 0d3EC71DE715FF7E07;
	fma.rn.f64 	%fd754, %fd753, %fd751, 0d3EFA019A6B0AC45A;
	fma.rn.f64 	%fd755, %fd754, %fd751, 0d3F2A01A017EED94F;
	fma.rn.f64 	%fd756, %fd755, %fd751, 0d3F56C16C17F2A71B;
	fma.rn.f64 	%fd757, %fd756, %fd751, 0d3F811111111173C4;
	fma.rn.f64 	%fd758, %fd757, %fd751, 0d3FA555555555211A;
	fma.rn.f64 	%fd759, %fd758, %fd751, 0d3FC5555555555540;
	fma.rn.f64 	%fd760, %fd759, %fd751, 0d3FE0000000000005;
	mul.f64 	%fd761, %fd751, %fd760;
	fma.rn.f64 	%fd762, %fd761, %fd751, %fd751;
	ex2.approx.ftz.f32 	%f36, %f35;
	cvt.f64.f32 	%fd763, %f36;
	mov.f64 	%fd764, 0d3FF0000000000000;
	sub.f64 	%fd765, %fd764, %fd763;
	neg.f64 	%fd766, %fd762;
	fma.rn.f64 	%fd767, %fd766, %fd763, %fd765;
	mov.f64 	%fd768, 0d4000000000000000;
	sub.f64 	%fd769, %fd768, %fd767;
	rcp.approx.ftz.f64 	%fd770, %fd769;
	neg.f64 	%fd771, %fd769;
	fma.rn.f64 	%fd772, %fd771, %fd770, 0d3FF0000000000000;
	fma.rn.f64 	%fd773, %fd772, %fd772, %fd772;
	fma.rn.f64 	%fd774, %fd773, %fd770, %fd770;
	fma.rn.f64 	%fd775, %fd774, 0dC000000000000000, 0d3FF0000000000000;
	setp.gt.u32 	%p44, %r66, 1077088193;
	selp.f64 	%fd776, 0d3FF0000000000000, %fd775, %p44;
	copysign.f64 	%fd1092, %fd64, %fd776;
	bra.uni 	$L__BB3_50;
$L__BB3_49:
	mul.f64 	%fd777, %fd64, %fd64;
	fma.rn.f64 	%fd778, %fd777, 0dBEF0BC46E2F5E964, 0d3F14359F420AFC3D;
	fma.rn.f64 	%fd779, %fd778, %fd777, 0dBF2DF9F0728C5D84;
	fma.rn.f64 	%fd780, %fd779, %fd777, 0d3F4337D1CEC4F033;
	fma.rn.f64 	%fd781, %fd780, %fd777, 0dBF57D6E9674335B3;
	fma.rn.f64 	%fd782, %fd781, %fd777, 0d3F6D6D000D7AAD3D;
	fma.rn.f64 	%fd783, %fd782, %fd777, 0dBF8226E1F3CF1EF5;
	fma.rn.f64 	%fd784, %fd783, %fd777, 0d3F9664F47EC0C8CF;
	fma.rn.f64 	%fd785, %fd784, %fd777, 0dBFABA1BA1B80AB40;
	fma.rn.f64 	%fd786, %fd785, %fd777, 0d3FC111111110FA4A;
	fma.rn.f64 	%fd787, %fd786, %fd777, 0dBFD5555555555550;
	fma.rn.f64 	%fd788, %fd787, %fd777, 0d0000000000000000;
	fma.rn.f64 	%fd1092, %fd788, %fd64, %fd64;
$L__BB3_50:
	ld.param.u64 	%rd121, [_Z26gateValueComputation_Cond1PdS_S_S_S_S_S_S_S_S_S_S_S_S_S_S_S_S_S_S_ii_param_9];
	st.shared.f64 	[%r62+24], %fd1092;
	shl.b32 	%r276, %r3, 2;
	mov.u32 	%r278, _ZZ26gateValueComputation_Cond1PdS_S_S_S_S_S_S_S_S_S_S_S_S_S_S_S_S_S_S_iiE5oPres;
	add.s32 	%r67, %r278, %r166;
	ld.shared.f64 	%fd789, [%r67];
	ld.global.f64 	%fd790, [%rd23];
	add.f64 	%fd791, %fd789, %fd790;
	cvta.to.global.u64 	%rd96, %rd121;
	mul.wide.u32 	%rd97, %r276, 8;
	add.s64 	%rd24, %rd96, %rd97;
	ld.global.f64 	%fd792, [%rd24];
	add.f64 	%fd69, %fd791, %fd792;
	neg.f64 	%fd793, %fd69;
	fma.rn.f64 	%fd794, %fd69, 0dBFF71547652B82FE, 0d4338000000000000;
	{
	.reg .b32 %temp; 
	mov.b64 	{%r68, %temp}, %fd794;
	}
	mov.f64 	%fd795, 0dC338000000000000;
	add.rn.f64 	%fd796, %fd794, %fd795;
	fma.rn.f64 	%fd797, %fd796, 0dBFE62E42FEFA39EF, %fd793;
	fma.rn.f64 	%fd798, %fd796, 0dBC7ABC9E3B39803F, %fd797;
	fma.rn.f64 	%fd799, %fd798, 0d3E5ADE1569CE2BDF, 0d3E928AF3FCA213EA;
	fma.rn.f64 	%fd800, %fd799, %fd798, 0d3EC71DEE62401315;
	fma.rn.f64 	%fd801, %fd800, %fd798, 0d3EFA01997C89EB71;
	fma.rn.f64 	%fd802, %fd801, %fd798, 0d3F2A01A014761F65;
	fma.rn.f64 	%fd803, %fd802, %fd798, 0d3F56C16C1852B7AF;
	fma.rn.f64 	%fd804, %fd803, %fd798, 0d3F81111111122322;
	fma.rn.f64 	%fd805, %fd804, %fd798, 0d3FA55555555502A1;
	fma.rn.f64 	%fd806, %fd805, %fd798, 0d3FC5555555555511;
	fma.rn.f64 	%fd807, %fd806, %fd798, 0d3FE000000000000B;
	fma.rn.f64 	%fd808, %fd807, %fd798, 0d3FF0000000000000;
	fma.rn.f64 	%fd809, %fd808, %fd798, 0d3FF0000000000000;
	{
	.reg .b32 %temp; 
	mov.b64 	{%r69, %temp}, %fd809;
	}
	{
	.reg .b32 %temp; 
	mov.b64 	{%temp, %r70}, %fd809;
	}
	shl.b32 	%r279, %r68, 20;
	add.s32 	%r280, %r279, %r70;
	mov.b64 	%fd1093, {%r69, %r280};
	{
	.reg .b32 %temp; 
	mov.b64 	{%temp, %r281}, %fd793;
	}
	mov.b32 	%f37, %r281;
	abs.f32 	%f9, %f37;
	setp.lt.f32 	%p45, %f9, 0f4086232B;
	@%p45 bra 	$L__BB3_53;
	setp.gt.f64 	%p46, %fd69, 0d0000000000000000;
	mov.f64 	%fd810, 0d7FF0000000000000;
	sub.f64 	%fd811, %fd810, %fd69;
	selp.f64 	%fd1093, 0d0000000000000000, %fd811, %p46;
	setp.geu.f32 	%p47, %f9, 0f40874800;
	@%p47 bra 	$L__BB3_53;
	shr.u32 	%r282, %r68, 31;
	add.s32 	%r283, %r68, %r282;
	shr.s32 	%r284, %r283, 1;
	shl.b32 	%r285, %r284, 20;
	add.s32 	%r286, %r70, %r285;
	mov.b64 	%fd812, {%r69, %r286};
	sub.s32 	%r287, %r68, %r284;
	shl.b32 	%r288, %r287, 20;
	add.s32 	%r289, %r288, 1072693248;
	mov.b32 	%r290, 0;
	mov.b64 	%fd813, {%r290, %r289};
	mul.f64 	%fd1093, %fd813, %fd812;
$L__BB3_53:
	add.f64 	%fd814, %fd1093, 0d3FF0000000000000;
	rcp.rn.f64 	%fd74, %fd814;
	st.shared.f64 	[%r67], %fd74;
	ld.shared.f64 	%fd815, [%r67+8];
	ld.global.f64 	%fd816, [%rd23+8];
	add.f64 	%fd817, %fd815, %fd816;
	ld.global.f64 	%fd818, [%rd24+8];
	add.f64 	%fd75, %fd817, %fd818;
	neg.f64 	%fd819, %fd75;
	fma.rn.f64 	%fd820, %fd75, 0dBFF71547652B82FE, 0d4338000000000000;
	{
	.reg .b32 %temp; 
	mov.b64 	{%r71, %temp}, %fd820;
	}
	mov.f64 	%fd821, 0dC338000000000000;
	add.rn.f64 	%fd822, %fd820, %fd821;
	fma.rn.f64 	%fd823, %fd822, 0dBFE62E42FEFA39EF, %fd819;
	fma.rn.f64 	%fd824, %fd822, 0dBC7ABC9E3B39803F, %fd823;
	fma.rn.f64 	%fd825, %fd824, 0d3E5ADE1569CE2BDF, 0d3E928AF3FCA213EA;
	fma.rn.f64 	%fd826, %fd825, %fd824, 0d3EC71DEE62401315;
	fma.rn.f64 	%fd827, %fd826, %fd824, 0d3EFA01997C89EB71;
	fma.rn.f64 	%fd828, %fd827, %fd824, 0d3F2A01A014761F65;
	fma.rn.f64 	%fd829, %fd828, %fd824, 0d3F56C16C1852B7AF;
	fma.rn.f64 	%fd830, %fd829, %fd824, 0d3F81111111122322;
	fma.rn.f64 	%fd831, %fd830, %fd824, 0d3FA55555555502A1;
	fma.rn.f64 	%fd832, %fd831, %fd824, 0d3FC5555555555511;
	fma.rn.f64 	%fd833, %fd832, %fd824, 0d3FE000000000000B;
	fma.rn.f64 	%fd834, %fd833, %fd824, 0d3FF0000000000000;
	fma.rn.f64 	%fd835, %fd834, %fd824, 0d3FF0000000000000;
	{
	.reg .b32 %temp; 
	mov.b64 	{%r72, %temp}, %fd835;
	}
	{
	.reg .b32 %temp; 
	mov.b64 	{%temp, %r73}, %fd835;
	}
	shl.b32 	%r291, %r71, 20;
	add.s32 	%r292, %r291, %r73;
	mov.b64 	%fd1094, {%r72, %r292};
	{
	.reg .b32 %temp; 
	mov.b64 	{%temp, %r293}, %fd819;
	}
	mov.b32 	%f38, %r293;
	abs.f32 	%f10, %f38;
	setp.lt.f32 	%p48, %f10, 0f4086232B;
	@%p48 bra 	$L__BB3_56;
	setp.gt.f64 	%p49, %fd75, 0d0000000000000000;
	mov.f64 	%fd836, 0d7FF0000000000000;
	sub.f64 	%fd837, %fd836, %fd75;
	selp.f64 	%fd1094, 0d0000000000000000, %fd837, %p49;
	setp.geu.f32 	%p50, %f10, 0f40874800;
	@%p50 bra 	$L__BB3_56;
	shr.u32 	%r294, %r71, 31;
	add.s32 	%r295, %r71, %r294;
	shr.s32 	%r296, %r295, 1;
	shl.b32 	%r297, %r296, 20;
	add.s32 	%r298, %r73, %r297;
	mov.b64 	%fd838, {%r72, %r298};
	sub.s32 	%r299, %r71, %r296;
	shl.b32 	%r300, %r299, 20;
	add.s32 	%r301, %r300, 1072693248;
	mov.b32 	%r302, 0;
	mov.b64 	%fd839, {%r302, %r301};
	mul.f64 	%fd1094, %fd839, %fd838;
$L__BB3_56:
	add.f64 	%fd840, %fd1094, 0d3FF0000000000000;
	rcp.rn.f64 	%fd80, %fd840;
	st.shared.f64 	[%r67+8], %fd80;
	ld.shared.f64 	%fd841, [%r67+16];
	ld.global.f64 	%fd842, [%rd23+16];
	add.f64 	%fd843, %fd841, %fd842;
	ld.global.f64 	%fd844, [%rd24+16];
	add.f64 	%fd81, %fd843, %fd844;
	neg.f64 	%fd845, %fd81;
	fma.rn.f64 	%fd846, %fd81, 0dBFF71547652B82FE, 0d4338000000000000;
	{
	.reg .b32 %temp; 
	mov.b64 	{%r74, %temp}, %fd846;
	}
	mov.f64 	%fd847, 0dC338000000000000;
	add.rn.f64 	%fd848, %fd846, %fd847;
	fma.rn.f64 	%fd849, %fd848, 0dBFE62E42FEFA39EF, %fd845;
	fma.rn.f64 	%fd850, %fd848, 0dBC7ABC9E3B39803F, %fd849;
	fma.rn.f64 	%fd851, %fd850, 0d3E5ADE1569CE2BDF, 0d3E928AF3FCA213EA;
	fma.rn.f64 	%fd852, %fd851, %fd850, 0d3EC71DEE62401315;
	fma.rn.f64 	%fd853, %fd852, %fd850, 0d3EFA01997C89EB71;
	fma.rn.f64 	%fd854, %fd853, %fd850, 0d3F2A01A014761F65;
	fma.rn.f64 	%fd855, %fd854, %fd850, 0d3F56C16C1852B7AF;
	fma.rn.f64 	%fd856, %fd855, %fd850, 0d3F81111111122322;
	fma.rn.f64 	%fd857, %fd856, %fd850, 0d3FA55555555502A1;
	fma.rn.f64 	%fd858, %fd857, %fd850, 0d3FC5555555555511;
	fma.rn.f64 	%fd859, %fd858, %fd850, 0d3FE000000000000B;
	fma.rn.f64 	%fd860, %fd859, %fd850, 0d3FF0000000000000;
	fma.rn.f64 	%fd861, %fd860, %fd850, 0d3FF0000000000000;
	{
	.reg .b32 %temp; 
	mov.b64 	{%r75, %temp}, %fd861;
	}
	{
	.reg .b32 %temp; 
	mov.b64 	{%temp, %r76}, %fd861;
	}
	shl.b32 	%r303, %r74, 20;
	add.s32 	%r304, %r303, %r76;
	mov.b64 	%fd1095, {%r75, %r304};
	{
	.reg .b32 %temp; 
	mov.b64 	{%temp, %r305}, %fd845;
	}
	mov.b32 	%f39, %r305;
	abs.f32 	%f11, %f39;
	setp.lt.f32 	%p51, %f11, 0f4086232B;
	@%p51 bra 	$L__BB3_59;
	setp.gt.f64 	%p52, %fd81, 0d0000000000000000;
	mov.f64 	%fd862, 0d7FF0000000000000;
	sub.f64 	%fd863, %fd862, %fd81;
	selp.f64 	%fd1095, 0d0000000000000000, %fd863, %p52;
	setp.geu.f32 	%p53, %f11, 0f40874800;
	@%p53 bra 	$L__BB3_59;
	shr.u32 	%r306, %r74, 31;
	add.s32 	%r307, %r74, %r306;
	shr.s32 	%r308, %r307, 1;
	shl.b32 	%r309, %r308, 20;
	add.s32 	%r310, %r76, %r309;
	mov.b64 	%fd864, {%r75, %r310};
	sub.s32 	%r311, %r74, %r308;
	shl.b32 	%r312, %r311, 20;
	add.s32 	%r313, %r312, 1072693248;
	mov.b32 	%r314, 0;
	mov.b64 	%fd865, {%r314, %r313};
	mul.f64 	%fd1095, %fd865, %fd864;
$L__BB3_59:
	add.f64 	%fd866, %fd1095, 0d3FF0000000000000;
	rcp.rn.f64 	%fd86, %fd866;
	st.shared.f64 	[%r67+16], %fd86;
	ld.shared.f64 	%fd867, [%r67+24];
	ld.global.f64 	%fd868, [%rd23+24];
	add.f64 	%fd869, %fd867, %fd868;
	ld.global.f64 	%fd870, [%rd24+24];
	add.f64 	%fd87, %fd869, %fd870;
	neg.f64 	%fd871, %fd87;
	fma.rn.f64 	%fd872, %fd87, 0dBFF71547652B82FE, 0d4338000000000000;
	{
	.reg .b32 %temp; 
	mov.b64 	{%r77, %temp}, %fd872;
	}
	mov.f64 	%fd873, 0dC338000000000000;
	add.rn.f64 	%fd874, %fd872, %fd873;
	fma.rn.f64 	%fd875, %fd874, 0dBFE62E42FEFA39EF, %fd871;
	fma.rn.f64 	%fd876, %fd874, 0dBC7ABC9E3B39803F, %fd875;
	fma.rn.f64 	%fd877, %fd876, 0d3E5ADE1569CE2BDF, 0d3E928AF3FCA213EA;
	fma.rn.f64 	%fd878, %fd877, %fd876, 0d3EC71DEE62401315;
	fma.rn.f64 	%fd879, %fd878, %fd876, 0d3EFA01997C89EB71;
	fma.rn.f64 	%fd880, %fd879, %fd876, 0d3F2A01A014761F65;
	fma.rn.f64 	%fd881, %fd880, %fd876, 0d3F56C16C1852B7AF;
	fma.rn.f64 	%fd882, %fd881, %fd876, 0d3F81111111122322;
	fma.rn.f64 	%fd883, %fd882, %fd876, 0d3FA55555555502A1;
	fma.rn.f64 	%fd884, %fd883, %fd876, 0d3FC5555555555511;
	fma.rn.f64 	%fd885, %fd884, %fd876, 0d3FE000000000000B;
	fma.rn.f64 	%fd886, %fd885, %fd876, 0d3FF0000000000000;
	fma.rn.f64 	%fd887, %fd886, %fd876, 0d3FF0000000000000;
	{
	.reg .b32 %temp; 
	mov.b64 	{%r78, %temp}, %fd887;
	}
	{
	.reg .b32 %temp; 
	mov.b64 	{%temp, %r79}, %fd887;
	}
	shl.b32 	%r315, %r77, 20;
	add.s32 	%r316, %r315, %r79;
	mov.b64 	%fd1096, {%r78, %r316};
	{
	.reg .b32 %temp; 
	mov.b64 	{%temp, %r317}, %fd871;
	}
	mov.b32 	%f40, %r317;
	abs.f32 	%f12, %f40;
	setp.lt.f32 	%p54, %f12, 0f4086232B;
	@%p54 bra 	$L__BB3_62;
	setp.gt.f64 	%p55, %fd87, 0d0000000000000000;
	mov.f64 	%fd888, 0d7FF0000000000000;
	sub.f64 	%fd889, %fd888, %fd87;
	selp.f64 	%fd1096, 0d0000000000000000, %fd889, %p55;
	setp.geu.f32 	%p56, %f12, 0f40874800;
	@%p56 bra 	$L__BB3_62;
	shr.u32 	%r318, %r77, 31;
	add.s32 	%r319, %r77, %r318;
	shr.s32 	%r320, %r319, 1;
	shl.b32 	%r321, %r320, 20;
	add.s32 	%r322, %r79, %r321;
	mov.b64 	%fd890, {%r78, %r322};
	sub.s32 	%r323, %r77, %r320;
	shl.b32 	%r324, %r323, 20;
	add.s32 	%r325, %r324, 1072693248;
	mov.b32 	%r326, 0;
	mov.b64 	%fd891, {%r326, %r325};
	mul.f64 	%fd1096, %fd891, %fd890;
$L__BB3_62:
	ld.param.u64 	%rd130, [_Z26gateValueComputation_Cond1PdS_S_S_S_S_S_S_S_S_S_S_S_S_S_S_S_S_S_S_ii_param_18];
	ld.param.u64 	%rd113, [_Z26gateValueComputation_Cond1PdS_S_S_S_S_S_S_S_S_S_S_S_S_S_S_S_S_S_S_ii_param_1];
	add.f64 	%fd892, %fd1096, 0d3FF0000000000000;
	rcp.rn.f64 	%fd92, %fd892;
	st.shared.f64 	[%r67+24], %fd92;
	cvta.to.global.u64 	%rd98, %rd113;
	add.s64 	%rd25, %rd98, %rd97;
	ld.global.f64 	%fd893, [%rd25];
	mul.f64 	%fd894, %fd6, %fd1089;
	fma.rn.f64 	%fd93, %fd30, %fd893, %fd894;
	cvta.to.global.u64 	%rd100, %rd130;
	add.s64 	%rd26, %rd100, %rd97;
	st.global.f64 	[%rd26], %fd93;
	{
	.reg .b32 %temp; 
	mov.b64 	{%temp, %r328}, %fd93;
	}
	and.b32  	%r80, %r328, 2147483647;
	{
	.reg .b32 %temp; 
	mov.b64 	{%r329, %temp}, %fd93;
	}
	mov.b64 	%fd94, {%r329, %r80};
	setp.ltu.f64 	%p57, %fd94, 0d3FE4F92224DD2F1A;
	@%p57 bra 	$L__BB3_64;
	add.f64 	%fd895, %fd94, %fd94;
	cvt.rn.f32.f64 	%f41, %fd895;
	mul.f32 	%f42, %f41, 0f3FB8AA3B;
	cvt.rni.f32.f32 	%f43, %f42;
	cvt.f64.f32 	%fd896, %f43;
	fma.rn.f64 	%fd897, %fd896, 0dBFE62E42FEFA39EF, %fd895;
	fma.rn.f64 	%fd898, %fd897, 0d3E5AE904A4741B81, 0d3E928A27F89B6999;
	fma.rn.f64 	%fd899, %fd898, %fd897, 0d3EC71DE715FF7E07;
	fma.rn.f64 	%fd900, %fd899, %fd897, 0d3EFA019A6B0AC45A;
	fma.rn.f64 	%fd901, %fd900, %fd897, 0d3F2A01A017EED94F;
	fma.rn.f64 	%fd902, %fd901, %fd897, 0d3F56C16C17F2A71B;
	fma.rn.f64 	%fd903, %fd902, %fd897, 0d3F811111111173C4;
	fma.rn.f64 	%fd904, %fd903, %fd897, 0d3FA555555555211A;
	fma.rn.f64 	%fd905, %fd904, %fd897, 0d3FC5555555555540;
	fma.rn.f64 	%fd906, %fd905, %fd897, 0d3FE0000000000005;
	mul.f64 	%fd907, %fd897, %fd906;
	fma.rn.f64 	%fd908, %fd907, %fd897, %fd897;
	ex2.approx.ftz.f32 	%f44, %f43;
	cvt.f64.f32 	%fd909, %f44;
	mov.f64 	%fd910, 0d3FF0000000000000;
	sub.f64 	%fd911, %fd910, %fd909;
	neg.f64 	%fd912, %fd908;
	fma.rn.f64 	%fd913, %fd912, %fd909, %fd911;
	mov.f64 	%fd914, 0d4000000000000000;
	sub.f64 	%fd915, %fd914, %fd913;
	rcp.approx.ftz.f64 	%fd916, %fd915;
	neg.f64 	%fd917, %fd915;
	fma.rn.f64 	%fd918, %fd917, %fd916, 0d3FF0000000000000;
	fma.rn.f64 	%fd919, %fd918, %fd918, %fd918;
	fma.rn.f64 	%fd920, %fd919, %fd916, %fd916;
	fma.rn.f64 	%fd921, %fd920, 0dC000000000000000, 0d3FF0000000000000;
	setp.gt.u32 	%p58, %r80, 1077088193;
	selp.f64 	%fd922, 0d3FF0000000000000, %fd921, %p58;
	copysign.f64 	%fd1097, %fd93, %fd922;
	bra.uni 	$L__BB3_65;
$L__BB3_64:
	mul.f64 	%fd923, %fd93, %fd93;
	fma.rn.f64 	%fd924, %fd923, 0dBEF0BC46E2F5E964, 0d3F14359F420AFC3D;
	fma.rn.f64 	%fd925, %fd924, %fd923, 0dBF2DF9F0728C5D84;
	fma.rn.f64 	%fd926, %fd925, %fd923, 0d3F4337D1CEC4F033;
	fma.rn.f64 	%fd927, %fd926, %fd923, 0dBF57D6E9674335B3;
	fma.rn.f64 	%fd928, %fd927, %fd923, 0d3F6D6D000D7AAD3D;
	fma.rn.f64 	%fd929, %fd928, %fd923, 0dBF8226E1F3CF1EF5;
	fma.rn.f64 	%fd930, %fd929, %fd923, 0d3F9664F47EC0C8CF;
	fma.rn.f64 	%fd931, %fd930, %fd923, 0dBFABA1BA1B80AB40;
	fma.rn.f64 	%fd932, %fd931, %fd923, 0d3FC111111110FA4A;
	fma.rn.f64 	%fd933, %fd932, %fd923, 0dBFD5555555555550;
	fma.rn.f64 	%fd934, %fd933, %fd923, 0d0000000000000000;
	fma.rn.f64 	%fd1097, %fd934, %fd93, %fd93;
$L__BB3_65:
	ld.param.u64 	%rd132, [_Z26gateValueComputation_Cond1PdS_S_S_S_S_S_S_S_S_S_S_S_S_S_S_S_S_S_S_ii_param_19];
	mul.f64 	%fd935, %fd74, %fd1097;
	cvta.to.global.u64 	%rd101, %rd132;
	add.s64 	%rd27, %rd101, %rd97;
	st.global.f64 	[%rd27], %fd935;
	ld.global.f64 	%fd936, [%rd25+8];
	mul.f64 	%fd937, %fd12, %fd1090;
	fma.rn.f64 	%fd98, %fd36, %fd936, %fd937;
	st.global.f64 	[%rd26+8], %fd98;
	{
	.reg .b32 %temp; 
	mov.b64 	{%temp, %r331}, %fd98;
	}
	and.b32  	%r81, %r331, 2147483647;
	{
	.reg .b32 %temp; 
	mov.b64 	{%r332, %temp}, %fd98;
	}
	mov.b64 	%fd99, {%r332, %r81};
	setp.ltu.f64 	%p59, %fd99, 0d3FE4F92224DD2F1A;
	@%p59 bra 	$L__BB3_67;
	add.f64 	%fd938, %fd99, %fd99;
	cvt.rn.f32.f64 	%f45, %fd938;
	mul.f32 	%f46, %f45, 0f3FB8AA3B;
	cvt.rni.f32.f32 	%f47, %f46;
	cvt.f64.f32 	%fd939, %f47;
	fma.rn.f64 	%fd940, %fd939, 0dBFE62E42FEFA39EF, %fd938;
	fma.rn.f64 	%fd941, %fd940, 0d3E5AE904A4741B81, 0d3E928A27F89B6999;
	fma.rn.f64 	%fd942, %fd941, %fd940, 0d3EC71DE715FF7E07;
	fma.rn.f64 	%fd943, %fd942, %fd940, 0d3EFA019A6B0AC45A;
	fma.rn.f64 	%fd944, %fd943, %fd940, 0d3F2A01A017EED94F;
	fma.rn.f64 	%fd945, %fd944, %fd940, 0d3F56C16C17F2A71B;
	fma.rn.f64 	%fd946, %fd945, %fd940, 0d3F811111111173C4;
	fma.rn.f64 	%fd947, %fd946, %fd940, 0d3FA555555555211A;
	fma.rn.f64 	%fd948, %fd947, %fd940, 0d3FC5555555555540;
	fma.rn.f64 	%fd949, %fd948, %fd940, 0d3FE0000000000005;
	mul.f64 	%fd950, %fd940, %fd949;
	fma.rn.f64 	%fd951, %fd950, %fd940, %fd940;
	ex2.approx.ftz.f32 	%f48, %f47;
	cvt.f64.f32 	%fd952, %f48;
	mov.f64 	%fd953, 0d3FF0000000000000;
	sub.f64 	%fd954, %fd953, %fd952;
	neg.f64 	%fd955, %fd951;
	fma.rn.f64 	%fd956, %fd955, %fd952, %fd954;
	mov.f64 	%fd957, 0d4000000000000000;
	sub.f64 	%fd958, %fd957, %fd956;
	rcp.approx.ftz.f64 	%fd959, %fd958;
	neg.f64 	%fd960, %fd958;
	fma.rn.f64 	%fd961, %fd960, %fd959, 0d3FF0000000000000;
	fma.rn.f64 	%fd962, %fd961, %fd961, %fd961;
	fma.rn.f64 	%fd963, %fd962, %fd959, %fd959;
	fma.rn.f64 	%fd964, %fd963, 0dC000000000000000, 0d3FF0000000000000;
	setp.gt.u32 	%p60, %r81, 1077088193;
	selp.f64 	%fd965, 0d3FF0000000000000, %fd964, %p60;
	copysign.f64 	%fd1098, %fd98, %fd965;
	bra.uni 	$L__BB3_68;
$L__BB3_67:
	mul.f64 	%fd966, %fd98, %fd98;
	fma.rn.f64 	%fd967, %fd966, 0dBEF0BC46E2F5E964, 0d3F14359F420AFC3D;
	fma.rn.f64 	%fd968, %fd967, %fd966, 0dBF2DF9F0728C5D84;
	fma.rn.f64 	%fd969, %fd968, %fd966, 0d3F4337D1CEC4F033;
	fma.rn.f64 	%fd970, %fd969, %fd966, 0dBF57D6E9674335B3;
	fma.rn.f64 	%fd971, %fd970, %fd966, 0d3F6D6D000D7AAD3D;
	fma.rn.f64 	%fd972, %fd971, %fd966, 0dBF8226E1F3CF1EF5;
	fma.rn.f64 	%fd973, %fd972, %fd966, 0d3F9664F47EC0C8CF;
	fma.rn.f64 	%fd974, %fd973, %fd966, 0dBFABA1BA1B80AB40;
	fma.rn.f64 	%fd975, %fd974, %fd966, 0d3FC111111110FA4A;
	fma.rn.f64 	%fd976, %fd975, %fd966, 0dBFD5555555555550;
	fma.rn.f64 	%fd977, %fd976, %fd966, 0d0000000000000000;
	fma.rn.f64 	%fd1098, %fd977, %fd98, %fd98;
$L__BB3_68:
	mul.f64 	%fd978, %fd80, %fd1098;
	st.global.f64 	[%rd27+8], %fd978;
	ld.global.f64 	%fd979, [%rd25+16];
	mul.f64 	%fd980, %fd18, %fd1091;
	fma.rn.f64 	%fd103, %fd42, %fd979, %fd980;
	st.global.f64 	[%rd26+16], %fd103;
	{
	.reg .b32 %temp; 
	mov.b64 	{%temp, %r333}, %fd103;
	}
	and.b32  	%r82, %r333, 2147483647;
	{
	.reg .b32 %temp; 
	mov.b64 	{%r334, %temp}, %fd103;
	}
	mov.b64 	%fd104, {%r334, %r82};
	setp.ltu.f64 	%p61, %fd104, 0d3FE4F92224DD2F1A;
	@%p61 bra 	$L__BB3_70;
	add.f64 	%fd981, %fd104, %fd104;
	cvt.rn.f32.f64 	%f49, %fd981;
	mul.f32 	%f50, %f49, 0f3FB8AA3B;
	cvt.rni.f32.f32 	%f51, %f50;
	cvt.f64.f32 	%fd982, %f51;
	fma.rn.f64 	%fd983, %fd982, 0dBFE62E42FEFA39EF, %fd981;
	fma.rn.f64 	%fd984, %fd983, 0d3E5AE904A4741B81, 0d3E928A27F89B6999;
	fma.rn.f64 	%fd985, %fd984, %fd983, 0d3EC71DE715FF7E07;
	fma.rn.f64 	%fd986, %fd985, %fd983, 0d3EFA019A6B0AC45A;
	fma.rn.f64 	%fd987, %fd986, %fd983, 0d3F2A01A017EED94F;
	fma.rn.f64 	%fd988, %fd987, %fd983, 0d3F56C16C17F2A71B;
	fma.rn.f64 	%fd989, %fd988, %fd983, 0d3F811111111173C4;
	fma.rn.f64 	%fd990, %fd989, %fd983, 0d3FA555555555211A;
	fma.rn.f64 	%fd991, %fd990, %fd983, 0d3FC5555555555540;
	fma.rn.f64 	%fd992, %fd991, %fd983, 0d3FE0000000000005;
	mul.f64 	%fd993, %fd983, %fd992;
	fma.rn.f64 	%fd994, %fd993, %fd983, %fd983;
	ex2.approx.ftz.f32 	%f52, %f51;
	cvt.f64.f32 	%fd995, %f52;
	mov.f64 	%fd996, 0d3FF0000000000000;
	sub.f64 	%fd997, %fd996, %fd995;
	neg.f64 	%fd998, %fd994;
	fma.rn.f64 	%fd999, %fd998, %fd995, %fd997;
	mov.f64 	%fd1000, 0d4000000000000000;
	sub.f64 	%fd1001, %fd1000, %fd999;
	rcp.approx.ftz.f64 	%fd1002, %fd1001;
	neg.f64 	%fd1003, %fd1001;
	fma.rn.f64 	%fd1004, %fd1003, %fd1002, 0d3FF0000000000000;
	fma.rn.f64 	%fd1005, %fd1004, %fd1004, %fd1004;
	fma.rn.f64 	%fd1006, %fd1005, %fd1002, %fd1002;
	fma.rn.f64 	%fd1007, %fd1006, 0dC000000000000000, 0d3FF0000000000000;
	setp.gt.u32 	%p62, %r82, 1077088193;
	selp.f64 	%fd1008, 0d3FF0000000000000, %fd1007, %p62;
	copysign.f64 	%fd1099, %fd103, %fd1008;
	bra.uni 	$L__BB3_71;
$L__BB3_70:
	mul.f64 	%fd1009, %fd103, %fd103;
	fma.rn.f64 	%fd1010, %fd1009, 0dBEF0BC46E2F5E964, 0d3F14359F420AFC3D;
	fma.rn.f64 	%fd1011, %fd1010, %fd1009, 0dBF2DF9F0728C5D84;
	fma.rn.f64 	%fd1012, %fd1011, %fd1009, 0d3F4337D1CEC4F033;
	fma.rn.f64 	%fd1013, %fd1012, %fd1009, 0dBF57D6E9674335B3;
	fma.rn.f64 	%fd1014, %fd1013, %fd1009, 0d3F6D6D000D7AAD3D;
	fma.rn.f64 	%fd1015, %fd1014, %fd1009, 0dBF8226E1F3CF1EF5;
	fma.rn.f64 	%fd1016, %fd1015, %fd1009, 0d3F9664F47EC0C8CF;
	fma.rn.f64 	%fd1017, %fd1016, %fd1009, 0dBFABA1BA1B80AB40;
	fma.rn.f64 	%fd1018, %fd1017, %fd1009, 0d3FC111111110FA4A;
	fma.rn.f64 	%fd1019, %fd1018, %fd1009, 0dBFD5555555555550;
	fma.rn.f64 	%fd1020, %fd1019, %fd1009, 0d0000000000000000;
	fma.rn.f64 	%fd1099, %fd1020, %fd103, %fd103;
$L__BB3_71:
	mul.f64 	%fd1021, %fd86, %fd1099;
	st.global.f64 	[%rd27+16], %fd1021;
	ld.global.f64 	%fd1022, [%rd25+24];
	mul.f64 	%fd1023, %fd24, %fd1092;
	fma.rn.f64 	%fd108, %fd48, %fd1022, %fd1023;
	st.global.f64 	[%rd26+24], %fd108;
	{
	.reg .b32 %temp; 
	mov.b64 	{%temp, %r335}, %fd108;
	}
	and.b32  	%r83, %r335, 2147483647;
	{
	.reg .b32 %temp; 
	mov.b64 	{%r336, %temp}, %fd108;
	}
	mov.b64 	%fd109, {%r336, %r83};
	setp.ltu.f64 	%p63, %fd109, 0d3FE4F92224DD2F1A;
	@%p63 bra 	$L__BB3_73;
	add.f64 	%fd1024, %fd109, %fd109;
	cvt.rn.f32.f64 	%f53, %fd1024;
	mul.f32 	%f54, %f53, 0f3FB8AA3B;
	cvt.rni.f32.f32 	%f55, %f54;
	cvt.f64.f32 	%fd1025, %f55;
	fma.rn.f64 	%fd1026, %fd1025, 0dBFE62E42FEFA39EF, %fd1024;
	fma.rn.f64 	%fd1027, %fd1026, 0d3E5AE904A4741B81, 0d3E928A27F89B6999;
	fma.rn.f64 	%fd1028, %fd1027, %fd1026, 0d3EC71DE715FF7E07;
	fma.rn.f64 	%fd1029, %fd1028, %fd1026, 0d3EFA019A6B0AC45A;
	fma.rn.f64 	%fd1030, %fd1029, %fd1026, 0d3F2A01A017EED94F;
	fma.rn.f64 	%fd1031, %fd1030, %fd1026, 0d3F56C16C17F2A71B;
	fma.rn.f64 	%fd1032, %fd1031, %fd1026, 0d3F811111111173C4;
	fma.rn.f64 	%fd1033, %fd1032, %fd1026, 0d3FA555555555211A;
	fma.rn.f64 	%fd1034, %fd1033, %fd1026, 0d3FC5555555555540;
	fma.rn.f64 	%fd1035, %fd1034, %fd1026, 0d3FE0000000000005;
	mul.f64 	%fd1036, %fd1026, %fd1035;
	fma.rn.f64 	%fd1037, %fd1036, %fd1026, %fd1026;
	ex2.approx.ftz.f32 	%f56, %f55;
	cvt.f64.f32 	%fd1038, %f56;
	mov.f64 	%fd1039, 0d3FF0000000000000;
	sub.f64 	%fd1040, %fd1039, %fd1038;
	neg.f64 	%fd1041, %fd1037;
	fma.rn.f64 	%fd1042, %fd1041, %fd1038, %fd1040;
	mov.f64 	%fd1043, 0d4000000000000000;
	sub.f64 	%fd1044, %fd1043, %fd1042;
	rcp.approx.ftz.f64 	%fd1045, %fd1044;
	neg.f64 	%fd1046, %fd1044;
	fma.rn.f64 	%fd1047, %fd1046, %fd1045, 0d3FF0000000000000;
	fma.rn.f64 	%fd1048, %fd1047, %fd1047, %fd1047;
	fma.rn.f64 	%fd1049, %fd1048, %fd1045, %fd1045;
	fma.rn.f64 	%fd1050, %fd1049, 0dC000000000000000, 0d3FF0000000000000;
	setp.gt.u32 	%p64, %r83, 1077088193;
	selp.f64 	%fd1051, 0d3FF0000000000000, %fd1050, %p64;
	copysign.f64 	%fd1100, %fd108, %fd1051;
	bra.uni 	$L__BB3_74;
$L__BB3_73:
	mul.f64 	%fd1052, %fd108, %fd108;
	fma.rn.f64 	%fd1053, %fd1052, 0dBEF0BC46E2F5E964, 0d3F14359F420AFC3D;
	fma.rn.f64 	%fd1054, %fd1053, %fd1052, 0dBF2DF9F0728C5D84;
	fma.rn.f64 	%fd1055, %fd1054, %fd1052, 0d3F4337D1CEC4F033;
	fma.rn.f64 	%fd1056, %fd1055, %fd1052, 0dBF57D6E9674335B3;
	fma.rn.f64 	%fd1057, %fd1056, %fd1052, 0d3F6D6D000D7AAD3D;
	fma.rn.f64 	%fd1058, %fd1057, %fd1052, 0dBF8226E1F3CF1EF5;
	fma.rn.f64 	%fd1059, %fd1058, %fd1052, 0d3F9664F47EC0C8CF;
	fma.rn.f64 	%fd1060, %fd1059, %fd1052, 0dBFABA1BA1B80AB40;
	fma.rn.f64 	%fd1061, %fd1060, %fd1052, 0d3FC111111110FA4A;
	fma.rn.f64 	%fd1062, %fd1061, %fd1052, 0dBFD5555555555550;
	fma.rn.f64 	%fd1063, %fd1062, %fd1052, 0d0000000000000000;
	fma.rn.f64 	%fd1100, %fd1063, %fd108, %fd108;
$L__BB3_74:
	ld.param.u64 	%rd129, [_Z26gateValueComputation_Cond1PdS_S_S_S_S_S_S_S_S_S_S_S_S_S_S_S_S_S_S_ii_param_17];
	ld.param.u64 	%rd128, [_Z26gateValueComputation_Cond1PdS_S_S_S_S_S_S_S_S_S_S_S_S_S_S_S_S_S_S_ii_param_16];
	ld.param.u64 	%rd127, [_Z26gateValueComputation_Cond1PdS_S_S_S_S_S_S_S_S_S_S_S_S_S_S_S_S_S_S_ii_param_15];
	ld.param.u64 	%rd126, [_Z26gateValueComputation_Cond1PdS_S_S_S_S_S_S_S_S_S_S_S_S_S_S_S_S_S_S_ii_param_14];
	mul.f64 	%fd1064, %fd92, %fd1100;
	st.global.f64 	[%rd27+24], %fd1064;
	mov.u32 	%r339, _ZZ26gateValueComputation_Cond1PdS_S_S_S_S_S_S_S_S_S_S_S_S_S_S_S_S_S_S_iiE5iNext;
	add.s32 	%r340, %r339, %r166;
	ld.shared.f64 	%fd1065, [%r340];
	cvta.to.global.u64 	%rd103, %rd126;
	add.s64 	%rd105, %rd103, %rd97;
	st.global.f64 	[%rd105], %fd1065;
	ld.shared.f64 	%fd1066, [%r340+8];
	st.global.f64 	[%rd105+8], %fd1066;
	ld.shared.f64 	%fd1067, [%r340+16];
	st.global.f64 	[%rd105+16], %fd1067;
	ld.shared.f64 	%fd1068, [%r340+24];
	st.global.f64 	[%rd105+24], %fd1068;
	mov.u32 	%r341, _ZZ26gateValueComputation_Cond1PdS_S_S_S_S_S_S_S_S_S_S_S_S_S_S_S_S_S_S_iiE5fNext;
	add.s32 	%r342, %r341, %r166;
	ld.shared.f64 	%fd1069, [%r342];
	cvta.to.global.u64 	%rd106, %rd127;
	add.s64 	%rd107, %rd106, %rd97;
	st.global.f64 	[%rd107], %fd1069;
	ld.shared.f64 	%fd1070, [%r342+8];
	st.global.f64 	[%rd107+8], %fd1070;
	ld.shared.f64 	%fd1071, [%r342+16];
	st.global.f64 	[%rd107+16], %fd1071;
	ld.shared.f64 	%fd1072, [%r342+24];
	st.global.f64 	[%rd107+24], %fd1072;
	mov.u32 	%r343, _ZZ26gateValueComputation_Cond1PdS_S_S_S_S_S_S_S_S_S_S_S_S_S_S_S_S_S_S_iiE5gNext;
	add.s32 	%r344, %r343, %r166;
	ld.shared.f64 	%fd1073, [%r344];
	cvta.to.global.u64 	%rd108, %rd128;
	add.s64 	%rd109, %rd108, %rd97;
	st.global.f64 	[%rd109], %fd1073;
	ld.shared.f64 	%fd1074, [%r344+8];
	st.global.f64 	[%rd109+8], %fd1074;
	ld.shared.f64 	%fd1075, [%r344+16];
	st.global.f64 	[%rd109+16], %fd1075;
	ld.shared.f64 	%fd1076, [%r344+24];
	st.global.f64 	[%rd109+24], %fd1076;
	mov.u32 	%r345, _ZZ26gateValueComputation_Cond1PdS_S_S_S_S_S_S_S_S_S_S_S_S_S_S_S_S_S_S_iiE5oNext;
	add.s32 	%r346, %r345, %r166;
	ld.shared.f64 	%fd1077, [%r346];
	cvta.to.global.u64 	%rd110, %rd129;
	add.s64 	%rd111, %rd110, %rd97;
	st.global.f64 	[%rd111], %fd1077;
	ld.shared.f64 	%fd1078, [%r346+8];
	st.global.f64 	[%rd111+8], %fd1078;
	ld.shared.f64 	%fd1079, [%r346+16];
	st.global.f64 	[%rd111+16], %fd1079;
	ld.shared.f64 	%fd1080, [%r346+24];
	st.global.f64 	[%rd111+24], %fd1080;
$L__BB3_75:
	bar.sync 	0;
	add.s32 	%r364, %r364, -1;
	add.s32 	%r85, %r363, -1;
	add.s32 	%r347, %r363, 2;
	add.s32 	%r362, %r362, -4;
	add.s32 	%r361, %r361, -4;
	setp.gt.u32 	%p65, %r347, 2;
	mov.u32 	%r363, %r85;
	@%p65 bra 	$L__BB3_11;
$L__BB3_76:
	ret;

}


// ===== COMPILED SASS (sm_100) =====

	.target	sm_100

	.elftype	@"ET_EXEC"


//--------------------- .note.nv.tkinfo           --------------------------
	.section	.note.nv.tkinfo,"",@"SHT_NOTE"
	.sectionflags	@"SHF_NOTE_NV_TKINFO"
	.tkinfo
        /*0018*/ 	.word	0x00000002
        /*0030*/ 	.string	""
        /*0030*/ 	.string	"ptxas"
        /*0030*/ 	.string	"Cuda compilation tools, release 13.0, V13.0.88"
        /*0030*/ 	.string	"Build cuda_13.0.r13.0/compiler.36424714_0"
        /*0030*/ 	.string	"-arch sm_100 -m 64 "



//--------------------- .note.nv.cuinfo           --------------------------
	.section	.note.nv.cuinfo,"",@"SHT_NOTE"
	.sectionflags	@"SHF_NOTE_NV_CUINFO"
        /*0018*/ 	.short	0x0002
        /*001a*/ 	.short	0x0064
        /*001c*/ 	.short	0x0082
	.zero		2


//--------------------- .nv.info                  --------------------------
	.section	.nv.info,"",@"SHT_CUDA_INFO"
	.align	4


	//----- nvinfo : EIATTR_REGCOUNT
	.align		4
        /*0000*/ 	.byte	0x04, 0x2f
        /*0002*/ 	.short	(.L_1 - .L_0)
	.align		4
.L_0:
        /*0004*/ 	.word	index@(_Z22gpu_matrixVectorMultWXPdS_S_ii)
        /*0008*/ 	.word	0x00000020


	//----- nvinfo : EIATTR_FRAME_SIZE
	.align		4
.L_1:
        /*000c*/ 	.byte	0x04, 0x11
        /*000e*/ 	.short	(.L_3 - .L_2)
	.align		4
.L_2:
        /*0010*/ 	.word	index@(_Z22gpu_matrixVectorMultWXPdS_S_ii)
        /*0014*/ 	.word	0x00000000


	//----- nvinfo : EIATTR_REGCOUNT
	.align		4
.L_3:
        /*0018*/ 	.byte	0x04, 0x2f
        /*001a*/ 	.short	(.L_5 - .L_4)
	.align		4
.L_4:
        /*001c*/ 	.word	index@(_Z26gateValueComputation_Cond0PdS_S_S_S_S_S_S_S_S_S_S_S_S_S_S_S_S_S_S_ii)
        /*0020*/ 	.word	0x000000a8


	//----- nvinfo : EIATTR_FRAME_SIZE
	.align		4
.L_5:
        /*0024*/ 	.byte	0x04, 0x11
        /*0026*/ 	.short	(.L_7 - .L_6)
	.align		4
.L_6:
        /*0028*/ 	.word	index@($__internal_2_$__cuda_sm20_dblrcp_rn_slowpath_v3)
        /*002c*/ 	.word	0x00000000


	//----- nvinfo : EIATTR_FRAME_SIZE
	.align		4
.L_7:
        /*0030*/ 	.byte	0x04, 0x11
        /*0032*/ 	.short	(.L_9 - .L_8)
	.align		4
.L_8:
        /*0034*/ 	.word	index@(_Z26gateValueComputation_Cond0PdS_S_S_S_S_S_S_S_S_S_S_S_S_S_S_S_S_S_S_ii)
        /*0038*/ 	.word	0x00000000


	//----- nvinfo : EIATTR_REGCOUNT
	.align		4
.L_9:
        /*003c*/ 	.byte	0x04, 0x2f
        /*003e*/ 	.short	(.L_11 - .L_10)
	.align		4
.L_10:
        /*0040*/ 	.word	index@(_Z30outputElementComputation_Cond1PdS_S_S_S_S_S_S_S_S_S_S_S_S_S_iii)
        /*0044*/ 	.word	0x0000001e


	//----- nvinfo : EIATTR_FRAME_SIZE
	.align		4
.L_11:
        /*0048*/ 	.byte	0x04, 0x11
        /*004a*/ 	.short	(.L_13 - .L_12)
	.align		4
.L_12:
        /*004c*/ 	.word	index@($__internal_1_$__cuda_sm20_dblrcp_rn_slowpath_v3)
        /*0050*/ 	.word	0x00000000


	//----- nvinfo : EIATTR_FRAME_SIZE
	.align		4
.L_13:
        /*0054*/ 	.byte	0x04, 0x11
        /*0056*/ 	.short	(.L_15 - .L_14)
	.align		4
.L_14:
        /*0058*/ 	.word	index@(_Z30outputElementComputation_Cond1PdS_S_S_S_S_S_S_S_S_S_S_S_S_S_iii)
        /*005c*/ 	.word	0x00000000


	//----- nvinfo : EIATTR_REGCOUNT
	.align		4
.L_15:
        /*0060*/ 	.byte	0x04, 0x2f
        /*0062*/ 	.short	(.L_17 - .L_16)
	.align		4
.L_16:
        /*0064*/ 	.word	index@(_Z26gateValueComputation_Cond1PdS_S_S_S_S_S_S_S_S_S_S_S_S_S_S_S_S_S_S_ii)
        /*0068*/ 	.word	0x00000038


	//----- nvinfo : EIATTR_FRAME_SIZE
	.align		4
.L_17:
        /*006c*/ 	.byte	0x04, 0x11
        /*006e*/ 	.short	(.L_19 - .L_18)
	.align		4
.L_18:
        /*0070*/ 	.word	index@($__internal_0_$__cuda_sm20_dblrcp_rn_slowpath_v3)
        /*0074*/ 	.word	0x00000000


	//----- nvinfo : EIATTR_FRAME_SIZE
	.align		4
.L_19:
        /*0078*/ 	.byte	0x04, 0x11
        /*007a*/ 	.short	(.L_21 - .L_20)
	.align		4
.L_20:
        /*007c*/ 	.word	index@(_Z26gateValueComputation_Cond1PdS_S_S_S_S_S_S_S_S_S_S_S_S_S_S_S_S_S_S_ii)
        /*0080*/ 	.word	0x00000000


	//----- nvinfo : EIATTR_MIN_STACK_SIZE
	.align		4
.L_21:
        /*0084*/ 	.byte	0x04, 0x12
        /*0086*/ 	.short	(.L_23 - .L_22)
	.align		4
.L_22:
        /*0088*/ 	.word	index@(_Z26gateValueComputation_Cond1PdS_S_S_S_S_S_S_S_S_S_S_S_S_S_S_S_S_S_S_ii)
        /*008c*/ 	.word	0x00000000


	//----- nvinfo : EIATTR_MIN_STACK_SIZE
	.align		4
.L_23:
        /*0090*/ 	.byte	0x04, 0x12
        /*0092*/ 	.short	(.L_25 - .L_24)
	.align		4
.L_24:
        /*0094*/ 	.word	index@(_Z30outputElementComputation_Cond1PdS_S_S_S_S_S_S_S_S_S_S_S_S_S_iii)
        /*0098*/ 	.word	0x00000000


	//----- nvinfo : EIATTR_MIN_STACK_SIZE
	.align		4
.L_25:
        /*009c*/ 	.byte	0x04, 0x12
        /*009e*/ 	.short	(.L_27 - .L_26)
	.align		4
.L_26:
        /*00a0*/ 	.word	index@(_Z26gateValueComputation_Cond0PdS_S_S_S_S_S_S_S_S_S_S_S_S_S_S_S_S_S_S_ii)
        /*00a4*/ 	.word	0x00000000


	//----- nvinfo : EIATTR_MIN_STACK_SIZE
	.align		4
.L_27:
        /*00a8*/ 	.byte	0x04, 0x12
        /*00aa*/ 	.short	(.L_29 - .L_28)
	.align		4
.L_28:
        /*00ac*/ 	.word	index@(_Z22gpu_matrixVectorMultWXPdS_S_ii)
        /*00b0*/ 	.word	0x00000000
.L_29:


//--------------------- .nv.compat                --------------------------
	.section	.nv.compat,"",@"SHT_CUDA_COMPAT_INFO"
	.align	4
        /*0000*/ 	.byte	0x02, 0x09, 0x00, 0x00, 0x02, 0x02, 0x01, 0x00, 0x02, 0x05, 0x05, 0x00, 0x03, 0x07, 0x01, 0x01
        /*0010*/ 	.byte	0x02, 0x03, 0x00, 0x00, 0x02, 0x06, 0x01, 0x00, 0x04, 0x0b, 0x08, 0x00, 0x01, 0x00, 0x00, 0x00
        /*0020*/ 	.byte	0x00, 0x00, 0x00, 0x00


//--------------------- .nv.info._Z26gateValueComputation_Cond1PdS_S_S_S_S_S_S_S_S_S_S_S_S_S_S_S_S_S_S_ii --------------------------
	.section	.nv.info._Z26gateValueComputation_Cond1PdS_S_S_S_S_S_S_S_S_S_S_S_S_S_S_S_S_S_S_ii,"",@"SHT_CUDA_INFO"
	.sectionflags	@""
	.align	4


	//----- nvinfo : EIATTR_CUDA_API_VERSION
	.align		4
        /*0000*/ 	.byte	0x04, 0x37
        /*0002*/ 	.short	(.L_31 - .L_30)
.L_30:
        /*0004*/ 	.word	0x00000082


	//----- nvinfo : EIATTR_KPARAM_INFO
	.align		4
.L_31:
        /*0008*/ 	.byte	0x04, 0x17
        /*000a*/ 	.short	(.L_33 - .L_32)
.L_32:
        /*000c*/ 	.word	0x00000000
        /*0010*/ 	.short	0x0015
        /*0012*/ 	.short	0x00a4
        /*0014*/ 	.byte	0x00, 0xf0, 0x11, 0x00


	//----- nvinfo : EIATTR_KPARAM_INFO
	.align		4
.L_33:
        /*0018*/ 	.byte	0x04, 0x17
        /*001a*/ 	.short	(.L_35 - .L_34)
.L_34:
        /*001c*/ 	.word	0x00000000
        /*0020*/ 	.short	0x0014
        /*0022*/ 	.short	0x00a0
        /*0024*/ 	.byte	0x00, 0xf0, 0x11, 0x00


	//----- nvinfo : EIATTR_KPARAM_INFO
	.align		4
.L_35:
        /*0028*/ 	.byte	0x04, 0x17
        /*002a*/ 	.short	(.L_37 - .L_36)
.L_36:
        /*002c*/ 	.word	0x00000000
        /*0030*/ 	.short	0x0013
        /*0032*/ 	.short	0x0098
        /*0034*/ 	.byte	0x00, 0xf5, 0x21, 0x00


	//----- nvinfo : EIATTR_KPARAM_INFO
	.align		4
.L_37:
        /*0038*/ 	.byte	0x04, 0x17
        /*003a*/ 	.short	(.L_39 - .L_38)
.L_38:
        /*003c*/ 	.word	0x00000000
        /*0040*/ 	.short	0x0012
        /*0042*/ 	.short	0x0090
        /*0044*/ 	.byte	0x00, 0xf5, 0x21, 0x00


	//----- nvinfo : EIATTR_KPARAM_INFO
	.align		4
.L_39:
        /*0048*/ 	.byte	0x04, 0x17
        /*004a*/ 	.short	(.L_41 - .L_40)
.L_40:
        /*004c*/ 	.word	0x00000000
        /*0050*/ 	.short	0x0011
        /*0052*/ 	.short	0x0088
        /*0054*/ 	.byte	0x00, 0xf5, 0x21, 0x00


	//----- nvinfo : EIATTR_KPARAM_INFO
	.align		4
.L_41:
        /*0058*/ 	.byte	0x04, 0x17
        /*005a*/ 	.short	(.L_43 - .L_42)
.L_42:
        /*005c*/ 	.word	0x00000000
        /*0060*/ 	.short	0x0010
        /*0062*/ 	.short	0x0080
        /*0064*/ 	.byte	0x00, 0xf5, 0x21, 0x00


	//----- nvinfo : EIATTR_KPARAM_INFO
	.align		4
.L_43:
        /*0068*/ 	.byte	0x04, 0x17
        /*006a*/ 	.short	(.L_45 - .L_44)
.L_44:
        /*006c*/ 	.word	0x00000000
        /*0070*/ 	.short	0x000f
        /*0072*/ 	.short	0x0078
        /*0074*/ 	.byte	0x00, 0xf5, 0x21, 0x00


	//----- nvinfo : EIATTR_KPARAM_INFO
	.align		4
.L_45:
        /*0078*/ 	.byte	0x04, 0x17
        /*007a*/ 	.short	(.L_47 - .L_46)
.L_46:
        /*007c*/ 	.word	0x00000000
        /*0080*/ 	.short	0x000e
        /*0082*/ 	.short	0x0070
        /*0084*/ 	.byte	0x00, 0xf5, 0x21, 0x00


	//----- nvinfo : EIATTR_KPARAM_INFO
	.align		4
.L_47:
        /*0088*/ 	.byte	0x04, 0x17
        /*008a*/ 	.short	(.L_49 - .L_48)
.L_48:
        /*008c*/ 	.word	0x00000000
        /*0090*/ 	.short	0x000d
        /*0092*/ 	.short	0x0068
        /*0094*/ 	.byte	0x00, 0xf5, 0x21, 0x00


	//----- nvinfo : EIATTR_KPARAM_INFO
	.align		4
.L_49:
        /*0098*/ 	.byte	0x04, 0x17
        /*009a*/ 	.short	(.L_51 - .L_50)
.L_50:
        /*009c*/ 	.word	0x00000000
        /*00a0*/ 	.short	0x000c
        /*00a2*/ 	.short	0x0060
        /*00a4*/ 	.byte	0x00, 0xf5, 0x21, 0x00


	//----- nvinfo : EIATTR_KPARAM_INFO
	.align		4
.L_51:
        /*00a8*/ 	.byte	0x04, 0x17
        /*00aa*/ 	.short	(.L_53 - .L_52)
.L_52:
        /*00ac*/ 	.word	0x00000000
        /*00b0*/ 	.short	0x000b
        /*00b2*/ 	.short	0x0058
        /*00b4*/ 	.byte	0x00, 0xf5, 0x21, 0x00


	//----- nvinfo : EIATTR_KPARAM_INFO
	.align		4
.L_53:
        /*00b8*/ 	.byte	0x04, 0x17
        /*00ba*/ 	.short	(.L_55 - .L_54)
.L_54:
        /*00bc*/ 	.word	0x00000000
        /*00c0*/ 	.short	0x000a
        /*00c2*/ 	.short	0x0050
        /*00c4*/ 	.byte	0x00, 0xf5, 0x21, 0x00


	//----- nvinfo : EIATTR_KPARAM_INFO
	.align		4
.L_55:
        /*00c8*/ 	.byte	0x04, 0x17
        /*00ca*/ 	.short	(.L_57 - .L_56)
.L_56:
        /*00cc*/ 	.word	0x00000000
        /*00d0*/ 	.short	0x0009
        /*00d2*/ 	.short	0x0048
        /*00d4*/ 	.byte	0x00, 0xf5, 0x21, 0x00


	//----- nvinfo : EIATTR_KPARAM_INFO
	.align		4
.L_57:
        /*00d8*/ 	.byte	0x04, 0x17
        /*00da*/ 	.short	(.L_59 - .L_58)
.L_58:
        /*00dc*/ 	.word	0x00000000
        /*00e0*/ 	.short	0x0008
        /*00e2*/ 	.short	0x0040
        /*00e4*/ 	.byte	0x00, 0xf5, 0x21, 0x00


	//----- nvinfo : EIATTR_KPARAM_INFO
	.align		4
.L_59:
        /*00e8*/ 	.byte	0x04, 0x17
        /*00ea*/ 	.short	(.L_61 - .L_60)
.L_60:
        /*00ec*/ 	.word	0x00000000
        /*00f0*/ 	.short	0x0007
        /*00f2*/ 	.short	0x0038
        /*00f4*/ 	.byte	0x00, 0xf5, 0x21, 0x00


	//----- nvinfo : EIATTR_KPARAM_INFO
	.align		4
.L_61:
        /*00f8*/ 	.byte	0x04, 0x17
        /*00fa*/ 	.short	(.L_63 - .L_62)
.L_62:
        /*00fc*/ 	.word	0x00000000
        /*0100*/ 	.short	0x0006
        /*0102*/ 	.short	0x0030
        /*0104*/ 	.byte	0x00, 0xf5, 0x21, 0x00


	//----- nvinfo : EIATTR_KPARAM_INFO
	.align		4
.L_63:
        /*0108*/ 	.byte	0x04, 0x17
        /*010a*/ 	.short	(.L_65 - .L_64)
.L_64:
        /*010c*/ 	.word	0x00000000
        /*0110*/ 	.short	0x0005
        /*0112*/ 	.short	0x0028
        /*0114*/ 	.byte	0x00, 0xf5, 0x21, 0x00


	//----- nvinfo : EIATTR_KPARAM_INFO
	.align		4
.L_65:
        /*0118*/ 	.byte	0x04, 0x17
        /*011a*/ 	.short	(.L_67 - .L_66)
.L_66:
        /*011c*/ 	.word	0x00000000
        /*0120*/ 	.short	0x0004
        /*0122*/ 	.short	0x0020
        /*0124*/ 	.byte	0x00, 0xf5, 0x21, 0x00


	//----- nvinfo : EIATTR_KPARAM_INFO
	.align		4
.L_67:
        /*0128*/ 	.byte	0x04, 0x17
        /*012a*/ 	.short	(.L_69 - .L_68)
.L_68:
        /*012c*/ 	.word	0x00000000
        /*0130*/ 	.short	0x0003
        /*0132*/ 	.short	0x0018
        /*0134*/ 	.byte	0x00, 0xf5, 0x21, 0x00


	//----- nvinfo : EIATTR_KPARAM_INFO
	.align		4
.L_69:
        /*0138*/ 	.byte	0x04, 0x17
        /*013a*/ 	.short	(.L_71 - .L_70)
.L_70:
        /*013c*/ 	.word	0x00000000
        /*0140*/ 	.short	0x0002
        /*0142*/ 	.short	0x0010
        /*0144*/ 	.byte	0x00, 0xf5, 0x21, 0x00


	//----- nvinfo : EIATTR_KPARAM_INFO
	.align		4
.L_71:
        /*0148*/ 	.byte	0x04, 0x17
        /*014a*/ 	.short	(.L_73 - .L_72)
.L_72:
        /*014c*/ 	.word	0x00000000
        /*0150*/ 	.short	0x0001
        /*0152*/ 	.short	0x0008
        /*0154*/ 	.byte	0x00, 0xf5, 0x21, 0x00


	//----- nvinfo : EIATTR_KPARAM_INFO
	.align		4
.L_73:
        /*0158*/ 	.byte	0x04, 0x17
        /*015a*/ 	.short	(.L_75 - .L_74)
.L_74:
        /*015c*/ 	.word	0x00000000
        /*0160*/ 	.short	0x0000
        /*0162*/ 	.short	0x0000
        /*0164*/ 	.byte	0x00, 0xf5, 0x21, 0x00


	//----- nvinfo : EIATTR_SPARSE_MMA_MASK
	.align		4
.L_75:
        /*0168*/ 	.byte	0x03, 0x50
        /*016a*/ 	.short	0x0000


	//----- nvinfo : EIATTR_MAXREG_COUNT
	.align		4
        /*016c*/ 	.byte	0x03, 0x1b
        /*016e*/ 	.short	0x00ff


	//----- nvinfo : EIATTR_NUM_BARRIERS
	.align		4
        /*0170*/ 	.byte	0x02, 0x4c
        /*0172*/ 	.byte	0x01
	.zero		1


	//----- nvinfo : EIATTR_MERCURY_ISA_VERSION
	.align		4
        /*0174*/ 	.byte	0x03, 0x5f
        /*0176*/ 	.short	0x0101


	//----- nvinfo : EIATTR_VRC_CTA_INIT_COUNT
	.align		4
        /*0178*/ 	.byte	0x02, 0x4a
	.zero		1
	.zero		1


	//----- nvinfo : EIATTR_EXIT_INSTR_OFFSETS
	.align		4
        /*017c*/ 	.byte	0x04, 0x1c
        /*017e*/ 	.short	(.L_77 - .L_76)


	//   ....[0]....
.L_76:
        /*0180*/ 	.word	0x00000f20


	//   ....[1]....
        /*0184*/ 	.word	0x00009f50


	//----- nvinfo : EIATTR_CRS_STACK_SIZE
	.align		4
.L_77:
        /*0188*/ 	.byte	0x04, 0x1e
        /*018a*/ 	.short	(.L_79 - .L_78)
.L_78:
        /*018c*/ 	.word	0x00000000


	//----- nvinfo : EIATTR_CBANK_PARAM_SIZE
	.align		4
.L_79:
        /*0190*/ 	.byte	0x03, 0x19
        /*0192*/ 	.short	0x00a8


	//----- nvinfo : EIATTR_PARAM_CBANK
	.align		4
        /*0194*/ 	.byte	0x04, 0x0a
        /*0196*/ 	.short	(.L_81 - .L_80)
	.align		4
.L_80:
        /*0198*/ 	.word	index@(.nv.constant0._Z26gateValueComputation_Cond1PdS_S_S_S_S_S_S_S_S_S_S_S_S_S_S_S_S_S_S_ii)
        /*019c*/ 	.short	0x0380
        /*019e*/ 	.short	0x00a8


	//----- nvinfo : EIATTR_SW_WAR
	.align		4
.L_81:
        /*01a0*/ 	.byte	0x04, 0x36
        /*01a2*/ 	.short	(.L_83 - .L_82)
.L_82:
        /*01a4*/ 	.word	0x00000008
.L_83:


//--------------------- .nv.info._Z30outputElementComputation_Cond1PdS_S_S_S_S_S_S_S_S_S_S_S_S_S_iii --------------------------
	.section	.nv.info._Z30outputElementComputation_Cond1PdS_S_S_S_S_S_S_S_S_S_S_S_S_S_iii,"",@"SHT_CUDA_INFO"
	.sectionflags	@""
	.align	4


	//----- nvinfo : EIATTR_CUDA_API_VERSION
	.align		4
        /*0000*/ 	.byte	0x04, 0x37
        /*0002*/ 	.short	(.L_85 - .L_84)
.L_84:
        /*0004*/ 	.word	0x00000082


	//----- nvinfo : EIATTR_KPARAM_INFO
	.align		4
.L_85:
        /*0008*/ 	.byte	0x04, 0x17
        /*000a*/ 	.short	(.L_87 - .L_86)
.L_86:
        /*000c*/ 	.word	0x00000000
        /*0010*/ 	.short	0x0011
        /*0012*/ 	.short	0x0080
        /*0014*/ 	.byte	0x00, 0xf0, 0x11, 0x00


	//----- nvinfo : EIATTR_KPARAM_INFO
	.align		4
.L_87:
        /*0018*/ 	.byte	0x04, 0x17
        /*001a*/ 	.short	(.L_89 - .L_88)
.L_88:
        /*001c*/ 	.word	0x00000000
        /*0020*/ 	.short	0x0010
        /*0022*/ 	.short	0x007c
        /*0024*/ 	.byte	0x00, 0xf0, 0x11, 0x00


	//----- nvinfo : EIATTR_KPARAM_INFO
	.align		4
.L_89:
        /*0028*/ 	.byte	0x04, 0x17
        /*002a*/ 	.short	(.L_91 - .L_90)
.L_90:
        /*002c*/ 	.word	0x00000000
        /*0030*/ 	.short	0x000f
        /*0032*/ 	.short	0x0078
        /*0034*/ 	.byte	0x00, 0xf0, 0x11, 0x00


	//----- nvinfo : EIATTR_KPARAM_INFO
	.align		4
.L_91:
        /*0038*/ 	.byte	0x04, 0x17
        /*003a*/ 	.short	(.L_93 - .L_92)
.L_92:
        /*003c*/ 	.word	0x00000000
        /*0040*/ 	.short	0x000e
        /*0042*/ 	.short	0x0070
        /*0044*/ 	.byte	0x00, 0xf5, 0x21, 0x00


	//----- nvinfo : EIATTR_KPARAM_INFO
	.align		4
.L_93:
        /*0048*/ 	.byte	0x04, 0x17
        /*004a*/ 	.short	(.L_95 - .L_94)
.L_94:
        /*004c*/ 	.word	0x00000000
        /*0050*/ 	.short	0x000d
        /*0052*/ 	.short	0x0068
        /*0054*/ 	.byte	0x00, 0xf5, 0x21, 0x00


	//----- nvinfo : EIATTR_KPARAM_INFO
	.align		4
.L_95:
        /*0058*/ 	.byte	0x04, 0x17
        /*005a*/ 	.short	(.L_97 - .L_96)
.L_96:
        /*005c*/ 	.word	0x00000000
        /*0060*/ 	.short	0x000c
        /*0062*/ 	.short	0x0060
        /*0064*/ 	.byte	0x00, 0xf5, 0x21, 0x00


	//----- nvinfo : EIATTR_KPARAM_INFO
	.align		4
.L_97:
        /*0068*/ 	.byte	0x04, 0x17
        /*006a*/ 	.short	(.L_99 - .L_98)
.L_98:
        /*006c*/ 	.word	0x00000000
        /*0070*/ 	.short	0x000b
        /*0072*/ 	.short	0x0058
        /*0074*/ 	.byte	0x00, 0xf5, 0x21, 0x00


	//----- nvinfo : EIATTR_KPARAM_INFO
	.align		4
.L_99:
        /*0078*/ 	.byte	0x04, 0x17
        /*007a*/ 	.short	(.L_101 - .L_100)
.L_100:
        /*007c*/ 	.word	0x00000000
        /*0080*/ 	.short	0x000a
        /*0082*/ 	.short	0x0050
        /*0084*/ 	.byte	0x00, 0xf5, 0x21, 0x00


	//----- nvinfo : EIATTR_KPARAM_INFO
	.align		4
.L_101:
        /*0088*/ 	.byte	0x04, 0x17
        /*008a*/ 	.short	(.L_103 - .L_102)
.L_102:
        /*008c*/ 	.word	0x00000000
        /*0090*/ 	.short	0x0009
        /*0092*/ 	.short	0x0048
        /*0094*/ 	.byte	0x00, 0xf5, 0x21, 0x00


	//----- nvinfo : EIATTR_KPARAM_INFO
	.align		4
.L_103:
        /*0098*/ 	.byte	0x04, 0x17
        /*009a*/ 	.short	(.L_105 - .L_104)
.L_104:
        /*009c*/ 	.word	0x00000000
        /*00a0*/ 	.short	0x0008
        /*00a2*/ 	.short	0x0040
        /*00a4*/ 	.byte	0x00, 0xf5, 0x21, 0x00


	//----- nvinfo : EIATTR_KPARAM_INFO
	.align		4
.L_105:
        /*00a8*/ 	.byte	0x04, 0x17
        /*00aa*/ 	.short	(.L_107 - .L_106)
.L_106:
        /*00ac*/ 	.word	0x00000000
        /*00b0*/ 	.short	0x0007
        /*00b2*/ 	.short	0x0038
        /*00b4*/ 	.byte	0x00, 0xf5, 0x21, 0x00


	//----- nvinfo : EIATTR_KPARAM_INFO
	.align		4
.L_107:
        /*00b8*/ 	.byte	0x04, 0x17
        /*00ba*/ 	.short	(.L_109 - .L_108)
.L_108:
        /*00bc*/ 	.word	0x00000000
        /*00c0*/ 	.short	0x0006
        /*00c2*/ 	.short	0x0030
        /*00c4*/ 	.byte	0x00, 0xf5, 0x21, 0x00


	//----- nvinfo : EIATTR_KPARAM_INFO
	.align		4
.L_109:
        /*00c8*/ 	.byte	0x04, 0x17
        /*00ca*/ 	.short	(.L_111 - .L_110)
.L_110:
        /*00cc*/ 	.word	0x00000000
        /*00d0*/ 	.short	0x0005
        /*00d2*/ 	.short	0x0028
        /*00d4*/ 	.byte	0x00, 0xf5, 0x21, 0x00


	//----- nvinfo : EIATTR_KPARAM_INFO
	.align		4
.L_111:
        /*00d8*/ 	.byte	0x04, 0x17
        /*00da*/ 	.short	(.L_113 - .L_112)
.L_112:
        /*00dc*/ 	.word	0x00000000
        /*00e0*/ 	.short	0x0004
        /*00e2*/ 	.short	0x0020
        /*00e4*/ 	.byte	0x00, 0xf5, 0x21, 0x00


	//----- nvinfo : EIATTR_KPARAM_INFO
	.align		4
.L_113:
        /*00e8*/ 	.byte	0x04, 0x17
        /*00ea*/ 	.short	(.L_115 - .L_114)
.L_114:
        /*00ec*/ 	.word	0x00000000
        /*00f0*/ 	.short	0x0003
        /*00f2*/ 	.short	0x0018
        /*00f4*/ 	.byte	0x00, 0xf5, 0x21, 0x00


	//----- nvinfo : EIATTR_KPARAM_INFO
	.align		4
.L_115:
        /*00f8*/ 	.byte	0x04, 0x17
        /*00fa*/ 	.short	(.L_117 - .L_116)
.L_116:
        /*00fc*/ 	.word	0x00000000
        /*0100*/ 	.short	0x0002
        /*0102*/ 	.short	0x0010
        /*0104*/ 	.byte	0x00, 0xf5, 0x21, 0x00


	//----- nvinfo : EIATTR_KPARAM_INFO
	.align		4
.L_117:
        /*0108*/ 	.byte	0x04, 0x17
        /*010a*/ 	.short	(.L_119 - .L_118)
.L_118:
        /*010c*/ 	.word	0x00000000
        /*0110*/ 	.short	0x0001
        /*0112*/ 	.short	0x0008
        /*0114*/ 	.byte	0x00, 0xf5, 0x21, 0x00


	//----- nvinfo : EIATTR_KPARAM_INFO
	.align		4
.L_119:
        /*0118*/ 	.byte	0x04, 0x17
        /*011a*/ 	.short	(.L_121 - .L_120)
.L_120:
        /*011c*/ 	.word	0x00000000
        /*0120*/ 	.short	0x0000
        /*0122*/ 	.short	0x0000
        /*0124*/ 	.byte	0x00, 0xf5, 0x21, 0x00


	//----- nvinfo : EIATTR_SPARSE_MMA_MASK
	.align		4
.L_121:
        /*0128*/ 	.byte	0x03, 0x50
        /*012a*/ 	.short	0x0000


	//----- nvinfo : EIATTR_MAXREG_COUNT
	.align		4
        /*012c*/ 	.byte	0x03, 0x1b
        /*012e*/ 	.short	0x00ff


	//----- nvinfo : EIATTR_MERCURY_ISA_VERSION
	.align		4
        /*0130*/ 	.byte	0x03, 0x5f
        /*0132*/ 	.short	0x0101


	//----- nvinfo : EIATTR_VRC_CTA_INIT_COUNT
	.align		4
        /*0134*/ 	.byte	0x02, 0x4a
	.zero		1
	.zero		1


	//----- nvinfo : EIATTR_EXIT_INSTR_OFFSETS
	.align		4
        /*0138*/ 	.byte	0x04, 0x1c
        /*013a*/ 	.short	(.L_123 - .L_122)


	//   ....[0]....
.L_122:
        /*013c*/ 	.word	0x00007310


	//   ....[1]....
        /*0140*/ 	.word	0x00007420


	//----- nvinfo : EIATTR_CRS_STACK_SIZE
	.align		4
.L_123:
        /*0144*/ 	.byte	0x04, 0x1e
        /*0146*/ 	.short	(.L_125 - .L_124)
.L_124:
        /*0148*/ 	.word	0x00000000


	//----- nvinfo : EIATTR_CBANK_PARAM_SIZE
	.align		4
.L_125:
        /*014c*/ 	.byte	0x03, 0x19
        /*014e*/ 	.short	0x0084


	//----- nvinfo : EIATTR_PARAM_CBANK
	.align		4
        /*0150*/ 	.byte	0x04, 0x0a
        /*0152*/ 	.short	(.L_127 - .L_126)
	.align		4
.L_126:
        /*0154*/ 	.word	index@(.nv.constant0._Z30outputElementComputation_Cond1PdS_S_S_S_S_S_S_S_S_S_S_S_S_S_iii)
        /*0158*/ 	.short	0x0380
        /*015a*/ 	.short	0x0084


	//----- nvinfo : EIATTR_SW_WAR
	.align		4
.L_127:
        /*015c*/ 	.byte	0x04, 0x36
        /*015e*/ 	.short	(.L_129 - .L_128)
.L_128:
        /*0160*/ 	.word	0x00000008
.L_129:


//--------------------- .nv.info._Z26gateValueComputation_Cond0PdS_S_S_S_S_S_S_S_S_S_S_S_S_S_S_S_S_S_S_ii --------------------------
	.section	.nv.info._Z26gateValueComputation_Cond0PdS_S_S_S_S_S_S_S_S_S_S_S_S_S_S_S_S_S_S_ii,"",@"SHT_CUDA_INFO"
	.sectionflags	@""
	.align	4


	//----- nvinfo : EIATTR_CUDA_API_VERSION
	.align		4
        /*0000*/ 	.byte	0x04, 0x37
        /*0002*/ 	.short	(.L_131 - .L_130)
.L_130:
        /*0004*/ 	.word	0x00000082


	//----- nvinfo : EIATTR_KPARAM_INFO
	.align		4
.L_131:
        /*0008*/ 	.byte	0x04, 0x17
        /*000a*/ 	.short	(.L_133 - .L_132)
.L_132:
        /*000c*/ 	.word	0x00000000
        /*0010*/ 	.short	0x0015
        /*0012*/ 	.short	0x00a4
        /*0014*/ 	.byte	0x00, 0xf0, 0x11, 0x00


	//----- nvinfo : EIATTR_KPARAM_INFO
	.align		4
.L_133:
        /*0018*/ 	.byte	0x04, 0x17
        /*001a*/ 	.short	(.L_135 - .L_134)
.L_134:
        /*001c*/ 	.word	0x00000000
        /*0020*/ 	.short	0x0014
        /*0022*/ 	.short	0x00a0
        /*0024*/ 	.byte	0x00, 0xf0, 0x11, 0x00


	//----- nvinfo : EIATTR_KPARAM_INFO
	.align		4
.L_135:
        /*0028*/ 	.byte	0x04, 0x17
        /*002a*/ 	.short	(.L_137 - .L_136)
.L_136:
        /*002c*/ 	.word	0x00000000
        /*0030*/ 	.short	0x0013
        /*0032*/ 	.short	0x0098
        /*0034*/ 	.byte	0x00, 0xf5, 0x21, 0x00


	//----- nvinfo : EIATTR_KPARAM_INFO
	.align		4
.L_137:
        /*0038*/ 	.byte	0x04, 0x17
        /*003a*/ 	.short	(.L_139 - .L_138)
.L_138:
        /*003c*/ 	.word	0x00000000
        /*0040*/ 	.short	0x0012
        /*0042*/ 	.short	0x0090
        /*0044*/ 	.byte	0x00, 0xf5, 0x21, 0x00


	//----- nvinfo : EIATTR_KPARAM_INFO
	.align		4
.L_139:
        /*0048*/ 	.byte	0x04, 0x17
        /*004a*/ 	.short	(.L_141 - .L_140)
.L_140:
        /*004c*/ 	.word	0x00000000
        /*0050*/ 	.short	0x0011
        /*0052*/ 	.short	0x0088
        /*0054*/ 	.byte	0x00, 0xf5, 0x21, 0x00


	//----- nvinfo : EIATTR_KPARAM_INFO
	.align		4
.L_141:
        /*0058*/ 	.byte	0x04, 0x17
        /*005a*/ 	.short	(.L_143 - .L_142)
.L_142:
        /*005c*/ 	.word	0x00000000
        /*0060*/ 	.short	0x0010
        /*0062*/ 	.short	0x0080
        /*0064*/ 	.byte	0x00, 0xf5, 0x21, 0x00


	//----- nvinfo : EIATTR_KPARAM_INFO
	.align		4
.L_143:
        /*0068*/ 	.byte	0x04, 0x17
        /*006a*/ 	.short	(.L_145 - .L_144)
.L_144:
        /*006c*/ 	.word	0x00000000
        /*0070*/ 	.short	0x000f
        /*0072*/ 	.short	0x0078
        /*0074*/ 	.byte	0x00, 0xf5, 0x21, 0x00


	//----- nvinfo : EIATTR_KPARAM_INFO
	.align		4
.L_145:
        /*0078*/ 	.byte	0x04, 0x17
        /*007a*/ 	.short	(.L_147 - .L_146)
.L_146:
        /*007c*/ 	.word	0x00000000
        /*0080*/ 	.short	0x000e
        /*0082*/ 	.short	0x0070
        /*0084*/ 	.byte	0x00, 0xf5, 0x21, 0x00


	//----- nvinfo : EIATTR_KPARAM_INFO
	.align		4
.L_147:
        /*0088*/ 	.byte	0x04, 0x17
        /*008a*/ 	.short	(.L_149 - .L_148)
.L_148:
        /*008c*/ 	.word	0x00000000
        /*0090*/ 	.short	0x000d
        /*0092*/ 	.short	0x0068
        /*0094*/ 	.byte	0x00, 0xf5, 0x21, 0x00


	//----- nvinfo : EIATTR_KPARAM_INFO
	.align		4
.L_149:
        /*0098*/ 	.byte	0x04, 0x17
        /*009a*/ 	.short	(.L_151 - .L_150)
.L_150:
        /*009c*/ 	.word	0x00000000
        /*00a0*/ 	.short	0x000c
        /*00a2*/ 	.short	0x0060
        /*00a4*/ 	.byte	0x00, 0xf5, 0x21, 0x00


	//----- nvinfo : EIATTR_KPARAM_INFO
	.align		4
.L_151:
        /*00a8*/ 	.byte	0x04, 0x17
        /*00aa*/ 	.short	(.L_153 - .L_152)
.L_152:
        /*00ac*/ 	.word	0x00000000
        /*00b0*/ 	.short	0x000b
        /*00b2*/ 	.short	0x0058
        /*00b4*/ 	.byte	0x00, 0xf5, 0x21, 0x00


	//----- nvinfo : EIATTR_KPARAM_INFO
	.align		4
.L_153:
        /*00b8*/ 	.byte	0x04, 0x17
        /*00ba*/ 	.short	(.L_155 - .L_154)
.L_154:
        /*00bc*/ 	.word	0x00000000
        /*00c0*/ 	.short	0x000a
        /*00c2*/ 	.short	0x0050
        /*00c4*/ 	.byte	0x00, 0xf5, 0x21, 0x00


	//----- nvinfo : EIATTR_KPARAM_INFO
	.align		4
.L_155:
        /*00c8*/ 	.byte	0x04, 0x17
        /*00ca*/ 	.short	(.L_157 - .L_156)
.L_156:
        /*00cc*/ 	.word	0x00000000
        /*00d0*/ 	.short	0x0009
        /*00d2*/ 	.short	0x0048
        /*00d4*/ 	.byte	0x00, 0xf5, 0x21, 0x00


	//----- nvinfo : EIATTR_KPARAM_INFO
	.align		4
.L_157:
        /*00d8*/ 	.byte	0x04, 0x17
        /*00da*/ 	.short	(.L_159 - .L_158)
.L_158:
        /*00dc*/ 	.word	0x00000000
        /*00e0*/ 	.short	0x0008
        /*00e2*/ 	.short	0x0040
        /*00e4*/ 	.byte	0x00, 0xf5, 0x21, 0x00


	//----- nvinfo : EIATTR_KPARAM_INFO
	.align		4
.L_159:
        /*00e8*/ 	.byte	0x04, 0x17
        /*00ea*/ 	.short	(.L_161 - .L_160)
.L_160:
        /*00ec*/ 	.word	0x00000000
        /*00f0*/ 	.short	0x0007
        /*00f2*/ 	.short	0x0038
        /*00f4*/ 	.byte	0x00, 0xf5, 0x21, 0x00


	//----- nvinfo : EIATTR_KPARAM_INFO
	.align		4
.L_161:
        /*00f8*/ 	.byte	0x04, 0x17
        /*00fa*/ 	.short	(.L_163 - .L_162)
.L_162:
        /*00fc*/ 	.word	0x00000000
        /*0100*/ 	.short	0x0006
        /*0102*/ 	.short	0x0030
        /*0104*/ 	.byte	0x00, 0xf5, 0x21, 0x00


	//----- nvinfo : EIATTR_KPARAM_INFO
	.align		4
.L_163:
        /*0108*/ 	.byte	0x04, 0x17
        /*010a*/ 	.short	(.L_165 - .L_164)
.L_164:
        /*010c*/ 	.word	0x00000000
        /*0110*/ 	.short	0x0005
        /*0112*/ 	.short	0x0028
        /*0114*/ 	.byte	0x00, 0xf5, 0x21, 0x00


	//----- nvinfo : EIATTR_KPARAM_INFO
	.align		4
.L_165:
        /*0118*/ 	.byte	0x04, 0x17
        /*011a*/ 	.short	(.L_167 - .L_166)
.L_166:
        /*011c*/ 	.word	0x00000000
        /*0120*/ 	.short	0x0004
        /*0122*/ 	.short	0x0020
        /*0124*/ 	.byte	0x00, 0xf5, 0x21, 0x00


	//----- nvinfo : EIATTR_KPARAM_INFO
	.align		4
.L_167:
        /*0128*/ 	.byte	0x04, 0x17
        /*012a*/ 	.short	(.L_169 - .L_168)
.L_168:
        /*012c*/ 	.word	0x00000000
        /*0130*/ 	.short	0x0003
        /*0132*/ 	.short	0x0018
        /*0134*/ 	.byte	0x00, 0xf5, 0x21, 0x00


	//----- nvinfo : EIATTR_KPARAM_INFO
	.align		4
.L_169:
        /*0138*/ 	.byte	0x04, 0x17
        /*013a*/ 	.short	(.L_171 - .L_170)
.L_170:
        /*013c*/ 	.word	0x00000000
        /*0140*/ 	.short	0x0002
        /*0142*/ 	.short	0x0010
        /*0144*/ 	.byte	0x00, 0xf5, 0x21, 0x00


	//----- nvinfo : EIATTR_KPARAM_INFO
	.align		4
.L_171:
        /*0148*/ 	.byte	0x04, 0x17
        /*014a*/ 	.short	(.L_173 - .L_172)
.L_172:
        /*014c*/ 	.word	0x00000000
        /*0150*/ 	.short	0x0001
        /*0152*/ 	.short	0x0008
        /*0154*/ 	.byte	0x00, 0xf5, 0x21, 0x00


	//----- nvinfo : EIATTR_KPARAM_INFO
	.align		4
.L_173:
        /*0158*/ 	.byte	0x04, 0x17
        /*015a*/ 	.short	(.L_175 - .L_174)
.L_174:
        /*015c*/ 	.word	0x00000000
        /*0160*/ 	.short	0x0000
        /*0162*/ 	.short	0x0000
        /*0164*/ 	.byte	0x00, 0xf5, 0x21, 0x00


	//----- nvinfo : EIATTR_SPARSE_MMA_MASK
	.align		4
.L_175:
        /*0168*/ 	.byte	0x03, 0x50
        /*016a*/ 	.short	0x0000


	//----- nvinfo : EIATTR_MAXREG_COUNT
	.align		4
        /*016c*/ 	.byte	0x03, 0x1b
        /*016e*/ 	.short	0x00ff


	//----- nvinfo : EIATTR_NUM_BARRIERS
	.align		4
        /*0170*/ 	.byte	0x02, 0x4c
        /*0172*/ 	.byte	0x01
	.zero		1


	//----- nvinfo : EIATTR_MERCURY_ISA_VERSION
	.align		4
        /*0174*/ 	.byte	0x03, 0x5f
        /*0176*/ 	.short	0x0101


	//----- nvinfo : EIATTR_VRC_CTA_INIT_COUNT
	.align		4
        /*0178*/ 	.byte	0x02, 0x4a
	.zero		1
	.zero		1


	//----- nvinfo : EIATTR_EXIT_INSTR_OFFSETS
	.align		4
        /*017c*/ 	.byte	0x04, 0x1c
        /*017e*/ 	.short	(.L_177 - .L_176)


	//   ....[0]....
.L_176:
        /*0180*/ 	.word	0x00000f10


	//   ....[1]....
        /*0184*/ 	.word	0x0000b9e0


	//----- nvinfo : EIATTR_CRS_STACK_SIZE
	.align		4
.L_177:
        /*0188*/ 	.byte	0x04, 0x1e
        /*018a*/ 	.short	(.L_179 - .L_178)
.L_178:
        /*018c*/ 	.word	0x00000000


	//----- nvinfo : EIATTR_CBANK_PARAM_SIZE
	.align		4
.L_179:
        /*0190*/ 	.byte	0x03, 0x19
        /*0192*/ 	.short	0x00a8


	//----- nvinfo : EIATTR_PARAM_CBANK
	.align		4
        /*0194*/ 	.byte	0x04, 0x0a
        /*0196*/ 	.short	(.L_181 - .L_180)
	.align		4
.L_180:
        /*0198*/ 	.word	index@(.nv.constant0._Z26gateValueComputation_Cond0PdS_S_S_S_S_S_S_S_S_S_S_S_S_S_S_S_S_S_S_ii)
        /*019c*/ 	.short	0x0380
        /*019e*/ 	.short	0x00a8


	//----- nvinfo : EIATTR_SW_WAR
	.align		4
.L_181:
        /*01a0*/ 	.byte	0x04, 0x36
        /*01a2*/ 	.short	(.L_183 - .L_182)
.L_182:
        /*01a4*/ 	.word	0x00000008
.L_183:


//--------------------- .nv.info._Z22gpu_matrixVectorMultWXPdS_S_ii --------------------------
	.section	.nv.info._Z22gpu_matrixVectorMultWXPdS_S_ii,"",@"SHT_CUDA_INFO"
	.sectionflags	@""
	.align	4


	//----- nvinfo : EIATTR_CUDA_API_VERSION
	.align		4
        /*0000*/ 	.byte	0x04, 0x37
        /*0002*/ 	.short	(.L_185 - .L_184)
.L_184:
        /*0004*/ 	.word	0x00000082


	//----- nvinfo : EIATTR_KPARAM_INFO
	.align		4
.L_185:
        /*0008*/ 	.byte	0x04, 0x17
        /*000a*/ 	.short	(.L_187 - .L_186)
.L_186:
        /*000c*/ 	.word	0x00000000
        /*0010*/ 	.short	0x0004
        /*0012*/ 	.short	0x001c
        /*0014*/ 	.byte	0x00, 0xf0, 0x11, 0x00


	//----- nvinfo : EIATTR_KPARAM_INFO
	.align		4
.L_187:
        /*0018*/ 	.byte	0x04, 0x17
        /*001a*/ 	.short	(.L_189 - .L_188)
.L_188:
        /*001c*/ 	.word	0x00000000
        /*0020*/ 	.short	0x0003
        /*0022*/ 	.short	0x0018
        /*0024*/ 	.byte	0x00, 0xf0, 0x11, 0x00


	//----- nvinfo : EIATTR_KPARAM_INFO
	.align		4
.L_189:
        /*0028*/ 	.byte	0x04, 0x17
        /*002a*/ 	.short	(.L_191 - .L_190)
.L_190:
        /*002c*/ 	.word	0x00000000
        /*0030*/ 	.short	0x0002
        /*0032*/ 	.short	0x0010
        /*0034*/ 	.byte	0x00, 0xf5, 0x21, 0x00


	//----- nvinfo : EIATTR_KPARAM_INFO
	.align		4
.L_191:
        /*0038*/ 	.byte	0x04, 0x17
        /*003a*/ 	.short	(.L_193 - .L_192)
.L_192:
        /*003c*/ 	.word	0x00000000
        /*0040*/ 	.short	0x0001
        /*0042*/ 	.short	0x0008
        /*0044*/ 	.byte	0x00, 0xf5, 0x21, 0x00


	//----- nvinfo : EIATTR_KPARAM_INFO
	.align		4
.L_193:
        /*0048*/ 	.byte	0x04, 0x17
        /*004a*/ 	.short	(.L_195 - .L_194)
.L_194:
        /*004c*/ 	.word	0x00000000
        /*0050*/ 	.short	0x0000
        /*0052*/ 	.short	0x0000
        /*0054*/ 	.byte	0x00, 0xf5, 0x21, 0x00


	//----- nvinfo : EIATTR_SPARSE_MMA_MASK
	.align		4
.L_195:
        /*0058*/ 	.byte	0x03, 0x50
        /*005a*/ 	.short	0x0000


	//----- nvinfo : EIATTR_MAXREG_COUNT
	.align		4
        /*005c*/ 	.byte	0x03, 0x1b
        /*005e*/ 	.short	0x00ff


	//----- nvinfo : EIATTR_MERCURY_ISA_VERSION
	.align		4
        /*0060*/ 	.byte	0x03, 0x5f
        /*0062*/ 	.short	0x0101


	//----- nvinfo : EIATTR_VRC_CTA_INIT_COUNT
	.align		4
        /*0064*/ 	.byte	0x02, 0x4a
	.zero		1
	.zero		1


	//----- nvinfo : EIATTR_EXIT_INSTR_OFFSETS
	.align		4
        /*0068*/ 	.byte	0x04, 0x1c
        /*006a*/ 	.short	(.L_197 - .L_196)


	//   ....[0]....
.L_196:
        /*006c*/ 	.word	0x000000d0


	//   ....[1]....
        /*0070*/ 	.word	0x00000b20


	//----- nvinfo : EIATTR_CBANK_PARAM_SIZE
	.align		4
.L_197:
        /*0074*/ 	.byte	0x03, 0x19
        /*0076*/ 	.short	0x0020


	//----- nvinfo : EIATTR_PARAM_CBANK
	.align		4
        /*0078*/ 	.byte	0x04, 0x0a
        /*007a*/ 	.short	(.L_199 - .L_198)
	.align		4
.L_198:
        /*007c*/ 	.word	index@(.nv.constant0._Z22gpu_matrixVectorMultWXPdS_S_ii)
        /*0080*/ 	.short	0x0380
        /*0082*/ 	.short	0x0020


	//----- nvinfo : EIATTR_SW_WAR
	.align		4
.L_199:
        /*0084*/ 	.byte	0x04, 0x36
        /*0086*/ 	.short	(.L_201 - .L_200)
.L_200:
        /*0088*/ 	.word	0x00000008
.L_201:


//--------------------- .nv.callgraph             --------------------------
	.section	.nv.callgraph,"",@"SHT_CUDA_CALLGRAPH"
	.align	4
	.sectionentsize	8
	.align		4
        /*0000*/ 	.word	0x00000000
	.align		4
        /*0004*/ 	.word	0xffffffff
	.align		4
        /*0008*/ 	.word	0x00000000
	.align		4
        /*000c*/ 	.word	0xfffffffe
	.align		4
        /*0010*/ 	.word	0x00000000
	.align		4
        /*0014*/ 	.word	0xfffffffd
	.align		4
        /*0018*/ 	.word	0x00000000
	.align		4
        /*001c*/ 	.word	0xfffffffc


//--------------------- .text._Z26gateValueComputation_Cond1PdS_S_S_S_S_S_S_S_S_S_S_S_S_S_S_S_S_S_S_ii --------------------------
	.section	.text._Z26gateValueComputation_Cond1PdS_S_S_S_S_S_S_S_S_S_S_S_S_S_S_S_S_S_S_ii,"ax",@progbits
	.align	128
        .global         _Z26gateValueComputation_Cond1PdS_S_S_S_S_S_S_S_S_S_S_S_S_S_S_S_S_S_S_ii
        .type           _Z26gateValueComputation_Cond1PdS_S_S_S_S_S_S_S_S_S_S_S_S_S_S_S_S_S_S_ii,@function
        .size           _Z26gateValueComputation_Cond1PdS_S_S_S_S_S_S_S_S_S_S_S_S_S_S_S_S_S_S_ii,(.L_x_225 - _Z26gateValueComputation_Cond1PdS_S_S_S_S_S_S_S_S_S_S_S_S_S_S_S_S_S_S_ii)
        .other          _Z26gateValueComputation_Cond1PdS_S_S_S_S_S_S_S_S_S_S_S_S_S_S_S_S_S_S_ii,@"STO_CUDA_ENTRY STV_DEFAULT"
_Z26gateValueComputation_Cond1PdS_S_S_S_S_S_S_S_S_S_S_S_S_S_S_S_S_S_S_ii:
.text._Z26gateValueComputation_Cond1PdS_S_S_S_S_S_S_S_S_S_S_S_S_S_S_S_S_S_S_ii:
[----:B------:R-:W-:Y:S01]  /*0000*/  LDC R1, c[0x0][0x37c] ;  /* 0x0000df00ff017b82 */ /* 0x000fe20000000800 */
[----:B------:R-:W0:Y:S07]  /*0010*/  S2R R3, SR_TID.X ;  /* 0x0000000000037919 */ /* 0x000e2e0000002100 */
[----:B------:R-:W1:Y:S01]  /*0020*/  S2UR UR5, SR_CTAID.X ;  /* 0x00000000000579c3 */ /* 0x000e620000002500 */
[----:B------:R-:W1:Y:S01]  /*0030*/  LDCU UR4, c[0x0][0x360] ;  /* 0x00006c00ff0477ac */ /* 0x000e620008000800 */
[----:B------:R-:W-:Y:S01]  /*0040*/  BSSY.RECONVERGENT B0, `(.L_x_0) ;  /* 0x00000ea000007945 */ /* 0x000fe20003800200 */
[----:B------:R-:W2:Y:S05]  /*0050*/  LDCU.64 UR22, c[0x0][0x358] ;  /* 0x00006b00ff1677ac */ /* 0x000eaa0008000a00 */
[----:B------:R-:W3:Y:S01]  /*0060*/  LDC R7, c[0x0][0x424] ;  /* 0x00010900ff077b82 */ /* 0x000ee20000000800 */
[----:B-1----:R-:W-:-:S06]  /*0070*/  UIMAD UR4, UR4, UR5, URZ ;  /* 0x00000005040472a4 */ /* 0x002fcc000f8e02ff */
[----:B0-----:R-:W-:Y:S01]  /*0080*/  VIADD R5, R3, UR4 ;  /* 0x0000000403057c36 */ /* 0x001fe20008000000 */
[----:B---3--:R-:W-:-:S04]  /*0090*/  ISETP.GE.AND P0, PT, R7, 0x1, PT ;  /* 0x000000010700780c */ /* 0x008fc80003f06270 */
[----:B------:R-:W-:-:S13]  /*00a0*/  ISETP.NE.OR P0, PT, R5, RZ, !P0 ;  /* 0x000000ff0500720c */ /* 0x000fda0004705670 */
[----:B--2---:R-:W-:Y:S05]  /*00b0*/  @P0 BRA `(.L_x_1) ;  /* 0x0000000c00880947 */ /* 0x004fea0003800000 */
[C---:B------:R-:W-:Y:S01]  /*00c0*/  ISETP.GE.U32.AND P1, PT, R7.reuse, 0x4, PT ;  /* 0x000000040700780c */ /* 0x040fe20003f26070 */
[----:B------:R-:W-:Y:S01]  /*00d0*/  IMAD.MOV.U32 R0, RZ, RZ, RZ ;  /* 0x000000ffff007224 */ /* 0x000fe200078e00ff */
[----:B------:R-:W-:-:S04]  /*00e0*/  LOP3.LUT R4, R7, 0x3, RZ, 0xc0, !PT ;  /* 0x0000000307047812 */ /* 0x000fc800078ec0ff */
[----:B------:R-:W-:-:S07]  /*00f0*/  ISETP.NE.AND P0, PT, R4, RZ, PT ;  /* 0x000000ff0400720c */ /* 0x000fce0003f05270 */
[----:B------:R-:W-:Y:S06]  /*0100*/  @!P1 BRA `(.L_x_2) ;  /* 0x0000000400c09947 */ /* 0x000fec0003800000 */
[----:B------:R-:W0:Y:S01]  /*0110*/  LDCU.128 UR16, c[0x0][0x3f0] ;  /* 0x00007e00ff1077ac */ /* 0x000e220008000c00 */
[----:B------:R-:W1:Y:S01]  /*0120*/  S2UR UR13, SR_CgaCtaId ;  /* 0x00000000000d79c3 */ /* 0x000e620000008800 */
[----:B------:R-:W-:Y:S01]  /*0130*/  LOP3.LUT R0, R7, 0x7ffffffc, RZ, 0xc0, !PT ;  /* 0x7ffffffc07007812 */ /* 0x000fe200078ec0ff */
[----:B------:R-:W2:Y:S04]  /*0140*/  LDCU.128 UR8, c[0x0][0x400] ;  /* 0x00008000ff0877ac */ /* 0x000ea80008000c00 */
[----:B------:R-:W-:Y:S01]  /*0150*/  IMAD.MOV R2, RZ, RZ, -R0 ;  /* 0x000000ffff027224 */ /* 0x000fe200078e0a00 */
[----:B------:R-:W-:Y:S02]  /*0160*/  UMOV UR5, 0x400 ;  /* 0x0000040000057882 */ /* 0x000fe40000000000 */
[----:B------:R-:W-:-:S02]  /*0170*/  UIADD3 UR6, UPT, UPT, UR5, 0xa800, URZ ;  /* 0x0000a80005067890 */ /* 0x000fc4000fffe0ff */
[----:B------:R-:W-:Y:S02]  /*0180*/  UIADD3 UR12, UPT, UPT, UR5, 0x6000, URZ ;  /* 0x00006000050c7890 */ /* 0x000fe4000fffe0ff */
[----:B0-----:R-:W-:Y:S02]  /*0190*/  UIADD3 UR20, UP0, UPT, UR16, 0x10, URZ ;  /* 0x0000001010147890 */ /* 0x001fe4000ff1e0ff */
[----:B------:R-:W-:Y:S02]  /*01a0*/  UIADD3 UR18, UP1, UPT, UR18, 0x10, URZ ;  /* 0x0000001012127890 */ /* 0x000fe4000ff3e0ff */
[----:B--2---:R-:W-:Y:S02]  /*01b0*/  UIADD3 UR16, UP2, UPT, UR8, 0x10, URZ ;  /* 0x0000001008107890 */ /* 0x004fe4000ff5e0ff */
[----:B------:R-:W-:Y:S01]  /*01c0*/  UIADD3 UR14, UP3, UPT, UR10, 0x10, URZ ;  /* 0x000000100a0e7890 */ /* 0x000fe2000ff7e0ff */
[----:B------:R-:W-:Y:S01]  /*01d0*/  IMAD.U32 R8, RZ, RZ, UR20 ;  /* 0x00000014ff087e24 */ /* 0x000fe2000f8e00ff */
[----:B------:R-:W-:Y:S01]  /*01e0*/  UIADD3.X UR21, UPT, UPT, URZ, UR17, URZ, UP0, !UPT ;  /* 0x00000011ff157290 */ /* 0x000fe200087fe4ff */
[----:B------:R-:W-:Y:S01]  /*01f0*/  MOV R10, UR18 ;  /* 0x00000012000a7c02 */ /* 0x000fe20008000f00 */
[----:B------:R-:W-:Y:S01]  /*0200*/  UIADD3.X UR17, UPT, UPT, URZ, UR9, URZ, UP2, !UPT ;  /* 0x00000009ff117290 */ /* 0x000fe200097fe4ff */
[----:B------:R-:W-:Y:S01]  /*0210*/  IMAD.U32 R12, RZ, RZ, UR16 ;  /* 0x00000010ff0c7e24 */ /* 0x000fe2000f8e00ff */
[----:B------:R-:W-:Y:S01]  /*0220*/  UIADD3.X UR15, UPT, UPT, URZ, UR11, URZ, UP3, !UPT ;  /* 0x0000000bff0f7290 */ /* 0x000fe20009ffe4ff */
[----:B------:R-:W-:Y:S01]  /*0230*/  IMAD.U32 R14, RZ, RZ, UR14 ;  /* 0x0000000eff0e7e24 */ /* 0x000fe2000f8e00ff */
[----:B------:R-:W-:Y:S01]  /*0240*/  UIADD3.X UR19, UPT, UPT, URZ, UR19, URZ, UP1, !UPT ;  /* 0x00000013ff137290 */ /* 0x000fe20008ffe4ff */
[----:B------:R-:W-:Y:S01]  /*0250*/  IMAD.U32 R9, RZ, RZ, UR21 ;  /* 0x00000015ff097e24 */ /* 0x000fe2000f8e00ff */
[----:B-1----:R-:W-:Y:S01]  /*0260*/  ULEA UR7, UR13, UR5, 0x18 ;  /* 0x000000050d077291 */ /* 0x002fe2000f8ec0ff */
[----:B------:R-:W-:Y:S01]  /*0270*/  MOV R13, UR17 ;  /* 0x00000011000d7c02 */ /* 0x000fe20008000f00 */
[----:B------:R-:W-:Y:S01]  /*0280*/  UIADD3 UR8, UPT, UPT, UR5, 0x1800, URZ ;  /* 0x0000180005087890 */ /* 0x000fe2000fffe0ff */
[----:B------:R-:W-:Y:S01]  /*0290*/  IMAD.U32 R15, RZ, RZ, UR15 ;  /* 0x0000000fff0f7e24 */ /* 0x000fe2000f8e00ff */
[----:B------:R-:W-:Y:S01]  /*02a0*/  UIADD3 UR9, UPT, UPT, UR5, 0x9000, URZ ;  /* 0x0000900005097890 */ /* 0x000fe2000fffe0ff */
[----:B------:R-:W-:Y:S01]  /*02b0*/  IMAD.U32 R11, RZ, RZ, UR19 ;  /* 0x00000013ff0b7e24 */ /* 0x000fe2000f8e00ff */
[----:B------:R-:W-:-:S02]  /*02c0*/  UIADD3 UR10, UPT, UPT, UR5, 0x3000, URZ ;  /* 0x00003000050a7890 */ /* 0x000fc4000fffe0ff */
[----:B------:R-:W-:Y:S02]  /*02d0*/  UIADD3 UR11, UPT, UPT, UR5, 0x4800, URZ ;  /* 0x00004800050b7890 */ /* 0x000fe4000fffe0ff */
[----:B------:R-:W-:Y:S02]  /*02e0*/  UIADD3 UR5, UPT, UPT, UR5, 0x7800, URZ ;  /* 0x0000780005057890 */ /* 0x000fe4000fffe0ff */
[----:B------:R-:W-:Y:S02]  /*02f0*/  ULEA UR6, UR13, UR6, 0x18 ;  /* 0x000000060d067291 */ /* 0x000fe4000f8ec0ff */
[----:B------:R-:W-:Y:S02]  /*0300*/  ULEA UR8, UR13, UR8, 0x18 ;  /* 0x000000080d087291 */ /* 0x000fe4000f8ec0ff */
[----:B------:R-:W-:Y:S02]  /*0310*/  ULEA UR9, UR13, UR9, 0x18 ;  /* 0x000000090d097291 */ /* 0x000fe4000f8ec0ff */
[----:B------:R-:W-:-:S02]  /*0320*/  ULEA UR10, UR13, UR10, 0x18 ;  /* 0x0000000a0d0a7291 */ /* 0x000fc4000f8ec0ff */
[----:B------:R-:W-:Y:S02]  /*0330*/  ULEA UR11, UR13, UR11, 0x18 ;  /* 0x0000000b0d0b7291 */ /* 0x000fe4000f8ec0ff */
[----:B------:R-:W-:Y:S02]  /*0340*/  ULEA UR12, UR13, UR12, 0x18 ;  /* 0x0000000c0d0c7291 */ /* 0x000fe4000f8ec0ff */
[----:B------:R-:W-:Y:S02]  /*0350*/  ULEA UR5, UR13, UR5, 0x18 ;  /* 0x000000050d057291 */ /* 0x000fe4000f8ec0ff */
[----:B------:R-:W-:Y:S02]  /*0360*/  UIADD3 UR7, UPT, UPT, UR7, 0x10, URZ ;  /* 0x0000001007077890 */ /* 0x000fe4000fffe0ff */
[----:B------:R-:W-:Y:S02]  /*0370*/  UIADD3 UR6, UPT, UPT, UR6, 0x10, URZ ;  /* 0x0000001006067890 */ /* 0x000fe4000fffe0ff */
[----:B------:R-:W-:-:S02]  /*0380*/  UIADD3 UR8, UPT, UPT, UR8, 0x10, URZ ;  /* 0x0000001008087890 */ /* 0x000fc4000fffe0ff */
[----:B------:R-:W-:Y:S02]  /*0390*/  UIADD3 UR9, UPT, UPT, UR9, 0x10, URZ ;  /* 0x0000001009097890 */ /* 0x000fe4000fffe0ff */
[----:B------:R-:W-:Y:S02]  /*03a0*/  UIADD3 UR10, UPT, UPT, UR10, 0x10, URZ ;  /* 0x000000100a0a7890 */ /* 0x000fe4000fffe0ff */
[----:B------:R-:W-:Y:S02]  /*03b0*/  UIADD3 UR11, UPT, UPT, UR11, 0x10, URZ ;  /* 0x000000100b0b7890 */ /* 0x000fe4000fffe0ff */
[----:B------:R-:W-:Y:S02]  /*03c0*/  UIADD3 UR12, UPT, UPT, UR12, 0x10, URZ ;  /* 0x000000100c0c7890 */ /* 0x000fe4000fffe0ff */
[----:B------:R-:W-:-:S12]  /*03d0*/  UIADD3 UR5, UPT, UPT, UR5, 0x10, URZ ;  /* 0x0000001005057890 */ /* 0x000fd8000fffe0ff */
.L_x_3:
[----:B------:R-:W2:Y:S04]  /*03e0*/  LDG.E.64 R46, desc[UR22][R8.64+-0x10] ;  /* 0xfffff016082e7981 */ /* 0x000ea8000c1e1b00 */
[----:B------:R-:W3:Y:S04]  /*03f0*/  LDG.E.64 R16, desc[UR22][R10.64+-0x10] ;  /* 0xfffff0160a107981 */ /* 0x000ee8000c1e1b00 */
[----:B------:R-:W4:Y:S04]  /*0400*/  LDG.E.64 R18, desc[UR22][R12.64+-0x10] ;  /* 0xfffff0160c127981 */ /* 0x000f28000c1e1b00 */
[----:B------:R-:W5:Y:S04]  /*0410*/  LDG.E.64 R20, desc[UR22][R14.64+-0x10] ;  /* 0xfffff0160e147981 */ /* 0x000f68000c1e1b00 */
        /* <DEDUP_REMOVED lines=8> */
[----:B------:R0:W5:Y:S04]  /*04a0*/  LDG.E.64 R38, desc[UR22][R8.64+0x8] ;  /* 0x0000081608267981 */ /* 0x000168000c1e1b00 */
[----:B------:R1:W5:Y:S04]  /*04b0*/  LDG.E.64 R40, desc[UR22][R10.64+0x8] ;  /* 0x000008160a287981 */ /* 0x000368000c1e1b00 */
[----:B------:R1:W5:Y:S04]  /*04c0*/  LDG.E.64 R42, desc[UR22][R12.64+0x8] ;  /* 0x000008160c2a7981 */ /* 0x000368000c1e1b00 */
[----:B------:R1:W5:Y:S01]  /*04d0*/  LDG.E.64 R44, desc[UR22][R14.64+0x8] ;  /* 0x000008160e2c7981 */ /* 0x000362000c1e1b00 */
[----:B------:R-:W-:Y:S01]  /*04e0*/  VIADD R2, R2, 0x4 ;  /* 0x0000000402027836 */ /* 0x000fe20000000000 */
[----:B0-----:R-:W-:-:S02]  /*04f0*/  IADD3 R8, P2, PT, R8, 0x20, RZ ;  /* 0x0000002008087810 */ /* 0x001fc40007f5e0ff */
[----:B-1----:R-:W-:Y:S02]  /*0500*/  IADD3 R10, P3, PT, R10, 0x20, RZ ;  /* 0x000000200a0a7810 */ /* 0x002fe40007f7e0ff */
[----:B------:R-:W-:Y:S01]  /*0510*/  ISETP.NE.AND P1, PT, R2, RZ, PT ;  /* 0x000000ff0200720c */ /* 0x000fe20003f25270 */
[----:B------:R-:W-:Y:S01]  /*0520*/  IMAD.X R9, RZ, RZ, R9, P2 ;  /* 0x000000ffff097224 */ /* 0x000fe200010e0609 */
[----:B------:R-:W-:Y:S01]  /*0530*/  IADD3 R12, P4, PT, R12, 0x20, RZ ;  /* 0x000000200c0c7810 */ /* 0x000fe20007f9e0ff */
[----:B------:R-:W-:Y:S01]  /*0540*/  IMAD.X R11, RZ, RZ, R11, P3 ;  /* 0x000000ffff0b7224 */ /* 0x000fe200018e060b */
[----:B------:R-:W-:Y:S02]  /*0550*/  IADD3 R14, P5, PT, R14, 0x20, RZ ;  /* 0x000000200e0e7810 */ /* 0x000fe40007fbe0ff */
[----:B------:R-:W-:-:S03]  /*0560*/  IADD3.X R13, PT, PT, RZ, R13, RZ, P4, !PT ;  /* 0x0000000dff0d7210 */ /* 0x000fc600027fe4ff */
[----:B------:R-:W-:Y:S01]  /*0570*/  IMAD.X R15, RZ, RZ, R15, P5 ;  /* 0x000000ffff0f7224 */ /* 0x000fe200028e060f */
[----:B--2---:R0:W-:Y:S04]  /*0580*/  STS.64 [UR7+-0x10], R46 ;  /* 0xfffff02eff007988 */ /* 0x0041e80008000a07 */
[----:B---3--:R0:W-:Y:S04]  /*0590*/  STS.64 [UR8+-0x10], R16 ;  /* 0xfffff010ff007988 */ /* 0x0081e80008000a08 */
[----:B----4-:R0:W-:Y:S04]  /*05a0*/  STS.64 [UR10+-0x10], R18 ;  /* 0xfffff012ff007988 */ /* 0x0101e80008000a0a */
[----:B-----5:R0:W-:Y:S04]  /*05b0*/  STS.64 [UR11+-0x10], R20 ;  /* 0xfffff014ff007988 */ /* 0x0201e80008000a0b */
[----:B------:R-:W-:Y:S04]  /*05c0*/  STS.64 [UR12+-0x10], RZ ;  /* 0xfffff0ffff007988 */ /* 0x000fe80008000a0c */
[----:B------:R-:W-:Y:S04]  /*05d0*/  STS.64 [UR5+-0x10], RZ ;  /* 0xfffff0ffff007988 */ /* 0x000fe80008000a05 */
[----:B------:R-:W-:Y:S04]  /*05e0*/  STS.64 [UR9+-0x10], RZ ;  /* 0xfffff0ffff007988 */ /* 0x000fe80008000a09 */
[----:B------:R-:W-:Y:S04]  /*05f0*/  STS.64 [UR6+-0x10], RZ ;  /* 0xfffff0ffff007988 */ /* 0x000fe80008000a06 */
[----:B------:R0:W-:Y:S04]  /*0600*/  STS.64 [UR7+-0x8], R22 ;  /* 0xfffff816ff007988 */ /* 0x0001e80008000a07 */
[----:B------:R0:W-:Y:S04]  /*0610*/  STS.64 [UR8+-0x8], R24 ;  /* 0xfffff818ff007988 */ /* 0x0001e80008000a08 */
[----:B------:R0:W-:Y:S04]  /*0620*/  STS.64 [UR10+-0x8], R26 ;  /* 0xfffff81aff007988 */ /* 0x0001e80008000a0a */
[----:B------:R0:W-:Y:S04]  /*0630*/  STS.64 [UR11+-0x8], R28 ;  /* 0xfffff81cff007988 */ /* 0x0001e80008000a0b */
[----:B------:R-:W-:Y:S04]  /*0640*/  STS.64 [UR12+-0x8], RZ ;  /* 0xfffff8ffff007988 */ /* 0x000fe80008000a0c */
[----:B------:R-:W-:Y:S04]  /*0650*/  STS.64 [UR5+-0x8], RZ ;  /* 0xfffff8ffff007988 */ /* 0x000fe80008000a05 */
[----:B------:R-:W-:Y:S04]  /*0660*/  STS.64 [UR9+-0x8], RZ ;  /* 0xfffff8ffff007988 */ /* 0x000fe80008000a09 */
[----:B------:R-:W-:Y:S04]  /*0670*/  STS.64 [UR6+-0x8], RZ ;  /* 0xfffff8ffff007988 */ /* 0x000fe80008000a06 */
[----:B------:R0:W-:Y:S04]  /*0680*/  STS.64 [UR7], R30 ;  /* 0x0000001eff007988 */ /* 0x0001e80008000a07 */
[----:B------:R0:W-:Y:S04]  /*0690*/  STS.64 [UR8], R32 ;  /* 0x00000020ff007988 */ /* 0x0001e80008000a08 */
[----:B------:R0:W-:Y:S04]  /*06a0*/  STS.64 [UR10], R34 ;  /* 0x00000022ff007988 */ /* 0x0001e80008000a0a */
[----:B------:R0:W-:Y:S04]  /*06b0*/  STS.64 [UR11], R36 ;  /* 0x00000024ff007988 */ /* 0x0001e80008000a0b */
[----:B------:R-:W-:Y:S04]  /*06c0*/  STS.64 [UR12], RZ ;  /* 0x000000ffff007988 */ /* 0x000fe80008000a0c */
[----:B------:R-:W-:Y:S04]  /*06d0*/  STS.64 [UR5], RZ ;  /* 0x000000ffff007988 */ /* 0x000fe80008000a05 */
[----:B------:R-:W-:Y:S04]  /*06e0*/  STS.64 [UR9], RZ ;  /* 0x000000ffff007988 */ /* 0x000fe80008000a09 */
[----:B------:R-:W-:Y:S04]  /*06f0*/  STS.64 [UR6], RZ ;  /* 0x000000ffff007988 */ /* 0x000fe80008000a06 */
[----:B------:R0:W-:Y:S01]  /*0700*/  STS.64 [UR7+0x8], R38 ;  /* 0x00000826ff007988 */ /* 0x0001e20008000a07 */
[----:B------:R-:W-:-:S03]  /*0710*/  UIADD3 UR7, UPT, UPT, UR7, 0x20, URZ ;  /* 0x0000002007077890 */ /* 0x000fc6000fffe0ff */
[----:B------:R0:W-:Y:S01]  /*0720*/  STS.64 [UR8+0x8], R40 ;  /* 0x00000828ff007988 */ /* 0x0001e20008000a08 */
[----:B------:R-:W-:-:S03]  /*0730*/  UIADD3 UR8, UPT, UPT, UR8, 0x20, URZ ;  /* 0x0000002008087890 */ /* 0x000fc6000fffe0ff */
[----:B------:R0:W-:Y:S01]  /*0740*/  STS.64 [UR10+0x8], R42 ;  /* 0x0000082aff007988 */ /* 0x0001e20008000a0a */
[----:B------:R-:W-:-:S03]  /*0750*/  UIADD3 UR10, UPT, UPT, UR10, 0x20, URZ ;  /* 0x000000200a0a7890 */ /* 0x000fc6000fffe0ff */
[----:B------:R0:W-:Y:S01]  /*0760*/  STS.64 [UR11+0x8], R44 ;  /* 0x0000082cff007988 */ /* 0x0001e20008000a0b */
[----:B------:R-:W-:-:S03]  /*0770*/  UIADD3 UR11, UPT, UPT, UR11, 0x20, URZ ;  /* 0x000000200b0b7890 */ /* 0x000fc6000fffe0ff */
[----:B------:R-:W-:Y:S01]  /*0780*/  STS.64 [UR12+0x8], RZ ;  /* 0x000008ffff007988 */ /* 0x000fe20008000a0c */
[----:B------:R-:W-:-:S03]  /*0790*/  UIADD3 UR12, UPT, UPT, UR12, 0x20, URZ ;  /* 0x000000200c0c7890 */ /* 0x000fc6000fffe0ff */
[----:B------:R-:W-:Y:S01]  /*07a0*/  STS.64 [UR5+0x8], RZ ;  /* 0x000008ffff007988 */ /* 0x000fe20008000a05 */
[----:B------:R-:W-:-:S03]  /*07b0*/  UIADD3 UR5, UPT, UPT, UR5, 0x20, URZ ;  /* 0x0000002005057890 */ /* 0x000fc6000fffe0ff */
[----:B------:R-:W-:Y:S01]  /*07c0*/  STS.64 [UR9+0x8], RZ ;  /* 0x000008ffff007988 */ /* 0x000fe20008000a09 */
[----:B------:R-:W-:-:S03]  /*07d0*/  UIADD3 UR9, UPT, UPT, UR9, 0x20, URZ ;  /* 0x0000002009097890 */ /* 0x000fc6000fffe0ff */
[----:B------:R-:W-:Y:S01]  /*07e0*/  STS.64 [UR6+0x8], RZ ;  /* 0x000008ffff007988 */ /* 0x000fe20008000a06 */
[----:B------:R-:W-:Y:S01]  /*07f0*/  UIADD3 UR6, UPT, UPT, UR6, 0x20, URZ ;  /* 0x0000002006067890 */ /* 0x000fe2000fffe0ff */
[----:B0-----:R-:W-:Y:S11]  /*0800*/  @P1 BRA `(.L_x_3) ;  /* 0xfffffff800f41947 */ /* 0x001ff6000383ffff */
.L_x_2:
[----:B------:R-:W-:Y:S05]  /*0810*/  @!P0 BRA `(.L_x_1) ;  /* 0x0000000400b08947 */ /* 0x000fea0003800000 */
[----:B------:R-:W-:Y:S02]  /*0820*/  ISETP.NE.AND P0, PT, R4, 0x1, PT ;  /* 0x000000010400780c */ /* 0x000fe40003f05270 */
[----:B------:R-:W-:-:S04]  /*0830*/  LOP3.LUT R2, R7, 0x1, RZ, 0xc0, !PT ;  /* 0x0000000107027812 */ /* 0x000fc800078ec0ff */
[----:B------:R-:W-:-:S07]  /*0840*/  ISETP.NE.U32.AND P1, PT, R2, 0x1, PT ;  /* 0x000000010200780c */ /* 0x000fce0003f25070 */
[----:B------:R-:W-:Y:S06]  /*0850*/  @!P0 BRA `(.L_x_4) ;  /* 0x0000000000e88947 */ /* 0x000fec0003800000 */
[----:B------:R-:W0:Y:S08]  /*0860*/  LDC.64 R24, c[0x0][0x3f0] ;  /* 0x0000fc00ff187b82 */ /* 0x000e300000000a00 */
[----:B------:R-:W1:Y:S08]  /*0870*/  LDC.64 R26, c[0x0][0x3f8] ;  /* 0x0000fe00ff1a7b82 */ /* 0x000e700000000a00 */
[----:B------:R-:W2:Y:S08]  /*0880*/  LDC.64 R28, c[0x0][0x400] ;  /* 0x00010000ff1c7b82 */ /* 0x000eb00000000a00 */
[----:B------:R-:W3:Y:S01]  /*0890*/  LDC.64 R30, c[0x0][0x408] ;  /* 0x00010200ff1e7b82 */ /* 0x000ee20000000a00 */
[----:B0-----:R-:W-:-:S05]  /*08a0*/  IMAD.WIDE.U32 R24, R0, 0x8, R24 ;  /* 0x0000000800187825 */ /* 0x001fca00078e0018 */
[----:B------:R-:W4:Y:S01]  /*08b0*/  LDG.E.64 R16, desc[UR22][R24.64] ;  /* 0x0000001618107981 */ /* 0x000f22000c1e1b00 */
[----:B-1----:R-:W-:-:S03]  /*08c0*/  IMAD.WIDE.U32 R26, R0, 0x8, R26 ;  /* 0x00000008001a7825 */ /* 0x002fc600078e001a */
[----:B------:R0:W5:Y:S04]  /*08d0*/  LDG.E.64 R10, desc[UR22][R24.64+0x8] ;  /* 0x00000816180a7981 */ /* 0x000168000c1e1b00 */
[----:B------:R-:W5:Y:S01]  /*08e0*/  LDG.E.64 R22, desc[UR22][R26.64] ;  /* 0x000000161a167981 */ /* 0x000f62000c1e1b00 */
[----:B--2---:R-:W-:-:S03]  /*08f0*/  IMAD.WIDE.U32 R28, R0, 0x8, R28 ;  /* 0x00000008001c7825 */ /* 0x004fc600078e001c */
[----:B------:R1:W2:Y:S04]  /*0900*/  LDG.E.64 R12, desc[UR22][R26.64+0x8] ;  /* 0x000008161a0c7981 */ /* 0x0002a8000c1e1b00 */
[----:B------:R-:W2:Y:S01]  /*0910*/  LDG.E.64 R20, desc[UR22][R28.64] ;  /* 0x000000161c147981 */ /* 0x000ea2000c1e1b00 */
[----:B---3--:R-:W-:-:S03]  /*0920*/  IMAD.WIDE.U32 R30, R0, 0x8, R30 ;  /* 0x00000008001e7825 */ /* 0x008fc600078e001e */
[----:B------:R3:W2:Y:S04]  /*0930*/  LDG.E.64 R14, desc[UR22][R28.64+0x8] ;  /* 0x000008161c0e7981 */ /* 0x0006a8000c1e1b00 */
[----:B------:R-:W2:Y:S04]  /*0940*/  LDG.E.64 R8, desc[UR22][R30.64] ;  /* 0x000000161e087981 */ /* 0x000ea8000c1e1b00 */
[----:B------:R3:W2:Y:S01]  /*0950*/  LDG.E.64 R18, desc[UR22][R30.64+0x8] ;  /* 0x000008161e127981 */ /* 0x0006a2000c1e1b00 */
[----:B------:R-:W3:Y:S01]  /*0960*/  S2R R33, SR_CgaCtaId ;  /* 0x0000000000217919 */ /* 0x000ee20000008800 */
[----:B------:R-:W-:-:S05]  /*0970*/  MOV R2, 0x400 ;  /* 0x0000040000027802 */ /* 0x000fca0000000f00 */
[C---:B------:R-:W-:Y:S02]  /*0980*/  VIADD R4, R2.reuse, 0x1800 ;  /* 0x0000180002047836 */ /* 0x040fe40000000000 */
[C---:B------:R-:W-:Y:S02]  /*0990*/  VIADD R6, R2.reuse, 0x3000 ;  /* 0x0000300002067836 */ /* 0x040fe40000000000 */
[C---:B------:R-:W-:Y:S01]  /*09a0*/  VIADD R32, R2.reuse, 0x4800 ;  /* 0x0000480002207836 */ /* 0x040fe20000000000 */
[C---:B------:R-:W-:Y:S01]  /*09b0*/  IADD3 R34, PT, PT, R2.reuse, 0x6000, RZ ;  /* 0x0000600002227810 */ /* 0x040fe20007ffe0ff */
[C---:B0-----:R-:W-:Y:S02]  /*09c0*/  VIADD R24, R2.reuse, 0x7800 ;  /* 0x0000780002187836 */ /* 0x041fe40000000000 */
[C---:B-1----:R-:W-:Y:S01]  /*09d0*/  VIADD R26, R2.reuse, 0x9000 ;  /* 0x00009000021a7836 */ /* 0x042fe20000000000 */
[C---:B---3--:R-:W-:Y:S01]  /*09e0*/  LEA R35, R33.reuse, R2, 0x18 ;  /* 0x0000000221237211 */ /* 0x048fe200078ec0ff */
[----:B------:R-:W-:Y:S01]  /*09f0*/  VIADD R2, R2, 0xa800 ;  /* 0x0000a80002027836 */ /* 0x000fe20000000000 */
[----:B------:R-:W-:-:S02]  /*0a00*/  LEA R27, R33, R4, 0x18 ;  /* 0x00000004211b7211 */ /* 0x000fc400078ec0ff */
[C---:B------:R-:W-:Y:S01]  /*0a10*/  LEA R29, R33.reuse, R6, 0x18 ;  /* 0x00000006211d7211 */ /* 0x040fe200078ec0ff */
[C---:B------:R-:W-:Y:S01]  /*0a20*/  IMAD R25, R0.reuse, 0x8, R35 ;  /* 0x0000000800197824 */ /* 0x040fe200078e0223 */
[C---:B------:R-:W-:Y:S02]  /*0a30*/  LEA R31, R33.reuse, R32, 0x18 ;  /* 0x00000020211f7211 */ /* 0x040fe400078ec0ff */
[C---:B------:R-:W-:Y:S02]  /*0a40*/  LEA R35, R33.reuse, R34, 0x18 ;  /* 0x0000002221237211 */ /* 0x040fe400078ec0ff */
[C---:B------:R-:W-:Y:S01]  /*0a50*/  LEA R37, R33.reuse, R24, 0x18 ;  /* 0x0000001821257211 */ /* 0x040fe200078ec0ff */
[C---:B------:R-:W-:Y:S01]  /*0a60*/  IMAD R29, R0.reuse, 0x8, R29 ;  /* 0x00000008001d7824 */ /* 0x040fe200078e021d */
[C---:B------:R-:W-:Y:S02]  /*0a70*/  LEA R27, R0.reuse, R27, 0x3 ;  /* 0x0000001b001b7211 */ /* 0x040fe400078e18ff */
[C---:B------:R-:W-:Y:S01]  /*0a80*/  LEA R39, R33.reuse, R26, 0x18 ;  /* 0x0000001a21277211 */ /* 0x040fe200078ec0ff */
[C---:B------:R-:W-:Y:S01]  /*0a90*/  IMAD R31, R0.reuse, 0x8, R31 ;  /* 0x00000008001f7824 */ /* 0x040fe200078e021f */
[----:B------:R-:W-:Y:S01]  /*0aa0*/  LEA R33, R33, R2, 0x18 ;  /* 0x0000000221217211 */ /* 0x000fe200078ec0ff */
[C---:B------:R-:W-:Y:S01]  /*0ab0*/  IMAD R2, R0.reuse, 0x8, R35 ;  /* 0x0000000800027824 */ /* 0x040fe200078e0223 */
[C---:B------:R-:W-:Y:S01]  /*0ac0*/  LEA R6, R0.reuse, R39, 0x3 ;  /* 0x0000002700067211 */ /* 0x040fe200078e18ff */
[----:B------:R-:W-:-:S02]  /*0ad0*/  IMAD R4, R0, 0x8, R37 ;  /* 0x0000000800047824 */ /* 0x000fc400078e0225 */
[C---:B------:R-:W-:Y:S02]  /*0ae0*/  IMAD R24, R0.reuse, 0x8, R33 ;  /* 0x0000000800187824 */ /* 0x040fe400078e0221 */
[----:B------:R-:W-:Y:S01]  /*0af0*/  VIADD R0, R0, 0x2 ;  /* 0x0000000200007836 */ /* 0x000fe20000000000 */
[----:B----4-:R0:W-:Y:S04]  /*0b00*/  STS.64 [R25], R16 ;  /* 0x0000001019007388 */ /* 0x0101e80000000a00 */
[----:B-----5:R0:W-:Y:S04]  /*0b10*/  STS.64 [R27], R22 ;  /* 0x000000161b007388 */ /* 0x0201e80000000a00 */
[----:B--2---:R0:W-:Y:S04]  /*0b20*/  STS.64 [R29], R20 ;  /* 0x000000141d007388 */ /* 0x0041e80000000a00 */
[----:B------:R0:W-:Y:S04]  /*0b30*/  STS.64 [R31], R8 ;  /* 0x000000081f007388 */ /* 0x0001e80000000a00 */
[----:B------:R0:W-:Y:S04]  /*0b40*/  STS.64 [R2], RZ ;  /* 0x000000ff02007388 */ /* 0x0001e80000000a00 */
[----:B------:R0:W-:Y:S04]  /*0b50*/  STS.64 [R4], RZ ;  /* 0x000000ff04007388 */ /* 0x0001e80000000a00 */
[----:B------:R0:W-:Y:S04]  /*0b60*/  STS.64 [R6], RZ ;  /* 0x000000ff06007388 */ /* 0x0001e80000000a00 */
[----:B------:R0:W-:Y:S04]  /*0b70*/  STS.64 [R24], RZ ;  /* 0x000000ff18007388 */ /* 0x0001e80000000a00 */
[----:B------:R0:W-:Y:S04]  /*0b80*/  STS.64 [R25+0x8], R10 ;  /* 0x0000080a19007388 */ /* 0x0001e80000000a00 */
[----:B------:R0:W-:Y:S04]  /*0b90*/  STS.64 [R27+0x8], R12 ;  /* 0x0000080c1b007388 */ /* 0x0001e80000000a00 */
[----:B------:R0:W-:Y:S04]  /*0ba0*/  STS.64 [R29+0x8], R14 ;  /* 0x0000080e1d007388 */ /* 0x0001e80000000a00 */
[----:B------:R0:W-:Y:S04]  /*0bb0*/  STS.64 [R31+0x8], R18 ;  /* 0x000008121f007388 */ /* 0x0001e80000000a00 */
[----:B------:R0:W-:Y:S04]  /*0bc0*/  STS.64 [R2+0x8], RZ ;  /* 0x000008ff02007388 */ /* 0x0001e80000000a00 */
[----:B------:R0:W-:Y:S04]  /*0bd0*/  STS.64 [R4+0x8], RZ ;  /* 0x000008ff04007388 */ /* 0x0001e80000000a00 */
[----:B------:R0:W-:Y:S04]  /*0be0*/  STS.64 [R6+0x8], RZ ;  /* 0x000008ff06007388 */ /* 0x0001e80000000a00 */
[----:B------:R0:W-:Y:S02]  /*0bf0*/  STS.64 [R24+0x8], RZ ;  /* 0x000008ff18007388 */ /* 0x0001e40000000a00 */
.L_x_4:
[----:B------:R-:W-:Y:S05]  /*0c00*/  @P1 BRA `(.L_x_1) ;  /* 0x0000000000b41947 */ /* 0x000fea0003800000 */
[----:B0-----:R-:W0:Y:S08]  /*0c10*/  LDC.64 R8, c[0x0][0x3f0] ;  /* 0x0000fc00ff087b82 */ /* 0x001e300000000a00 */
[----:B------:R-:W1:Y:S08]  /*0c20*/  LDC.64 R10, c[0x0][0x3f8] ;  /* 0x0000fe00ff0a7b82 */ /* 0x000e700000000a00 */
[----:B------:R-:W2:Y:S08]  /*0c30*/  LDC.64 R12, c[0x0][0x400] ;  /* 0x00010000ff0c7b82 */ /* 0x000eb00000000a00 */
[----:B------:R-:W3:Y:S01]  /*0c40*/  LDC.64 R14, c[0x0][0x408] ;  /* 0x00010200ff0e7b82 */ /* 0x000ee20000000a00 */
[----:B0-----:R-:W-:-:S06]  /*0c50*/  IMAD.WIDE.U32 R8, R0, 0x8, R8 ;  /* 0x0000000800087825 */ /* 0x001fcc00078e0008 */
[----:B------:R-:W4:Y:S01]  /*0c60*/  LDG.E.64 R8, desc[UR22][R8.64] ;  /* 0x0000001608087981 */ /* 0x000f22000c1e1b00 */
[----:B-1----:R-:W-:-:S06]  /*0c70*/  IMAD.WIDE.U32 R10, R0, 0x8, R10 ;  /* 0x00000008000a7825 */ /* 0x002fcc00078e000a */
[----:B------:R-:W5:Y:S01]  /*0c80*/  LDG.E.64 R10, desc[UR22][R10.64] ;  /* 0x000000160a0a7981 */ /* 0x000f62000c1e1b00 */
[----:B--2---:R-:W-:-:S06]  /*0c90*/  IMAD.WIDE.U32 R12, R0, 0x8, R12 ;  /* 0x00000008000c7825 */ /* 0x004fcc00078e000c */
[----:B------:R-:W2:Y:S01]  /*0ca0*/  LDG.E.64 R12, desc[UR22][R12.64] ;  /* 0x000000160c0c7981 */ /* 0x000ea2000c1e1b00 */
[----:B---3--:R-:W-:-:S06]  /*0cb0*/  IMAD.WIDE.U32 R14, R0, 0x8, R14 ;  /* 0x00000008000e7825 */ /* 0x008fcc00078e000e */
[----:B------:R-:W3:Y:S01]  /*0cc0*/  LDG.E.64 R14, desc[UR22][R14.64] ;  /* 0x000000160e0e7981 */ /* 0x000ee2000c1e1b00 */
[----:B------:R-:W0:Y:S01]  /*0cd0*/  S2R R17, SR_CgaCtaId ;  /* 0x0000000000117919 */ /* 0x000e220000008800 */
[----:B------:R-:W-:-:S05]  /*0ce0*/  MOV R2, 0x400 ;  /* 0x0000040000027802 */ /* 0x000fca0000000f00 */
[C---:B------:R-:W-:Y:S01]  /*0cf0*/  VIADD R4, R2.reuse, 0x1800 ;  /* 0x0000180002047836 */ /* 0x040fe20000000000 */
[C---:B------:R-:W-:Y:S01]  /*0d00*/  IADD3 R16, PT, PT, R2.reuse, 0x4800, RZ ;  /* 0x0000480002107810 */ /* 0x040fe20007ffe0ff */
[C---:B------:R-:W-:Y:S02]  /*0d10*/  VIADD R6, R2.reuse, 0x3000 ;  /* 0x0000300002067836 */ /* 0x040fe40000000000 */
[C---:B------:R-:W-:Y:S02]  /*0d20*/  VIADD R18, R2.reuse, 0x6000 ;  /* 0x0000600002127836 */ /* 0x040fe40000000000 */
[C---:B------:R-:W-:Y:S02]  /*0d30*/  VIADD R20, R2.reuse, 0x7800 ;  /* 0x0000780002147836 */ /* 0x040fe40000000000 */
[C---:B------:R-:W-:Y:S01]  /*0d40*/  VIADD R22, R2.reuse, 0x9000 ;  /* 0x0000900002167836 */ /* 0x040fe20000000000 */
[C---:B0-----:R-:W-:Y:S01]  /*0d50*/  LEA R19, R17.reuse, R2, 0x18 ;  /* 0x0000000211137211 */ /* 0x041fe200078ec0ff */
[----:B------:R-:W-:Y:S01]  /*0d60*/  VIADD R2, R2, 0xa800 ;  /* 0x0000a80002027836 */ /* 0x000fe20000000000 */
[----:B------:R-:W-:-:S02]  /*0d70*/  LEA R21, R17, R4, 0x18 ;  /* 0x0000000411157211 */ /* 0x000fc400078ec0ff */
[C---:B------:R-:W-:Y:S02]  /*0d80*/  LEA R23, R17.reuse, R6, 0x18 ;  /* 0x0000000611177211 */ /* 0x040fe400078ec0ff */
[C---:B------:R-:W-:Y:S02]  /*0d90*/  LEA R25, R17.reuse, R16, 0x18 ;  /* 0x0000001011197211 */ /* 0x040fe400078ec0ff */
[C---:B------:R-:W-:Y:S02]  /*0da0*/  LEA R27, R17.reuse, R18, 0x18 ;  /* 0x00000012111b7211 */ /* 0x040fe400078ec0ff */
[C---:B------:R-:W-:Y:S02]  /*0db0*/  LEA R29, R17.reuse, R20, 0x18 ;  /* 0x00000014111d7211 */ /* 0x040fe400078ec0ff */
[C---:B------:R-:W-:Y:S02]  /*0dc0*/  LEA R31, R17.reuse, R22, 0x18 ;  /* 0x00000016111f7211 */ /* 0x040fe400078ec0ff */
[----:B------:R-:W-:-:S02]  /*0dd0*/  LEA R33, R17, R2, 0x18 ;  /* 0x0000000211217211 */ /* 0x000fc400078ec0ff */
[C---:B------:R-:W-:Y:S01]  /*0de0*/  LEA R17, R0.reuse, R19, 0x3 ;  /* 0x0000001300117211 */ /* 0x040fe200078e18ff */
[C---:B------:R-:W-:Y:S02]  /*0df0*/  IMAD R19, R0.reuse, 0x8, R21 ;  /* 0x0000000800137824 */ /* 0x040fe400078e0215 */
[C---:B------:R-:W-:Y:S02]  /*0e00*/  IMAD R21, R0.reuse, 0x8, R23 ;  /* 0x0000000800157824 */ /* 0x040fe400078e0217 */
[C---:B------:R-:W-:Y:S01]  /*0e10*/  IMAD R23, R0.reuse, 0x8, R25 ;  /* 0x0000000800177824 */ /* 0x040fe200078e0219 */
[C---:B------:R-:W-:Y:S01]  /*0e20*/  LEA R4, R0.reuse, R29, 0x3 ;  /* 0x0000001d00047211 */ /* 0x040fe200078e18ff */
[C---:B------:R-:W-:Y:S02]  /*0e30*/  IMAD R2, R0.reuse, 0x8, R27 ;  /* 0x0000000800027824 */ /* 0x040fe400078e021b */
[C---:B------:R-:W-:Y:S02]  /*0e40*/  IMAD R6, R0.reuse, 0x8, R31 ;  /* 0x0000000800067824 */ /* 0x040fe400078e021f */
[----:B------:R-:W-:Y:S01]  /*0e50*/  IMAD R0, R0, 0x8, R33 ;  /* 0x0000000800007824 */ /* 0x000fe200078e0221 */
[----:B----4-:R1:W-:Y:S04]  /*0e60*/  STS.64 [R17], R8 ;  /* 0x0000000811007388 */ /* 0x0103e80000000a00 */
[----:B-----5:R1:W-:Y:S04]  /*0e70*/  STS.64 [R19], R10 ;  /* 0x0000000a13007388 */ /* 0x0203e80000000a00 */
[----:B--2---:R1:W-:Y:S04]  /*0e80*/  STS.64 [R21], R12 ;  /* 0x0000000c15007388 */ /* 0x0043e80000000a00 */
[----:B---3--:R1:W-:Y:S04]  /*0e90*/  STS.64 [R23], R14 ;  /* 0x0000000e17007388 */ /* 0x0083e80000000a00 */
[----:B------:R1:W-:Y:S04]  /*0ea0*/  STS.64 [R2], RZ ;  /* 0x000000ff02007388 */ /* 0x0003e80000000a00 */
[----:B------:R1:W-:Y:S04]  /*0eb0*/  STS.64 [R4], RZ ;  /* 0x000000ff04007388 */ /* 0x0003e80000000a00 */
[----:B------:R1:W-:Y:S04]  /*0ec0*/  STS.64 [R6], RZ ;  /* 0x000000ff06007388 */ /* 0x0003e80000000a00 */
[----:B------:R1:W-:Y:S02]  /*0ed0*/  STS.64 [R0], RZ ;  /* 0x000000ff00007388 */ /* 0x0003e40000000a00 */
.L_x_1:
[----:B------:R-:W-:Y:S05]  /*0ee0*/  BSYNC.RECONVERGENT B0 ;  /* 0x0000000000007941 */ /* 0x000fea0003800200 */
.L_x_0:
[----:B01----:R-:W0:Y:S08]  /*0ef0*/  LDC R2, c[0x0][0x420] ;  /* 0x00010800ff027b82 */ /* 0x003e300000000800 */
[----:B------:R-:W-:Y:S01]  /*0f00*/  BAR.SYNC.DEFER_BLOCKING 0x0 ;  /* 0x0000000000007b1d */ /* 0x000fe20000010000 */
[----:B0-----:R-:W-:-:S13]  /*0f10*/  ISETP.GE.AND P0, PT, R2, 0x2, PT ;  /* 0x000000020200780c */ /* 0x001fda0003f06270 */
[----:B------:R-:W-:Y:S05]  /*0f20*/  @!P0 EXIT ;  /* 0x000000000000894d */ /* 0x000fea0003800000 */
[C---:B------:R-:W-:Y:S01]  /*0f30*/  IMAD.SHL.U32 R4, R2.reuse, 0x4, RZ ;  /* 0x0000000402047824 */ /* 0x040fe200078e00ff */
[C---:B------:R-:W-:Y:S01]  /*0f40*/  IADD3 R3, PT, PT, R2.reuse, -UR4, -R3 ;  /* 0x8000000402037c10 */ /* 0x040fe2000fffe803 */
[----:B------:R-:W-:Y:S01]  /*0f50*/  IMAD.SHL.U32 R0, R5, 0x4, RZ ;  /* 0x0000000405007824 */ /* 0x000fe200078e00ff */
[----:B------:R-:W-:-:S03]  /*0f60*/  IADD3 R2, PT, PT, R2, -0x2, RZ ;  /* 0xfffffffe02027810 */ /* 0x000fc60007ffe0ff */
[----:B------:R-:W-:-:S07]  /*0f70*/  IMAD R0, R0, R7, R4 ;  /* 0x0000000700007224 */ /* 0x000fce00078e0204 */
.L_x_81:
[----:B------:R-:W-:Y:S01]  /*0f80*/  VIADD R6, R2, 0x1 ;  /* 0x0000000102067836 */ /* 0x000fe20000000000 */
[----:B------:R-:W-:Y:S04]  /*0f90*/  BSSY.RECONVERGENT B0, `(.L_x_5) ;  /* 0x0000162000007945 */ /* 0x000fe80003800200 */
[----:B------:R-:W-:-:S13]  /*0fa0*/  ISETP.GE.AND P0, PT, R5, R6, PT ;  /* 0x000000060500720c */ /* 0x000fda0003f06270 */
[----:B---3--:R-:W-:Y:S05]  /*0fb0*/  @P0 BRA `(.L_x_6) ;  /* 0x00000014007c0947 */ /* 0x008fea0003800000 */
[----:B------:R-:W0:Y:S01]  /*0fc0*/  LDC.64 R16, c[0x0][0x390] ;  /* 0x0000e400ff107b82 */ /* 0x000e220000000a00 */
[----:B------:R-:W-:Y:S02]  /*0fd0*/  VIADD R9, R0, 0xfffffffc ;  /* 0xfffffffc00097836 */ /* 0x000fe40000000000 */
[----:B------:R-:W-:-:S05]  /*0fe0*/  VIADD R7, R4, 0xfffffffc ;  /* 0xfffffffc04077836 */ /* 0x000fca0000000000 */
[----:B------:R-:W1:Y:S08]  /*0ff0*/  LDC.64 R32, c[0x0][0x380] ;  /* 0x0000e000ff207b82 */ /* 0x000e700000000a00 */
[----:B------:R-:W2:Y:S01]  /*1000*/  LDC.64 R52, c[0x0][0x418] ;  /* 0x00010600ff347b82 */ /* 0x000ea20000000a00 */
[----:B0-----:R-:W-:-:S07]  /*1010*/  IMAD.WIDE R16, R9, 0x8, R16 ;  /* 0x0000000809107825 */ /* 0x001fce00078e0210 */
[----:B------:R-:W0:Y:S01]  /*1020*/  LDC R45, c[0x0][0x424] ;  /* 0x00010900ff2d7b82 */ /* 0x000e220000000800 */
[----:B------:R-:W3:Y:S01]  /*1030*/  LDG.E.64 R26, desc[UR22][R16.64] ;  /* 0x00000016101a7981 */ /* 0x000ee2000c1e1b00 */
[----:B-1----:R-:W-:-:S03]  /*1040*/  IMAD.WIDE.U32 R32, R7, 0x8, R32 ;  /* 0x0000000807207825 */ /* 0x002fc600078e0020 */
[----:B------:R-:W4:Y:S04]  /*1050*/  LDG.E.64 R28, desc[UR22][R16.64+0x8] ;  /* 0x00000816101c7981 */ /* 0x000f28000c1e1b00 */
[----:B------:R-:W3:Y:S01]  /*1060*/  LDG.E.64 R46, desc[UR22][R32.64] ;  /* 0x00000016202e7981 */ /* 0x000ee2000c1e1b00 */
[----:B--2---:R-:W-:-:S03]  /*1070*/  IMAD.WIDE.U32 R52, R7, 0x8, R52 ;  /* 0x0000000807347825 */ /* 0x004fc600078e0034 */
[----:B------:R-:W4:Y:S04]  /*1080*/  LDG.E.64 R50, desc[UR22][R32.64+0x8] ;  /* 0x0000081620327981 */ /* 0x000f28000c1e1b00 */
[----:B------:R-:W2:Y:S04]  /*1090*/  LDG.E.64 R6, desc[UR22][R52.64] ;  /* 0x0000001634067981 */ /* 0x000ea8000c1e1b00 */
[----:B------:R-:W5:Y:S04]  /*10a0*/  LDG.E.64 R8, desc[UR22][R52.64+0x8] ;  /* 0x0000081634087981 */ /* 0x000f68000c1e1b00 */
[----:B------:R-:W5:Y:S04]  /*10b0*/  LDG.E.64 R34, desc[UR22][R16.64+0x10] ;  /* 0x0000101610227981 */ /* 0x000f68000c1e1b00 */
[----:B------:R-:W5:Y:S01]  /*10c0*/  LDG.E.64 R48, desc[UR22][R32.64+0x10] ;  /* 0x0000101620307981 */ /* 0x000f62000c1e1b00 */
[----:B0-----:R-:W-:-:S03]  /*10d0*/  IMAD.WIDE R30, R45, 0x8, R16 ;  /* 0x000000082d1e7825 */ /* 0x001fc600078e0210 */
[----:B------:R-:W5:Y:S04]  /*10e0*/  LDG.E.64 R10, desc[UR22][R52.64+0x10] ;  /* 0x00001016340a7981 */ /* 0x000f68000c1e1b00 */
[----:B------:R-:W5:Y:S04]  /*10f0*/  LDG.E.64 R18, desc[UR22][R30.64] ;  /* 0x000000161e127981 */ /* 0x000f68000c1e1b00 */
[----:B------:R-:W5:Y:S04]  /*1100*/  LDG.E.64 R22, desc[UR22][R30.64+0x8] ;  /* 0x000008161e167981 */ /* 0x000f68000c1e1b00 */
[----:B------:R-:W5:Y:S01]  /*1110*/  LDG.E.64 R20, desc[UR22][R30.64+0x10] ;  /* 0x000010161e147981 */ /* 0x000f62000c1e1b00 */
[----:B------:R-:W-:-:S03]  /*1120*/  IMAD.WIDE R24, R45, 0x8, R30 ;  /* 0x000000082d187825 */ /* 0x000fc600078e021e */
[----:B------:R-:W5:Y:S04]  /*1130*/  LDG.E.64 R12, desc[UR22][R32.64+0x18] ;  /* 0x00001816200c7981 */ /* 0x000f68000c1e1b00 */
[----:B------:R0:W5:Y:S04]  /*1140*/  LDG.E.64 R14, desc[UR22][R52.64+0x18] ;  /* 0x00001816340e7981 */ /* 0x000168000c1e1b00 */
[----:B------:R-:W5:Y:S04]  /*1150*/  LDG.E.64 R30, desc[UR22][R30.64+0x18] ;  /* 0x000018161e1e7981 */ /* 0x000f68000c1e1b00 */
[----:B------:R-:W5:Y:S04]  /*1160*/  LDG.E.64 R40, desc[UR22][R24.64] ;  /* 0x0000001618287981 */ /* 0x000f68000c1e1b00 */
[----:B------:R-:W5:Y:S04]  /*1170*/  LDG.E.64 R42, desc[UR22][R16.64+0x18] ;  /* 0x00001816102a7981 */ /* 0x000f68000c1e1b00 */
[----:B------:R-:W5:Y:S04]  /*1180*/  LDG.E.64 R36, desc[UR22][R24.64+0x10] ;  /* 0x0000101618247981 */ /* 0x000f68000c1e1b00 */
[----:B------:R-:W5:Y:S01]  /*1190*/  LDG.E.64 R16, desc[UR22][R24.64+0x8] ;  /* 0x0000081618107981 */ /* 0x000f62000c1e1b00 */
[----:B0-----:R-:W-:-:S05]  /*11a0*/  IMAD.WIDE R52, R45, 0x8, R24 ;  /* 0x000000082d347825 */ /* 0x001fca00078e0218 */
[----:B------:R-:W5:Y:S01]  /*11b0*/  LDG.E.64 R32, desc[UR22][R52.64+0x18] ;  /* 0x0000181634207981 */ /* 0x000f62000c1e1b00 */
[-C--:B---3--:R-:W-:Y:S02]  /*11c0*/  DFMA R38, R46, R26.reuse, RZ ;  /* 0x0000001a2e26722b */ /* 0x088fe400000000ff */
[----:B--2---:R-:W-:-:S06]  /*11d0*/  DFMA R26, R6, R26, RZ ;  /* 0x0000001a061a722b */ /* 0x004fcc00000000ff */
[-C--:B----4-:R-:W-:Y:S02]  /*11e0*/  DFMA R38, R50, R28.reuse, R38 ;  /* 0x0000001c3226722b */ /* 0x090fe40000000026 */
[----:B-----5:R-:W-:-:S06]  /*11f0*/  DFMA R26, R8, R28, R26 ;  /* 0x0000001c081a722b */ /* 0x020fcc000000001a */
[-C--:B------:R-:W-:Y:S02]  /*1200*/  DFMA R38, R48, R34.reuse, R38 ;  /* 0x000000223026722b */ /* 0x080fe40000000026 */
[----:B------:R-:W-:Y:S02]  /*1210*/  DFMA R34, R10, R34, R26 ;  /* 0x000000220a22722b */ /* 0x000fe4000000001a */
[----:B------:R-:W2:Y:S01]  /*1220*/  LDG.E.64 R26, desc[UR22][R24.64+0x18] ;  /* 0x00001816181a7981 */ /* 0x000ea2000c1e1b00 */
[-C--:B------:R-:W-:Y:S02]  /*1230*/  DFMA R28, R46, R18.reuse, RZ ;  /* 0x000000122e1c722b */ /* 0x080fe400000000ff */
[----:B------:R-:W-:Y:S01]  /*1240*/  DFMA R18, R6, R18, RZ ;  /* 0x000000120612722b */ /* 0x000fe200000000ff */
[----:B------:R-:W3:Y:S05]  /*1250*/  LDG.E.64 R24, desc[UR22][R52.64] ;  /* 0x0000001634187981 */ /* 0x000eea000c1e1b00 */
[----:B------:R-:W-:-:S02]  /*1260*/  DFMA R28, R50, R22, R28 ;  /* 0x00000016321c722b */ /* 0x000fc4000000001c */
[----:B------:R-:W-:Y:S01]  /*1270*/  DFMA R18, R8, R22, R18 ;  /* 0x000000160812722b */ /* 0x000fe20000000012 */
[----:B------:R-:W4:Y:S05]  /*1280*/  LDG.E.64 R22, desc[UR22][R52.64+0x8] ;  /* 0x0000081634167981 */ /* 0x000f2a000c1e1b00 */
[-C--:B------:R-:W-:Y:S02]  /*1290*/  DFMA R28, R48, R20.reuse, R28 ;  /* 0x00000014301c722b */ /* 0x080fe4000000001c */
[----:B------:R-:W-:Y:S01]  /*12a0*/  DFMA R18, R10, R20, R18 ;  /* 0x000000140a12722b */ /* 0x000fe20000000012 */
[----:B------:R0:W5:Y:S01]  /*12b0*/  LDG.E.64 R20, desc[UR22][R52.64+0x10] ;  /* 0x0000101634147981 */ /* 0x000162000c1e1b00 */
[----:B------:R-:W1:Y:S01]  /*12c0*/  S2UR UR5, SR_CgaCtaId ;  /* 0x00000000000579c3 */ /* 0x000e620000008800 */
[----:B------:R-:W-:-:S03]  /*12d0*/  UMOV UR4, 0x400 ;  /* 0x0000040000047882 */ /* 0x000fc60000000000 */
[-C--:B------:R-:W-:Y:S02]  /*12e0*/  DFMA R28, R12, R30.reuse, R28 ;  /* 0x0000001e0c1c722b */ /* 0x080fe4000000001c */
[----:B------:R-:W-:Y:S02]  /*12f0*/  DFMA R18, R14, R30, R18 ;  /* 0x0000001e0e12722b */ /* 0x000fe40000000012 */
[-C--:B------:R-:W-:Y:S02]  /*1300*/  DFMA R30, R46, R40.reuse, RZ ;  /* 0x000000282e1e722b */ /* 0x080fe400000000ff */
[----:B------:R-:W-:Y:S02]  /*1310*/  DFMA R40, R6, R40, RZ ;  /* 0x000000280628722b */ /* 0x000fe400000000ff */
[-C--:B------:R-:W-:Y:S02]  /*1320*/  DFMA R38, R12, R42.reuse, R38 ;  /* 0x0000002a0c26722b */ /* 0x080fe40000000026 */
[----:B------:R-:W-:Y:S01]  /*1330*/  DFMA R34, R14, R42, R34 ;  /* 0x0000002a0e22722b */ /* 0x000fe20000000022 */
[----:B-1----:R-:W-:Y:S01]  /*1340*/  ULEA UR6, UR5, UR4, 0x18 ;  /* 0x0000000405067291 */ /* 0x002fe2000f8ec0ff */
[----:B------:R-:W-:-:S05]  /*1350*/  DFMA R30, R50, R16, R30 ;  /* 0x00000010321e722b */ /* 0x000fca000000001e */
[----:B------:R-:W-:Y:S01]  /*1360*/  LEA R42, R5, UR6, 0x5 ;  /* 0x00000006052a7c11 */ /* 0x000fe2000f8e28ff */
[----:B------:R-:W-:-:S04]  /*1370*/  DFMA R40, R8, R16, R40 ;  /* 0x000000100828722b */ /* 0x000fc80000000028 */
[----:B------:R-:W0:Y:S01]  /*1380*/  LDS.64 R16, [R42] ;  /* 0x000000002a107984 */ /* 0x000e220000000a00 */
[----:B------:R-:W-:-:S03]  /*1390*/  DFMA R30, R48, R36, R30 ;  /* 0x00000024301e722b */ /* 0x000fc6000000001e */
[----:B------:R-:W-:Y:S01]  /*13a0*/  DFMA R40, R10, R36, R40 ;  /* 0x000000240a28722b */ /* 0x000fe20000000028 */
[----:B------:R-:W1:Y:S01]  /*13b0*/  LDS.64 R36, [R42+0x8] ;  /* 0x000008002a247984 */ /* 0x000e620000000a00 */
[----:B------:R-:W-:Y:S01]  /*13c0*/  VIADD R43, R0, 0xfffffffc ;  /* 0xfffffffc002b7836 */ /* 0x000fe20000000000 */
[----:B0-----:R-:W-:Y:S02]  /*13d0*/  DADD R52, R38, R16 ;  /* 0x0000000026347229 */ /* 0x001fe40000000010 */
[----:B------:R-:W0:Y:S01]  /*13e0*/  LDS.64 R16, [R42+0x10] ;  /* 0x000010002a107984 */ /* 0x000e220000000a00 */
[----:B------:R-:W0:Y:S01]  /*13f0*/  LDC.64 R38, c[0x0][0x398] ;  /* 0x0000e600ff267b82 */ /* 0x000e220000000a00 */
[----:B-1----:R-:W-:-:S03]  /*1400*/  DADD R36, R28, R36 ;  /* 0x000000001c247229 */ /* 0x002fc60000000024 */
[----:B------:R1:W-:Y:S01]  /*1410*/  STS.64 [R42], R52 ;  /* 0x000000342a007388 */ /* 0x0003e20000000a00 */
[----:B0-----:R-:W-:-:S05]  /*1420*/  IMAD.WIDE R38, R43, 0x8, R38 ;  /* 0x000000082b267825 */ /* 0x001fca00078e0226 */
[----:B-1----:R-:W5:Y:S04]  /*1430*/  LDG.E.64 R52, desc[UR22][R38.64+0x8] ;  /* 0x0000081626347981 */ /* 0x002f68000c1e1b00 */
[----:B------:R-:W-:Y:S01]  /*1440*/  STS.64 [R42+0x8], R36 ;  /* 0x000008242a007388 */ /* 0x000fe20000000a00 */
[----:B------:R-:W-:-:S04]  /*1450*/  UIADD3 UR6, UPT, UPT, UR4, 0x6000, URZ ;  /* 0x0000600004067890 */ /* 0x000fc8000fffe0ff */
[----:B------:R-:W-:Y:S01]  /*1460*/  ULEA UR6, UR5, UR6, 0x18 ;  /* 0x0000000605067291 */ /* 0x000fe2000f8ec0ff */
[-C--:B--2---:R-:W-:Y:S02]  /*1470*/  DFMA R30, R12, R26.reuse, R30 ;  /* 0x0000001a0c1e722b */ /* 0x084fe4000000001e */
[----:B------:R-:W-:Y:S01]  /*1480*/  DFMA R40, R14, R26, R40 ;  /* 0x0000001a0e28722b */ /* 0x000fe20000000028 */
[----:B------:R-:W0:Y:S01]  /*1490*/  LDS.64 R26, [R42+0x18] ;  /* 0x000018002a1a7984 */ /* 0x000e220000000a00 */
[----:B---3--:R-:W-:-:S08]  /*14a0*/  DFMA R28, R46, R24, RZ ;  /* 0x000000182e1c722b */ /* 0x008fd000000000ff */
[----:B----4-:R-:W-:-:S08]  /*14b0*/  DFMA R28, R50, R22, R28 ;  /* 0x00000016321c722b */ /* 0x010fd0000000001c */
[----:B-----5:R-:W-:Y:S02]  /*14c0*/  DFMA R28, R48, R20, R28 ;  /* 0x00000014301c722b */ /* 0x020fe4000000001c */
[----:B------:R-:W-:Y:S01]  /*14d0*/  DADD R30, R30, R16 ;  /* 0x000000001e1e7229 */ /* 0x000fe20000000010 */
[----:B------:R-:W2:Y:S05]  /*14e0*/  LDG.E.64 R16, desc[UR22][R38.64] ;  /* 0x0000001626107981 */ /* 0x000eaa000c1e1b00 */
[----:B------:R-:W-:Y:S02]  /*14f0*/  DFMA R28, R12, R32, R28 ;  /* 0x000000200c1c722b */ /* 0x000fe4000000001c */
[----:B------:R-:W-:Y:S01]  /*1500*/  DFMA R24, R6, R24, RZ ;  /* 0x000000180618722b */ /* 0x000fe200000000ff */
[----:B------:R1:W-:Y:S05]  /*1510*/  STS.64 [R42+0x10], R30 ;  /* 0x0000101e2a007388 */ /* 0x0003ea0000000a00 */
[----:B0-----:R-:W-:Y:S01]  /*1520*/  DADD R26, R28, R26 ;  /* 0x000000001c1a7229 */ /* 0x001fe2000000001a */
[----:B------:R-:W-:Y:S01]  /*1530*/  IMAD.WIDE R28, R45, 0x8, R38 ;  /* 0x000000082d1c7825 */ /* 0x000fe200078e0226 */
[----:B------:R-:W-:-:S04]  /*1540*/  DFMA R24, R8, R22, R24 ;  /* 0x000000160818722b */ /* 0x000fc80000000018 */
[----:B-1----:R-:W3:Y:S04]  /*1550*/  LDG.E.64 R30, desc[UR22][R28.64] ;  /* 0x000000161c1e7981 */ /* 0x002ee8000c1e1b00 */
[----:B------:R-:W-:Y:S01]  /*1560*/  DFMA R24, R10, R20, R24 ;  /* 0x000000140a18722b */ /* 0x000fe20000000018 */
[----:B------:R0:W-:Y:S04]  /*1570*/  STS.64 [R42+0x18], R26 ;  /* 0x0000181a2a007388 */ /* 0x0001e80000000a00 */
[----:B------:R-:W4:Y:S04]  /*1580*/  LDG.E.64 R20, desc[UR22][R28.64+0x8] ;  /* 0x000008161c147981 */ /* 0x000f28000c1e1b00 */
[----:B------:R-:W5:Y:S04]  /*1590*/  LDG.E.64 R36, desc[UR22][R28.64+0x18] ;  /* 0x000018161c247981 */ /* 0x000f68000c1e1b00 */
[----:B0-----:R-:W5:Y:S01]  /*15a0*/  LDG.E.64 R26, desc[UR22][R38.64+0x10] ;  /* 0x00001016261a7981 */ /* 0x001f62000c1e1b00 */
[----:B------:R-:W-:-:S03]  /*15b0*/  DFMA R32, R14, R32, R24 ;  /* 0x000000200e20722b */ /* 0x000fc60000000018 */
[----:B------:R2:W5:Y:S04]  /*15c0*/  LDG.E.64 R24, desc[UR22][R28.64+0x10] ;  /* 0x000010161c187981 */ /* 0x000568000c1e1b00 */
[----:B------:R-:W5:Y:S01]  /*15d0*/  LDG.E.64 R38, desc[UR22][R38.64+0x18] ;  /* 0x0000181626267981 */ /* 0x000f62000c1e1b00 */
[----:B------:R-:W-:-:S05]  /*15e0*/  LEA R43, R5, UR6, 0x5 ;  /* 0x00000006052b7c11 */ /* 0x000fca000f8e28ff */
[----:B------:R-:W0:Y:S02]  /*15f0*/  LDS.64 R22, [R43] ;  /* 0x000000002b167984 */ /* 0x000e240000000a00 */
[----:B0-----:R-:W-:Y:S02]  /*1600*/  DADD R34, R34, R22 ;  /* 0x0000000022227229 */ /* 0x001fe40000000016 */
[----:B------:R-:W0:Y:S02]  /*1610*/  LDS.64 R22, [R43+0x8] ;  /* 0x000008002b167984 */ /* 0x000e240000000a00 */
[----:B0-----:R-:W-:Y:S02]  /*1620*/  DADD R22, R18, R22 ;  /* 0x0000000012167229 */ /* 0x001fe40000000016 */
[----:B------:R-:W0:Y:S04]  /*1630*/  LDS.64 R18, [R43+0x10] ;  /* 0x000010002b127984 */ /* 0x000e280000000a00 */
[----:B------:R1:W-:Y:S04]  /*1640*/  STS.64 [R43], R34 ;  /* 0x000000222b007388 */ /* 0x0003e80000000a00 */
[----:B------:R1:W-:Y:S01]  /*1650*/  STS.64 [R43+0x8], R22 ;  /* 0x000008162b007388 */ /* 0x0003e20000000a00 */
[----:B0-----:R-:W-:-:S03]  /*1660*/  DADD R40, R40, R18 ;  /* 0x0000000028287229 */ /* 0x001fc60000000012 */
[----:B------:R-:W0:Y:S01]  /*1670*/  LDS.64 R18, [R43+0x18] ;  /* 0x000018002b127984 */ /* 0x000e220000000a00 */
[----:B-1----:R-:W-:-:S05]  /*1680*/  IMAD.WIDE R34, R45, 0x8, R28 ;  /* 0x000000082d227825 */ /* 0x002fca00078e021c */
[----:B------:R-:W5:Y:S01]  /*1690*/  LDG.E.64 R22, desc[UR22][R34.64] ;  /* 0x0000001622167981 */ /* 0x000f62000c1e1b00 */
[----:B------:R-:W-:-:S04]  /*16a0*/  UIADD3 UR6, UPT, UPT, UR4, 0x1800, URZ ;  /* 0x0000180004067890 */ /* 0x000fc8000fffe0ff */
[----:B------:R-:W-:Y:S01]  /*16b0*/  ULEA UR6, UR5, UR6, 0x18 ;  /* 0x0000000605067291 */ /* 0x000fe2000f8ec0ff */
[----:B------:R-:W-:Y:S05]  /*16c0*/  STS.64 [R43+0x10], R40 ;  /* 0x000010282b007388 */ /* 0x000fea0000000a00 */
[----:B------:R-:W-:Y:S01]  /*16d0*/  LEA R42, R5, UR6, 0x5 ;  /* 0x00000006052a7c11 */ /* 0x000fe2000f8e28ff */
[----:B0-----:R-:W-:Y:S01]  /*16e0*/  DADD R18, R32, R18 ;  /* 0x0000000020127229 */ /* 0x001fe20000000012 */
[----:B------:R-:W5:Y:S06]  /*16f0*/  LDG.E.64 R32, desc[UR22][R34.64+0x8] ;  /* 0x0000081622207981 */ /* 0x000f6c000c1e1b00 */
[----:B------:R-:W-:Y:S04]  /*1700*/  STS.64 [R43+0x18], R18 ;  /* 0x000018122b007388 */ /* 0x000fe80000000a00 */
[----:B------:R-:W0:Y:S04]  /*1710*/  LDS.64 R18, [R42] ;  /* 0x000000002a127984 */ /* 0x000e280000000a00 */
[----:B------:R-:W1:Y:S01]  /*1720*/  LDS.64 R40, [R42+0x8] ;  /* 0x000008002a287984 */ /* 0x000e620000000a00 */
[----:B--2---:R-:W-:-:S02]  /*1730*/  DFMA R28, R46, R16, RZ ;  /* 0x000000102e1c722b */ /* 0x004fc400000000ff */
[----:B------:R-:W-:-:S06]  /*1740*/  DFMA R16, R6, R16, RZ ;  /* 0x000000100610722b */ /* 0x000fcc00000000ff */
[-C--:B------:R-:W-:Y:S02]  /*1750*/  DFMA R28, R50, R52.reuse, R28 ;  /* 0x00000034321c722b */ /* 0x080fe4000000001c */
[----:B------:R-:W-:Y:S02]  /*1760*/  DFMA R52, R8, R52, R16 ;  /* 0x000000340834722b */ /* 0x000fe40000000010 */
[-C--:B---3--:R-:W-:Y:S02]  /*1770*/  DFMA R16, R46, R30.reuse, RZ ;  /* 0x0000001e2e10722b */ /* 0x088fe400000000ff */
[----:B------:R-:W-:-:S06]  /*1780*/  DFMA R30, R6, R30, RZ ;  /* 0x0000001e061e722b */ /* 0x000fcc00000000ff */
[-C--:B----4-:R-:W-:Y:S02]  /*1790*/  DFMA R16, R50, R20.reuse, R16 ;  /* 0x000000143210722b */ /* 0x090fe40000000010 */
[----:B------:R-:W-:Y:S01]  /*17a0*/  DFMA R30, R8, R20, R30 ;  /* 0x00000014081e722b */ /* 0x000fe2000000001e */
[----:B------:R-:W2:Y:S01]  /*17b0*/  LDG.E.64 R20, desc[UR22][R34.64+0x10] ;  /* 0x0000101622147981 */ /* 0x000ea2000c1e1b00 */
[-C--:B-----5:R-:W-:Y:S02]  /*17c0*/  DFMA R28, R48, R26.reuse, R28 ;  /* 0x0000001a301c722b */ /* 0x0a0fe4000000001c */
[----:B------:R-:W-:Y:S01]  /*17d0*/  DFMA R52, R10, R26, R52 ;  /* 0x0000001a0a34722b */ /* 0x000fe20000000034 */
[----:B------:R-:W3:Y:S01]  /*17e0*/  LDG.E.64 R26, desc[UR22][R34.64+0x18] ;  /* 0x00001816221a7981 */ /* 0x000ee2000c1e1b00 */
[-C--:B------:R-:W-:Y:S02]  /*17f0*/  DFMA R16, R48, R24.reuse, R16 ;  /* 0x000000183010722b */ /* 0x080fe40000000010 */
[----:B------:R-:W-:Y:S01]  /*1800*/  DFMA R30, R10, R24, R30 ;  /* 0x000000180a1e722b */ /* 0x000fe2000000001e */
[----:B------:R-:W-:Y:S01]  /*1810*/  IMAD.WIDE R24, R45, 0x8, R34 ;  /* 0x000000082d187825 */ /* 0x000fe200078e0222 */
[----:B------:R-:W-:-:S04]  /*1820*/  DFMA R28, R12, R38, R28 ;  /* 0x000000260c1c722b */ /* 0x000fc8000000001c */
[----:B------:R-:W4:Y:S04]  /*1830*/  LDG.E.64 R34, desc[UR22][R24.64] ;  /* 0x0000001618227981 */ /* 0x000f28000c1e1b00 */
[----:B0-----:R-:W-:Y:S02]  /*1840*/  DADD R28, R28, R18 ;  /* 0x000000001c1c7229 */ /* 0x001fe40000000012 */
[----:B------:R-:W-:Y:S01]  /*1850*/  DFMA R18, R12, R36, R16 ;  /* 0x000000240c12722b */ /* 0x000fe20000000010 */
[----:B------:R-:W5:Y:S04]  /*1860*/  LDG.E.64 R16, desc[UR22][R24.64+0x8] ;  /* 0x0000081618107981 */ /* 0x000f68000c1e1b00 */
[----:B------:R0:W-:Y:S04]  /*1870*/  STS.64 [R42], R28 ;  /* 0x0000001c2a007388 */ /* 0x0001e80000000a00 */
[----:B0-----:R-:W5:Y:S04]  /*1880*/  LDG.E.64 R28, desc[UR22][R24.64+0x10] ;  /* 0x00001016181c7981 */ /* 0x001f68000c1e1b00 */
[----:B------:R-:W5:Y:S01]  /*1890*/  LDG.E.64 R24, desc[UR22][R24.64+0x18] ;  /* 0x0000181618187981 */ /* 0x000f62000c1e1b00 */
[----:B-1----:R-:W-:-:S07]  /*18a0*/  DADD R40, R18, R40 ;  /* 0x0000000012287229 */ /* 0x002fce0000000028 */
[----:B------:R-:W-:Y:S01]  /*18b0*/  STS.64 [R42+0x8], R40 ;  /* 0x000008282a007388 */ /* 0x000fe20000000a00 */
[-C--:B------:R-:W-:Y:S02]  /*18c0*/  DFMA R18, R46, R22.reuse, RZ ;  /* 0x000000162e12722b */ /* 0x080fe400000000ff */
[----:B------:R-:W-:-:S06]  /*18d0*/  DFMA R22, R6, R22, RZ ;  /* 0x000000160616722b */ /* 0x000fcc00000000ff */
[-C--:B------:R-:W-:Y:S02]  /*18e0*/  DFMA R18, R50, R32.reuse, R18 ;  /* 0x000000203212722b */ /* 0x080fe40000000012 */
[----:B------:R-:W-:Y:S01]  /*18f0*/  DFMA R22, R8, R32, R22 ;  /* 0x000000200816722b */ /* 0x000fe20000000016 */
[----:B------:R-:W0:Y:S05]  /*1900*/  LDS.64 R32, [R42+0x10] ;  /* 0x000010002a207984 */ /* 0x000e2a0000000a00 */
[----:B--2---:R-:W-:-:S08]  /*1910*/  DFMA R18, R48, R20, R18 ;  /* 0x000000143012722b */ /* 0x004fd00000000012 */
[----:B---3--:R-:W-:-:S08]  /*1920*/  DFMA R18, R12, R26, R18 ;  /* 0x0000001a0c12722b */ /* 0x008fd00000000012 */
[----:B0-----:R-:W-:Y:S02]  /*1930*/  DADD R40, R18, R32 ;  /* 0x0000000012287229 */ /* 0x001fe40000000020 */
[----:B------:R-:W0:Y:S01]  /*1940*/  LDS.64 R18, [R42+0x18] ;  /* 0x000018002a127984 */ /* 0x000e220000000a00 */
[----:B----4-:R-:W-:-:S08]  /*1950*/  DFMA R32, R46, R34, RZ ;  /* 0x000000222e20722b */ /* 0x010fd000000000ff */
[----:B-----5:R-:W-:Y:S01]  /*1960*/  DFMA R32, R50, R16, R32 ;  /* 0x000000103220722b */ /* 0x020fe20000000020 */
[----:B------:R1:W-:Y:S02]  /*1970*/  STS.64 [R42+0x10], R40 ;  /* 0x000010282a007388 */ /* 0x0003e40000000a00 */
[----:B-1----:R-:W1:Y:S05]  /*1980*/  LDC.64 R40, c[0x0][0x3a0] ;  /* 0x0000e800ff287b82 */ /* 0x002e6a0000000a00 */
[----:B------:R-:W-:-:S08]  /*1990*/  DFMA R32, R48, R28, R32 ;  /* 0x0000001c3020722b */ /* 0x000fd00000000020 */
[----:B------:R-:W-:-:S08]  /*19a0*/  DFMA R32, R12, R24, R32 ;  /* 0x000000180c20722b */ /* 0x000fd00000000020 */
[----:B0-----:R-:W-:Y:S01]  /*19b0*/  DADD R18, R32, R18 ;  /* 0x0000000020127229 */ /* 0x001fe20000000012 */
[----:B------:R-:W-:-:S05]  /*19c0*/  IADD3 R33, PT, PT, R0, -0x4, RZ ;  /* 0xfffffffc00217810 */ /* 0x000fca0007ffe0ff */
[----:B-1----:R-:W-:Y:S01]  /*19d0*/  IMAD.WIDE R40, R33, 0x8, R40 ;  /* 0x0000000821287825 */ /* 0x002fe200078e0228 */
[----:B------:R0:W-:Y:S04]  /*19e0*/  STS.64 [R42+0x18], R18 ;  /* 0x000018122a007388 */ /* 0x0001e80000000a00 */
[----:B------:R-:W2:Y:S04]  /*19f0*/  LDG.E.64 R32, desc[UR22][R40.64+0x8] ;  /* 0x0000081628207981 */ /* 0x000ea8000c1e1b00 */
[----:B0-----:R-:W3:Y:S01]  /*1a00*/  LDG.E.64 R18, desc[UR22][R40.64] ;  /* 0x0000001628127981 */ /* 0x001ee2000c1e1b00 */
[----:B------:R-:W-:-:S03]  /*1a10*/  DFMA R22, R10, R20, R22 ;  /* 0x000000140a16722b */ /* 0x000fc60000000016 */
[----:B------:R-:W4:Y:S01]  /*1a20*/  LDG.E.64 R20, desc[UR22][R40.64+0x10] ;  /* 0x0000101628147981 */ /* 0x000f22000c1e1b00 */
[----:B------:R-:W-:-:S04]  /*1a30*/  DFMA R34, R6, R34, RZ ;  /* 0x000000220622722b */ /* 0x000fc800000000ff */
[C---:B------:R-:W-:Y:S01]  /*1a40*/  DFMA R26, R14.reuse, R26, R22 ;  /* 0x0000001a0e1a722b */ /* 0x040fe20000000016 */
[----:B------:R-:W-:Y:S01]  /*1a50*/  IMAD.WIDE R22, R45, 0x8, R40 ;  /* 0x000000082d167825 */ /* 0x000fe200078e0228 */
[----:B------:R-:W-:Y:S01]  /*1a60*/  DFMA R52, R14, R38, R52 ;  /* 0x000000260e34722b */ /* 0x000fe20000000034 */
[----:B------:R3:W5:Y:S01]  /*1a70*/  LDG.E.64 R38, desc[UR22][R40.64+0x18] ;  /* 0x0000181628267981 */ /* 0x000762000c1e1b00 */
[----:B------:R-:W-:-:S03]  /*1a80*/  DFMA R34, R8, R16, R34 ;  /* 0x000000100822722b */ /* 0x000fc60000000022 */
[----:B------:R-:W5:Y:S01]  /*1a90*/  LDG.E.64 R16, desc[UR22][R22.64] ;  /* 0x0000001616107981 */ /* 0x000f62000c1e1b00 */
[----:B------:R-:W-:-:S03]  /*1aa0*/  DFMA R30, R14, R36, R30 ;  /* 0x000000240e1e722b */ /* 0x000fc6000000001e */
[----:B------:R-:W5:Y:S01]  /*1ab0*/  LDG.E.64 R36, desc[UR22][R22.64+0x8] ;  /* 0x0000081616247981 */ /* 0x000f62000c1e1b00 */
[----:B------:R-:W-:-:S03]  /*1ac0*/  UIADD3 UR6, UPT, UPT, UR4, 0x7800, URZ ;  /* 0x0000780004067890 */ /* 0x000fc6000fffe0ff */
[----:B------:R-:W5:Y:S01]  /*1ad0*/  LDG.E.64 R42, desc[UR22][R22.64+0x10] ;  /* 0x00001016162a7981 */ /* 0x000f62000c1e1b00 */
[----:B------:R-:W-:Y:S01]  /*1ae0*/  ULEA UR6, UR5, UR6, 0x18 ;  /* 0x0000000605067291 */ /* 0x000fe2000f8ec0ff */
[----:B------:R-:W-:-:S05]  /*1af0*/  DFMA R28, R10, R28, R34 ;  /* 0x0000001c0a1c722b */ /* 0x000fca0000000022 */
[----:B------:R-:W-:-:S05]  /*1b00*/  LEA R44, R5, UR6, 0x5 ;  /* 0x00000006052c7c11 */ /* 0x000fca000f8e28ff */
[----:B------:R-:W0:Y:S02]  /*1b10*/  LDS.64 R34, [R44] ;  /* 0x000000002c227984 */ /* 0x000e240000000a00 */
[----:B0-----:R-:W-:Y:S02]  /*1b20*/  DADD R52, R52, R34 ;  /* 0x0000000034347229 */ /* 0x001fe40000000022 */
[----:B------:R-:W0:Y:S01]  /*1b30*/  LDS.64 R34, [R44+0x8] ;  /* 0x000008002c227984 */ /* 0x000e220000000a00 */
[----:B------:R-:W-:Y:S02]  /*1b40*/  DFMA R28, R14, R24, R28 ;  /* 0x000000180e1c722b */ /* 0x000fe4000000001c */
[----:B0-----:R-:W-:Y:S01]  /*1b50*/  DADD R34, R30, R34 ;  /* 0x000000001e227229 */ /* 0x001fe20000000022 */
[----:B------:R-:W0:Y:S01]  /*1b60*/  LDS.64 R30, [R44+0x10] ;  /* 0x000010002c1e7984 */ /* 0x000e220000000a00 */
[----:B------:R-:W-:-:S03]  /*1b70*/  IMAD.WIDE R24, R45, 0x8, R22 ;  /* 0x000000082d187825 */ /* 0x000fc600078e0216 */
[----:B------:R-:W5:Y:S04]  /*1b80*/  LDG.E.64 R22, desc[UR22][R22.64+0x18] ;  /* 0x0000181616167981 */ /* 0x000f68000c1e1b00 */
[----:B------:R1:W-:Y:S04]  /*1b90*/  STS.64 [R44+0x8], R34 ;  /* 0x000008222c007388 */ /* 0x0003e80000000a00 */
[----:B-1----:R-:W5:Y:S01]  /*1ba0*/  LDG.E.64 R34, desc[UR22][R24.64+0x10] ;  /* 0x0000101618227981 */ /* 0x002f62000c1e1b00 */
[----:B0-----:R-:W-:-:S03]  /*1bb0*/  DADD R26, R26, R30 ;  /* 0x000000001a1a7229 */ /* 0x001fc6000000001e */
[----:B------:R-:W5:Y:S04]  /*1bc0*/  LDG.E.64 R30, desc[UR22][R24.64] ;  /* 0x00000016181e7981 */ /* 0x000f68000c1e1b00 */
[----:B------:R0:W-:Y:S04]  /*1bd0*/  STS.64 [R44+0x10], R26 ;  /* 0x0000101a2c007388 */ /* 0x0001e80000000a00 */
[----:B0-----:R-:W5:Y:S04]  /*1be0*/  LDG.E.64 R26, desc[UR22][R24.64+0x8] ;  /* 0x00000816181a7981 */ /* 0x001f68000c1e1b00 */
[----:B------:R0:W-:Y:S02]  /*1bf0*/  STS.64 [R44], R52 ;  /* 0x000000342c007388 */ /* 0x0001e40000000a00 */
[----:B0-----:R-:W-:Y:S01]  /*1c00*/  IMAD.WIDE R52, R45, 0x8, R24 ;  /* 0x000000082d347825 */ /* 0x001fe200078e0218 */
[----:B---3--:R-:W-:-:S02]  /*1c10*/  DFMA R40, R46, R18, RZ ;  /* 0x000000122e28722b */ /* 0x008fc400000000ff */
[----:B------:R-:W-:-:S06]  /*1c20*/  DFMA R18, R6, R18, RZ ;  /* 0x000000120612722b */ /* 0x000fcc00000000ff */
[-C--:B--2---:R-:W-:Y:S02]  /*1c30*/  DFMA R40, R50, R32.reuse, R40 ;  /* 0x000000203228722b */ /* 0x084fe40000000028 */
[----:B------:R-:W-:-:S06]  /*1c40*/  DFMA R18, R8, R32, R18 ;  /* 0x000000200812722b */ /* 0x000fcc0000000012 */
[-C--:B----4-:R-:W-:Y:S02]  /*1c50*/  DFMA R40, R48, R20.reuse, R40 ;  /* 0x000000143028722b */ /* 0x090fe40000000028 */
[----:B------:R-:W-:Y:S01]  /*1c60*/  DFMA R18, R10, R20, R18 ;  /* 0x000000140a12722b */ /* 0x000fe20000000012 */
[----:B------:R-:W0:Y:S05]  /*1c70*/  LDS.64 R20, [R44+0x18] ;  /* 0x000018002c147984 */ /* 0x000e2a0000000a00 */
[-C--:B-----5:R-:W-:Y:S02]  /*1c80*/  DFMA R40, R12, R38.reuse, R40 ;  /* 0x000000260c28722b */ /* 0x0a0fe40000000028 */
[----:B------:R-:W-:-:S02]  /*1c90*/  DFMA R38, R14, R38, R18 ;  /* 0x000000260e26722b */ /* 0x000fc40000000012 */
[-C--:B------:R-:W-:Y:S02]  /*1ca0*/  DFMA R18, R6, R16.reuse, RZ ;  /* 0x000000100612722b */ /* 0x080fe400000000ff */
[----:B0-----:R-:W-:Y:S01]  /*1cb0*/  DADD R32, R28, R20 ;  /* 0x000000001c207229 */ /* 0x001fe20000000014 */
[----:B------:R-:W2:Y:S01]  /*1cc0*/  LDG.E.64 R20, desc[UR22][R24.64+0x18] ;  /* 0x0000181618147981 */ /* 0x000ea2000c1e1b00 */
[----:B------:R-:W-:-:S03]  /*1cd0*/  DFMA R28, R46, R16, RZ ;  /* 0x000000102e1c722b */ /* 0x000fc600000000ff */
[----:B------:R-:W3:Y:S05]  /*1ce0*/  LDG.E.64 R16, desc[UR22][R52.64] ;  /* 0x0000001634107981 */ /* 0x000eea000c1e1b00 */
[-C--:B------:R-:W-:Y:S01]  /*1cf0*/  DFMA R28, R50, R36.reuse, R28 ;  /* 0x00000024321c722b */ /* 0x080fe2000000001c */
[----:B------:R0:W-:Y:S01]  /*1d00*/  STS.64 [R44+0x18], R32 ;  /* 0x000018202c007388 */ /* 0x0001e20000000a00 */
[----:B------:R-:W-:-:S03]  /*1d10*/  DFMA R36, R8, R36, R18 ;  /* 0x000000240824722b */ /* 0x000fc60000000012 */
[----:B------:R-:W4:Y:S04]  /*1d20*/  LDG.E.64 R18, desc[UR22][R52.64+0x8] ;  /* 0x0000081634127981 */ /* 0x000f28000c1e1b00 */
[----:B------:R-:W5:Y:S04]  /*1d30*/  LDG.E.64 R24, desc[UR22][R52.64+0x18] ;  /* 0x0000181634187981 */ /* 0x000f68000c1e1b00 */
[----:B0-----:R3:W5:Y:S01]  /*1d40*/  LDG.E.64 R32, desc[UR22][R52.64+0x10] ;  /* 0x0000101634207981 */ /* 0x001762000c1e1b00 */
[-C--:B------:R-:W-:Y:S02]  /*1d50*/  DFMA R28, R48, R42.reuse, R28 ;  /* 0x0000002a301c722b */ /* 0x080fe4000000001c */
[----:B------:R-:W-:Y:S01]  /*1d60*/  DFMA R36, R10, R42, R36 ;  /* 0x0000002a0a24722b */ /* 0x000fe20000000024 */
[----:B------:R-:W-:-:S04]  /*1d70*/  UIADD3 UR6, UPT, UPT, UR4, 0x3000, URZ ;  /* 0x0000300004067890 */ /* 0x000fc8000fffe0ff */
[----:B------:R-:W-:Y:S01]  /*1d80*/  ULEA UR6, UR5, UR6, 0x18 ;  /* 0x0000000605067291 */ /* 0x000fe2000f8ec0ff */
[-C--:B------:R-:W-:Y:S02]  /*1d90*/  DFMA R42, R46, R30.reuse, RZ ;  /* 0x0000001e2e2a722b */ /* 0x080fe400000000ff */
[----:B------:R-:W-:-:S06]  /*1da0*/  DFMA R30, R6, R30, RZ ;  /* 0x0000001e061e722b */ /* 0x000fcc00000000ff */
[-C--:B------:R-:W-:Y:S02]  /*1db0*/  DFMA R42, R50, R26.reuse, R42 ;  /* 0x0000001a322a722b */ /* 0x080fe4000000002a */
[----:B------:R-:W-:-:S06]  /*1dc0*/  DFMA R30, R8, R26, R30 ;  /* 0x0000001a081e722b */ /* 0x000fcc000000001e */
[-C--:B------:R-:W-:Y:S01]  /*1dd0*/  DFMA R26, R48, R34.reuse, R42 ;  /* 0x00000022301a722b */ /* 0x080fe2000000002a */
[----:B------:R-:W-:Y:S01]  /*1de0*/  LEA R42, R5, UR6, 0x5 ;  /* 0x00000006052a7c11 */ /* 0x000fe2000f8e28ff */
[----:B------:R-:W-:-:S04]  /*1df0*/  DFMA R34, R10, R34, R30 ;  /* 0x000000220a22722b */ /* 0x000fc8000000001e */
[----:B------:R-:W0:Y:S01]  /*1e00*/  LDS.64 R30, [R42] ;  /* 0x000000002a1e7984 */ /* 0x000e220000000a00 */
[----:B------:R-:W-:Y:S02]  /*1e10*/  DFMA R28, R12, R22, R28 ;  /* 0x000000160c1c722b */ /* 0x000fe4000000001c */
[----:B0-----:R-:W-:Y:S01]  /*1e20*/  DADD R40, R40, R30 ;  /* 0x0000000028287229 */ /* 0x001fe2000000001e */
[----:B------:R-:W0:Y:S05]  /*1e30*/  LDS.64 R30, [R42+0x8] ;  /* 0x000008002a1e7984 */ /* 0x000e2a0000000a00 */
[----:B0-----:R-:W-:Y:S02]  /*1e40*/  DADD R30, R28, R30 ;  /* 0x000000001c1e7229 */ /* 0x001fe4000000001e */
[----:B------:R-:W0:Y:S05]  /*1e50*/  LDS.64 R28, [R42+0x10] ;  /* 0x000010002a1c7984 */ /* 0x000e2a0000000a00 */
[----:B------:R5:W-:Y:S01]  /*1e60*/  STS.64 [R42+0x8], R30 ;  /* 0x0000081e2a007388 */ /* 0x000be20000000a00 */
[----:B------:R-:W-:Y:S01]  /*1e70*/  UIADD3 UR6, UPT, UPT, UR4, 0x9000, URZ ;  /* 0x0000900004067890 */ /* 0x000fe2000fffe0ff */
[----:B------:R-:W-:-:S03]  /*1e80*/  VIADD R43, R0, 0xfffffffc ;  /* 0xfffffffc002b7836 */ /* 0x000fc60000000000 */
[----:B------:R-:W-:Y:S01]  /*1e90*/  ULEA UR6, UR5, UR6, 0x18 ;  /* 0x0000000605067291 */ /* 0x000fe2000f8ec0ff */
[----:B------:R-:W-:Y:S01]  /*1ea0*/  STS.64 [R42], R40 ;  /* 0x000000282a007388 */ /* 0x000fe20000000a00 */
[----:B--2---:R-:W-:Y:S02]  /*1eb0*/  DFMA R26, R12, R20, R26 ;  /* 0x000000140c1a722b */ /* 0x004fe4000000001a */
[----:B---3--:R-:W-:-:S06]  /*1ec0*/  DFMA R52, R46, R16, RZ ;  /* 0x000000102e34722b */ /* 0x008fcc00000000ff */
[----:B0-----:R-:W-:Y:S02]  /*1ed0*/  DADD R28, R26, R28 ;  /* 0x000000001a1c7229 */ /* 0x001fe4000000001c */
[----:B------:R-:W0:Y:S01]  /*1ee0*/  LDS.64 R26, [R42+0x18] ;  /* 0x000018002a1a7984 */ /* 0x000e220000000a00 */
[----:B----4-:R-:W-:-:S08]  /*1ef0*/  DFMA R52, R50, R18, R52 ;  /* 0x000000123234722b */ /* 0x010fd00000000034 */
[----:B-----5:R-:W-:Y:S02]  /*1f00*/  DFMA R30, R48, R32, R52 ;  /* 0x00000020301e722b */ /* 0x020fe40000000034 */
[----:B------:R-:W1:Y:S06]  /*1f10*/  LDC.64 R52, c[0x0][0x3a8] ;  /* 0x0000ea00ff347b82 */ /* 0x000e6c0000000a00 */
[----:B------:R-:W-:Y:S01]  /*1f20*/  DFMA R30, R12, R24, R30 ;  /* 0x000000180c1e722b */ /* 0x000fe2000000001e */
[----:B------:R2:W-:Y:S01]  /*1f30*/  STS.64 [R42+0x10], R28 ;  /* 0x0000101c2a007388 */ /* 0x0005e20000000a00 */
[----:B------:R-:W-:-:S06]  /*1f40*/  DFMA R16, R6, R16, RZ ;  /* 0x000000100610722b */ /* 0x000fcc00000000ff */
[----:B0-----:R-:W-:Y:S01]  /*1f50*/  DADD R26, R30, R26 ;  /* 0x000000001e1a7229 */ /* 0x001fe2000000001a */
[----:B-1----:R-:W-:Y:S01]  /*1f60*/  IMAD.WIDE R52, R43, 0x8, R52 ;  /* 0x000000082b347825 */ /* 0x002fe200078e0234 */
[----:B------:R-:W-:-:S04]  /*1f70*/  LEA R43, R5, UR6, 0x5 ;  /* 0x00000006052b7c11 */ /* 0x000fc8000f8e28ff */
[----:B------:R-:W3:Y:S04]  /*1f80*/  LDG.E.64 R30, desc[UR22][R52.64] ;  /* 0x00000016341e7981 */ /* 0x000ee8000c1e1b00 */
[----:B------:R-:W-:Y:S04]  /*1f90*/  STS.64 [R42+0x18], R26 ;  /* 0x0000181a2a007388 */ /* 0x000fe80000000a00 */
[----:B------:R-:W0:Y:S04]  /*1fa0*/  LDS.64 R26, [R43] ;  /* 0x000000002b1a7984 */ /* 0x000e280000000a00 */
[----:B--2---:R-:W2:Y:S01]  /*1fb0*/  LDG.E.64 R28, desc[UR22][R52.64+0x8] ;  /* 0x00000816341c7981 */ /* 0x004ea2000c1e1b00 */
[----:B------:R-:W-:Y:S01]  /*1fc0*/  IMAD.WIDE R40, R45, 0x8, R52 ;  /* 0x000000082d287825 */ /* 0x000fe200078e0234 */
[----:B------:R-:W-:-:S02]  /*1fd0*/  DFMA R34, R14, R20, R34 ;  /* 0x000000140e22722b */ /* 0x000fc40000000022 */
[----:B------:R-:W-:Y:S01]  /*1fe0*/  DFMA R20, R8, R18, R16 ;  /* 0x000000120814722b */ /* 0x000fe20000000010 */
[----:B------:R-:W4:Y:S04]  /*1ff0*/  LDG.E.64 R16, desc[UR22][R52.64+0x10] ;  /* 0x0000101634107981 */ /* 0x000f28000c1e1b00 */
[----:B------:R-:W5:Y:S01]  /*2000*/  LDG.E.64 R18, desc[UR22][R40.64] ;  /* 0x0000001628127981 */ /* 0x000f62000c1e1b00 */
[----:B------:R-:W-:Y:S02]  /*2010*/  DFMA R36, R14, R22, R36 ;  /* 0x000000160e24722b */ /* 0x000fe40000000024 */
[----:B------:R-:W-:Y:S01]  /*2020*/  DFMA R32, R10, R32, R20 ;  /* 0x000000200a20722b */ /* 0x000fe20000000014 */
[----:B------:R-:W5:Y:S04]  /*2030*/  LDG.E.64 R22, desc[UR22][R40.64+0x8] ;  /* 0x0000081628167981 */ /* 0x000f68000c1e1b00 */
[----:B------:R1:W5:Y:S03]  /*2040*/  LDG.E.64 R20, desc[UR22][R52.64+0x18] ;  /* 0x0000181634147981 */ /* 0x000366000c1e1b00 */
[----:B------:R-:W-:Y:S01]  /*2050*/  DFMA R32, R14, R24, R32 ;  /* 0x000000180e20722b */ /* 0x000fe20000000020 */
[----:B------:R-:W5:Y:S01]  /*2060*/  LDG.E.64 R24, desc[UR22][R40.64+0x10] ;  /* 0x0000101628187981 */ /* 0x000f62000c1e1b00 */
[----:B0-----:R-:W-:-:S03]  /*2070*/  DADD R38, R38, R26 ;  /* 0x0000000026267229 */ /* 0x001fc6000000001a */
[----:B------:R0:W5:Y:S04]  /*2080*/  LDG.E.64 R26, desc[UR22][R40.64+0x18] ;  /* 0x00001816281a7981 */ /* 0x000168000c1e1b00 */
[----:B------:R-:W-:Y:S04]  /*2090*/  STS.64 [R43], R38 ;  /* 0x000000262b007388 */ /* 0x000fe80000000a00 */
[----:B------:R-:W1:Y:S02]  /*20a0*/  LDS.64 R38, [R43+0x8] ;  /* 0x000008002b267984 */ /* 0x000e640000000a00 */
[----:B-1----:R-:W-:-:S02]  /*20b0*/  DADD R38, R36, R38 ;  /* 0x0000000024267229 */ /* 0x002fc40000000026 */
[----:B------:R-:W1:Y:S01]  /*20c0*/  LDS.64 R36, [R43+0x10] ;  /* 0x000010002b247984 */ /* 0x000e620000000a00 */
[----:B------:R-:W-:Y:S01]  /*20d0*/  UIADD3 UR6, UPT, UPT, UR4, 0x4800, URZ ;  /* 0x0000480004067890 */ /* 0x000fe2000fffe0ff */
[----:B-1----:R-:W-:Y:S02]  /*20e0*/  DADD R34, R34, R36 ;  /* 0x0000000022227229 */ /* 0x002fe40000000024 */
[----:B------:R-:W1:Y:S01]  /*20f0*/  LDS.64 R36, [R43+0x18] ;  /* 0x000018002b247984 */ /* 0x000e620000000a00 */
[----:B------:R-:W-:-:S06]  /*2100*/  ULEA UR6, UR5, UR6, 0x18 ;  /* 0x0000000605067291 */ /* 0x000fcc000f8ec0ff */
[----:B------:R-:W-:Y:S01]  /*2110*/  LEA R52, R5, UR6, 0x5 ;  /* 0x0000000605347c11 */ /* 0x000fe2000f8e28ff */
[----:B------:R-:W-:Y:S04]  /*2120*/  STS.64 [R43+0x8], R38 ;  /* 0x000008262b007388 */ /* 0x000fe80000000a00 */
[----:B------:R3:W-:Y:S01]  /*2130*/  STS.64 [R43+0x10], R34 ;  /* 0x000010222b007388 */ /* 0x0007e20000000a00 */
[----:B-1----:R-:W-:-:S07]  /*2140*/  DADD R32, R32, R36 ;  /* 0x0000000020207229 */ /* 0x002fce0000000024 */
[----:B------:R-:W-:Y:S04]  /*2150*/  STS.64 [R43+0x18], R32 ;  /* 0x000018202b007388 */ /* 0x000fe80000000a00 */
[----:B------:R-:W1:Y:S01]  /*2160*/  LDS.64 R32, [R52] ;  /* 0x0000000034207984 */ /* 0x000e620000000a00 */
[----:B0-----:R-:W-:Y:S01]  /*2170*/  IMAD.WIDE R40, R45, 0x8, R40 ;  /* 0x000000082d287825 */ /* 0x001fe200078e0228 */
[-C--:B---3--:R-:W-:Y:S02]  /*2180*/  DFMA R36, R46, R30.reuse, RZ ;  /* 0x0000001e2e24722b */ /* 0x088fe400000000ff */
[----:B------:R-:W-:-:S06]  /*2190*/  DFMA R34, R6, R30, RZ ;  /* 0x0000001e0622722b */ /* 0x000fcc00000000ff */
[----:B--2---:R-:W-:Y:S02]  /*21a0*/  DFMA R30, R50, R28, R36 ;  /* 0x0000001c321e722b */ /* 0x004fe40000000024 */
[----:B------:R-:W0:Y:S06]  /*21b0*/  LDS.64 R36, [R52+0x8] ;  /* 0x0000080034247984 */ /* 0x000e2c0000000a00 */
[----:B----4-:R-:W-:Y:S02]  /*21c0*/  DFMA R30, R48, R16, R30 ;  /* 0x00000010301e722b */ /* 0x010fe4000000001e */
[----:B-----5:R-:W-:-:S02]  /*21d0*/  DFMA R38, R46, R18, RZ ;  /* 0x000000122e26722b */ /* 0x020fc400000000ff */
[----:B------:R-:W-:-:S04]  /*21e0*/  DFMA R28, R8, R28, R34 ;  /* 0x0000001c081c722b */ /* 0x000fc80000000022 */
[----:B------:R-:W-:Y:S02]  /*21f0*/  DFMA R34, R12, R20, R30 ;  /* 0x000000140c22722b */ /* 0x000fe4000000001e */
[----:B------:R-:W-:Y:S01]  /*2200*/  DFMA R38, R50, R22, R38 ;  /* 0x000000163226722b */ /* 0x000fe20000000026 */
[----:B------:R-:W2:Y:S05]  /*2210*/  LDG.E.64 R30, desc[UR22][R40.64] ;  /* 0x00000016281e7981 */ /* 0x000eaa000c1e1b00 */
[----:B-1----:R-:W-:Y:S02]  /*2220*/  DADD R34, R34, R32 ;  /* 0x0000000022227229 */ /* 0x002fe40000000020 */
[----:B------:R-:W-:Y:S01]  /*2230*/  DFMA R38, R48, R24, R38 ;  /* 0x000000183026722b */ /* 0x000fe20000000026 */
[----:B------:R-:W3:Y:S04]  /*2240*/  LDG.E.64 R32, desc[UR22][R40.64+0x8] ;  /* 0x0000081628207981 */ /* 0x000ee8000c1e1b00 */
[----:B------:R1:W-:Y:S03]  /*2250*/  STS.64 [R52], R34 ;  /* 0x0000002234007388 */ /* 0x0003e60000000a00 */
[----:B------:R-:W-:Y:S01]  /*2260*/  DFMA R38, R12, R26, R38 ;  /* 0x0000001a0c26722b */ /* 0x000fe20000000026 */
[----:B-1----:R-:W4:Y:S07]  /*2270*/  LDG.E.64 R34, desc[UR22][R40.64+0x10] ;  /* 0x0000101628227981 */ /* 0x002f2e000c1e1b00 */
[----:B0-----:R-:W-:Y:S01]  /*2280*/  DADD R38, R38, R36 ;  /* 0x0000000026267229 */ /* 0x001fe20000000024 */
[----:B------:R-:W5:Y:S06]  /*2290*/  LDG.E.64 R36, desc[UR22][R40.64+0x18] ;  /* 0x0000181628247981 */ /* 0x000f6c000c1e1b00 */
[----:B------:R-:W-:Y:S04]  /*22a0*/  STS.64 [R52+0x8], R38 ;  /* 0x0000082634007388 */ /* 0x000fe80000000a00 */
[----:B------:R-:W0:Y:S01]  /*22b0*/  LDS.64 R38, [R52+0x10] ;  /* 0x0000100034267984 */ /* 0x000e220000000a00 */
[----:B------:R-:W-:-:S05]  /*22c0*/  IMAD.WIDE R44, R45, 0x8, R40 ;  /* 0x000000082d2c7825 */ /* 0x000fca00078e0228 */
[----:B------:R-:W5:Y:S01]  /*22d0*/  LDG.E.64 R40, desc[UR22][R44.64+0x8] ;  /* 0x000008162c287981 */ /* 0x000f62000c1e1b00 */
[----:B--2---:R-:W-:-:S08]  /*22e0*/  DFMA R42, R46, R30, RZ ;  /* 0x0000001e2e2a722b */ /* 0x004fd000000000ff */
[----:B---3--:R-:W-:-:S08]  /*22f0*/  DFMA R42, R50, R32, R42 ;  /* 0x00000020322a722b */ /* 0x008fd0000000002a */
[----:B----4-:R-:W-:-:S08]  /*2300*/  DFMA R42, R48, R34, R42 ;  /* 0x00000022302a722b */ /* 0x010fd0000000002a */
[----:B-----5:R-:W-:-:S08]  /*2310*/  DFMA R42, R12, R36, R42 ;  /* 0x000000240c2a722b */ /* 0x020fd0000000002a */
[----:B0-----:R-:W-:Y:S01]  /*2320*/  DADD R42, R42, R38 ;  /* 0x000000002a2a7229 */ /* 0x001fe20000000026 */
[----:B------:R-:W2:Y:S06]  /*2330*/  LDG.E.64 R38, desc[UR22][R44.64] ;  /* 0x000000162c267981 */ /* 0x000eac000c1e1b00 */
[----:B------:R0:W-:Y:S04]  /*2340*/  STS.64 [R52+0x10], R42 ;  /* 0x0000102a34007388 */ /* 0x0001e80000000a00 */
[----:B0-----:R-:W3:Y:S04]  /*2350*/  LDG.E.64 R42, desc[UR22][R44.64+0x10] ;  /* 0x000010162c2a7981 */ /* 0x001ee8000c1e1b00 */
[----:B------:R-:W4:Y:S01]  /*2360*/  LDG.E.64 R44, desc[UR22][R44.64+0x18] ;  /* 0x000018162c2c7981 */ /* 0x000f22000c1e1b00 */
[----:B------:R-:W-:-:S04]  /*2370*/  UIADD3 UR4, UPT, UPT, UR4, 0xa800, URZ ;  /* 0x0000a80004047890 */ /* 0x000fc8000fffe0ff */
[----:B------:R-:W-:Y:S01]  /*2380*/  ULEA UR4, UR5, UR4, 0x18 ;  /* 0x0000000405047291 */ /* 0x000fe2000f8ec0ff */
[C---:B------:R-:W-:Y:S02]  /*2390*/  DFMA R18, R6.reuse, R18, RZ ;  /* 0x000000120612722b */ /* 0x040fe400000000ff */
[----:B------:R-:W-:-:S06]  /*23a0*/  DFMA R30, R6, R30, RZ ;  /* 0x0000001e061e722b */ /* 0x000fcc00000000ff */
[C---:B------:R-:W-:Y:S02]  /*23b0*/  DFMA R18, R8.reuse, R22, R18 ;  /* 0x000000160812722b */ /* 0x040fe40000000012 */
[----:B------:R-:W-:Y:S02]  /*23c0*/  DFMA R30, R8, R32, R30 ;  /* 0x00000020081e722b */ /* 0x000fe4000000001e */
[----:B------:R-:W-:-:S04]  /*23d0*/  DFMA R28, R10, R16, R28 ;  /* 0x000000100a1c722b */ /* 0x000fc8000000001c */
[C---:B------:R-:W-:Y:S02]  /*23e0*/  DFMA R18, R10.reuse, R24, R18 ;  /* 0x000000180a12722b */ /* 0x040fe40000000012 */
[----:B------:R-:W-:Y:S02]  /*23f0*/  DFMA R30, R10, R34, R30 ;  /* 0x000000220a1e722b */ /* 0x000fe4000000001e */
[----:B------:R-:W-:-:S04]  /*2400*/  DFMA R28, R14, R20, R28 ;  /* 0x000000140e1c722b */ /* 0x000fc8000000001c */
[C---:B------:R-:W-:Y:S02]  /*2410*/  DFMA R18, R14.reuse, R26, R18 ;  /* 0x0000001a0e12722b */ /* 0x040fe40000000012 */
[----:B------:R-:W-:Y:S02]  /*2420*/  DFMA R30, R14, R36, R30 ;  /* 0x000000240e1e722b */ /* 0x000fe4000000001e */
[----:B--2---:R-:W-:-:S08]  /*2430*/  DFMA R46, R46, R38, RZ ;  /* 0x000000262e2e722b */ /* 0x004fd000000000ff */
[----:B------:R-:W-:-:S08]  /*2440*/  DFMA R46, R50, R40, R46 ;  /* 0x00000028322e722b */ /* 0x000fd0000000002e */
[----:B---3--:R-:W-:Y:S02]  /*2450*/  DFMA R48, R48, R42, R46 ;  /* 0x0000002a3030722b */ /* 0x008fe4000000002e */
[----:B------:R-:W0:Y:S06]  /*2460*/  LDS.64 R46, [R52+0x18] ;  /* 0x00001800342e7984 */ /* 0x000e2c0000000a00 */
[----:B----4-:R-:W-:Y:S02]  /*2470*/  DFMA R12, R12, R44, R48 ;  /* 0x0000002c0c0c722b */ /* 0x010fe40000000030 */
[----:B------:R-:W-:-:S06]  /*2480*/  DFMA R6, R6, R38, RZ ;  /* 0x000000260606722b */ /* 0x000fcc00000000ff */
[----:B0-----:R-:W-:Y:S01]  /*2490*/  DADD R12, R12, R46 ;  /* 0x000000000c0c7229 */ /* 0x001fe2000000002e */
[----:B------:R-:W-:-:S06]  /*24a0*/  LEA R46, R5, UR4, 0x5 ;  /* 0x00000004052e7c11 */ /* 0x000fcc000f8e28ff */
[----:B------:R-:W-:Y:S04]  /*24b0*/  STS.64 [R52+0x18], R12 ;  /* 0x0000180c34007388 */ /* 0x000fe80000000a00 */
[----:B------:R-:W0:Y:S04]  /*24c0*/  LDS.64 R12, [R46] ;  /* 0x000000002e0c7984 */ /* 0x000e280000000a00 */
[----:B------:R-:W1:Y:S04]  /*24d0*/  LDS.64 R38, [R46+0x8] ;  /* 0x000008002e267984 */ /* 0x000e680000000a00 */
[----:B------:R-:W2:Y:S04]  /*24e0*/  LDS.64 R50, [R46+0x10] ;  /* 0x000010002e327984 */ /* 0x000ea80000000a00 */
[----:B------:R-:W3:Y:S01]  /*24f0*/  LDS.64 R48, [R46+0x18] ;  /* 0x000018002e307984 */ /* 0x000ee20000000a00 */
[----:B------:R-:W-:-:S08]  /*2500*/  DFMA R6, R8, R40, R6 ;  /* 0x000000280806722b */ /* 0x000fd00000000006 */
[----:B------:R-:W-:-:S08]  /*2510*/  DFMA R6, R10, R42, R6 ;  /* 0x0000002a0a06722b */ /* 0x000fd00000000006 */
[----:B------:R-:W-:Y:S02]  /*2520*/  DFMA R6, R14, R44, R6 ;  /* 0x0000002c0e06722b */ /* 0x000fe40000000006 */
[----:B0-----:R-:W-:Y:S02]  /*2530*/  DADD R12, R28, R12 ;  /* 0x000000001c0c7229 */ /* 0x001fe4000000000c */
[----:B-1----:R-:W-:Y:S02]  /*2540*/  DADD R18, R18, R38 ;  /* 0x0000000012127229 */ /* 0x002fe40000000026 */
[----:B--2---:R-:W-:Y:S02]  /*2550*/  DADD R30, R30, R50 ;  /* 0x000000001e1e7229 */ /* 0x004fe40000000032 */
[----:B---3--:R-:W-:Y:S01]  /*2560*/  DADD R6, R6, R48 ;  /* 0x0000000006067229 */ /* 0x008fe20000000030 */
[----:B------:R0:W-:Y:S04]  /*2570*/  STS.64 [R46], R12 ;  /* 0x0000000c2e007388 */ /* 0x0001e80000000a00 */
[----:B------:R0:W-:Y:S04]  /*2580*/  STS.64 [R46+0x8], R18 ;  /* 0x000008122e007388 */ /* 0x0001e80000000a00 */
[----:B------:R0:W-:Y:S04]  /*2590*/  STS.64 [R46+0x10], R30 ;  /* 0x0000101e2e007388 */ /* 0x0001e80000000a00 */
[----:B------:R0:W-:Y:S02]  /*25a0*/  STS.64 [R46+0x18], R6 ;  /* 0x000018062e007388 */ /* 0x0001e40000000a00 */
.L_x_6:
[----:B------:R-:W-:Y:S05]  /*25b0*/  BSYNC.RECONVERGENT B0 ;  /* 0x0000000000007941 */ /* 0x000fea0003800200 */
.L_x_5:
[----:B------:R-:W-:Y:S01]  /*25c0*/  BAR.SYNC.DEFER_BLOCKING 0x0 ;  /* 0x0000000000007b1d */ /* 0x000fe20000010000 */
[----:B------:R-:W-:-:S05]  /*25d0*/  ISETP.NE.AND P0, PT, R3, 0x2, PT ;  /* 0x000000020300780c */ /* 0x000fca0003f05270 */
[----:B------:R-:W-:Y:S08]  /*25e0*/  BSSY.RECONVERGENT B0, `(.L_x_7) ;  /* 0x000078e000007945 */ /* 0x000ff00003800200 */
[----:B------:R-:W-:Y:S05]  /*25f0*/  @P0 BRA `(.L_x_8) ;  /* 0x0000007800300947 */ /* 0x000fea0003800000 */
[----:B0-----:R-:W0:Y:S01]  /*2600*/  LDC.64 R18, c[0x0][0x3d0] ;  /* 0x0000f400ff127b82 */ /* 0x001e220000000a00 */
[----:B------:R-:W-:-:S07]  /*2610*/  IMAD.SHL.U32 R38, R5, 0x4, RZ ;  /* 0x0000000405267824 */ /* 0x000fce00078e00ff */
[----:B------:R-:W1:Y:S01]  /*2620*/  LDC.64 R14, c[0x0][0x3b0] ;  /* 0x0000ec00ff0e7b82 */ /* 0x000e620000000a00 */
[----:B0-----:R-:W-:-:S05]  /*2630*/  IMAD.WIDE.U32 R18, R38, 0x8, R18 ;  /* 0x0000000826127825 */ /* 0x001fca00078e0012 */
[----:B------:R-:W2:Y:S01]  /*2640*/  LDG.E.64 R8, desc[UR22][R18.64] ;  /* 0x0000001612087981 */ /* 0x000ea2000c1e1b00 */
[----:B-1----:R-:W-:-:S05]  /*2650*/  IMAD.WIDE.U32 R14, R38, 0x8, R14 ;  /* 0x00000008260e7825 */ /* 0x002fca00078e000e */
[----:B------:R-:W3:Y:S01]  /*2660*/  LDG.E.64 R10, desc[UR22][R14.64] ;  /* 0x000000160e0a7981 */ /* 0x000ee2000c1e1b00 */
[----:B------:R-:W0:Y:S01]  /*2670*/  S2UR UR5, SR_CgaCtaId ;  /* 0x00000000000579c3 */ /* 0x000e220000008800 */
[----:B------:R-:W-:Y:S01]  /*2680*/  UMOV UR4, 0x400 ;  /* 0x0000040000047882 */ /* 0x000fe20000000000 */
[----:B------:R-:W-:Y:S01]  /*2690*/  BSSY.RECONVERGENT B1, `(.L_x_9) ;  /* 0x0000040000017945 */ /* 0x000fe20003800200 */
[----:B0-----:R-:W-:-:S03]  /*26a0*/  ULEA UR4, UR5, UR4, 0x18 ;  /* 0x0000000405047291 */ /* 0x001fc6000f8ec0ff */
[----:B------:R-:W-:-:S03]  /*26b0*/  UMOV UR5, 0x3fe62e42 ;  /* 0x3fe62e4200057882 */ /* 0x000fc60000000000 */
[----:B------:R-:W-:Y:S01]  /*26c0*/  LEA R17, R5, UR4, 0x5 ;  /* 0x0000000405117c11 */ /* 0x000fe2000f8e28ff */
[----:B------:R-:W-:-:S04]  /*26d0*/  UMOV UR4, 0xfefa39ef ;  /* 0xfefa39ef00047882 */ /* 0x000fc80000000000 */
[----:B------:R-:W2:Y:S02]  /*26e0*/  LDS.64 R6, [R17] ;  /* 0x0000000011067984 */ /* 0x000ea40000000a00 */
[----:B--2---:R-:W-:Y:S01]  /*26f0*/  DADD R6, R6, R8 ;  /* 0x0000000006067229 */ /* 0x004fe20000000008 */
[----:B------:R-:W-:Y:S02]  /*2700*/  IMAD.MOV.U32 R8, RZ, RZ, 0x652b82fe ;  /* 0x652b82feff087424 */ /* 0x000fe400078e00ff */
[----:B------:R-:W-:-:S05]  /*2710*/  IMAD.MOV.U32 R9, RZ, RZ, 0x3ff71547 ;  /* 0x3ff71547ff097424 */ /* 0x000fca00078e00ff */
[----:B---3--:R-:W-:-:S08]  /*2720*/  DADD R6, R6, R10 ;  /* 0x0000000006067229 */ /* 0x008fd0000000000a */
[----:B------:R-:W-:Y:S02]  /*2730*/  DFMA R8, R6, -R8, 6.75539944105574400000e+15 ;  /* 0x433800000608742b */ /* 0x000fe40000000808 */
[----:B------:R-:W-:-:S06]  /*2740*/  DADD R20, -RZ, -R6 ;  /* 0x00000000ff147229 */ /* 0x000fcc0000000906 */
[----:B------:R-:W-:-:S04]  /*2750*/  DADD R10, R8, -6.75539944105574400000e+15 ;  /* 0xc3380000080a7429 */ /* 0x000fc80000000000 */
[----:B------:R-:W-:-:S04]  /*2760*/  FSETP.GEU.AND P0, PT, |R21|, 4.1917929649353027344, PT ;  /* 0x4086232b1500780b */ /* 0x000fc80003f0e200 */
[----:B------:R-:W-:Y:S01]  /*2770*/  DFMA R12, R10, -UR4, -R6 ;  /* 0x800000040a0c7c2b */ /* 0x000fe20008000806 */
[----:B------:R-:W-:Y:S01]  /*2780*/  UMOV UR4, 0x3b39803f ;  /* 0x3b39803f00047882 */ /* 0x000fe20000000000 */
[----:B------:R-:W-:-:S06]  /*2790*/  UMOV UR5, 0x3c7abc9e ;  /* 0x3c7abc9e00057882 */ /* 0x000fcc0000000000 */
[----:B------:R-:W-:Y:S01]  /*27a0*/  DFMA R12, R10, -UR4, R12 ;  /* 0x800000040a0c7c2b */ /* 0x000fe2000800000c */
[----:B------:R-:W-:Y:S01]  /*27b0*/  UMOV UR4, 0x69ce2bdf ;  /* 0x69ce2bdf00047882 */ /* 0x000fe20000000000 */
[----:B------:R-:W-:Y:S01]  /*27c0*/  MOV R10, 0xfca213ea ;  /* 0xfca213ea000a7802 */ /* 0x000fe20000000f00 */
[----:B------:R-:W-:Y:S01]  /*27d0*/  IMAD.MOV.U32 R11, RZ, RZ, 0x3e928af3 ;  /* 0x3e928af3ff0b7424 */ /* 0x000fe200078e00ff */
[----:B------:R-:W-:-:S05]  /*27e0*/  UMOV UR5, 0x3e5ade15 ;  /* 0x3e5ade1500057882 */ /* 0x000fca0000000000 */
[----:B------:R-:W-:Y:S01]  /*27f0*/  DFMA R10, R12, UR4, R10 ;  /* 0x000000040c0a7c2b */ /* 0x000fe2000800000a */
[----:B------:R-:W-:Y:S01]  /*2800*/  UMOV UR4, 0x62401315 ;  /* 0x6240131500047882 */ /* 0x000fe20000000000 */
[----:B------:R-:W-:-:S06]  /*2810*/  UMOV UR5, 0x3ec71dee ;  /* 0x3ec71dee00057882 */ /* 0x000fcc0000000000 */
[----:B------:R-:W-:Y:S01]  /*2820*/  DFMA R10, R12, R10, UR4 ;  /* 0x000000040c0a7e2b */ /* 0x000fe2000800000a */
        /* <DEDUP_REMOVED lines=20> */
[----:B------:R-:W-:-:S08]  /*2970*/  DFMA R10, R12, R10, UR4 ;  /* 0x000000040c0a7e2b */ /* 0x000fd0000800000a */
[----:B------:R-:W-:-:S08]  /*2980*/  DFMA R10, R12, R10, 1 ;  /* 0x3ff000000c0a742b */ /* 0x000fd0000000000a */
[----:B------:R-:W-:-:S10]  /*2990*/  DFMA R10, R12, R10, 1 ;  /* 0x3ff000000c0a742b */ /* 0x000fd4000000000a */
[----:B------:R-:W-:Y:S02]  /*29a0*/  IMAD R13, R8, 0x100000, R11 ;  /* 0x00100000080d7824 */ /* 0x000fe400078e020b */
[----:B------:R-:W-:Y:S01]  /*29b0*/  IMAD.MOV.U32 R12, RZ, RZ, R10 ;  /* 0x000000ffff0c7224 */ /* 0x000fe200078e000a */
[----:B------:R-:W-:Y:S06]  /*29c0*/  @!P0 BRA `(.L_x_10) ;  /* 0x0000000000308947 */ /* 0x000fec0003800000 */
[----:B------:R-:W-:Y:S01]  /*29d0*/  FSETP.GEU.AND P1, PT, |R21|, 4.2275390625, PT ;  /* 0x408748001500780b */ /* 0x000fe20003f2e200 */
[C---:B------:R-:W-:Y:S02]  /*29e0*/  DADD R12, -R6.reuse, +INF ;  /* 0x7ff00000060c7429 */ /* 0x040fe40000000100 */
[----:B------:R-:W-:-:S08]  /*29f0*/  DSETP.GT.AND P0, PT, R6, RZ, PT ;  /* 0x000000ff0600722a */ /* 0x000fd00003f04000 */
[----:B------:R-:W-:Y:S02]  /*2a00*/  FSEL R12, R12, RZ, !P0 ;  /* 0x000000ff0c0c7208 */ /* 0x000fe40004000000 */
[----:B------:R-:W-:Y:S02]  /*2a10*/  @!P1 LEA.HI R9, R8, R8, RZ, 0x1 ;  /* 0x0000000808099211 */ /* 0x000fe400078f08ff */
[----:B------:R-:W-:Y:S02]  /*2a20*/  FSEL R13, R13, RZ, !P0 ;  /* 0x000000ff0d0d7208 */ /* 0x000fe40004000000 */
[----:B------:R-:W-:-:S04]  /*2a30*/  @!P1 SHF.R.S32.HI R9, RZ, 0x1, R9 ;  /* 0x00000001ff099819 */ /* 0x000fc80000011409 */
[----:B------:R-:W-:Y:S01]  /*2a40*/  @!P1 LEA R11, R9, R11, 0x14 ;  /* 0x0000000b090b9211 */ /* 0x000fe200078ea0ff */
[----:B------:R-:W-:-:S05]  /*2a50*/  @!P1 IMAD.IADD R6, R8, 0x1, -R9 ;  /* 0x0000000108069824 */ /* 0x000fca00078e0a09 */
[----:B------:R-:W-:Y:S01]  /*2a60*/  @!P1 LEA R7, R6, 0x3ff00000, 0x14 ;  /* 0x3ff0000006079811 */ /* 0x000fe200078ea0ff */
[----:B------:R-:W-:-:S06]  /*2a70*/  @!P1 IMAD.MOV.U32 R6, RZ, RZ, RZ ;  /* 0x000000ffff069224 */ /* 0x000fcc00078e00ff */
[----:B------:R-:W-:-:S11]  /*2a80*/  @!P1 DMUL R12, R10, R6 ;  /* 0x000000060a0c9228 */ /* 0x000fd60000000000 */
.L_x_10:
[----:B------:R-:W-:Y:S05]  /*2a90*/  BSYNC.RECONVERGENT B1 ;  /* 0x0000000000017941 */ /* 0x000fea0003800200 */
.L_x_9:
[----:B------:R-:W-:Y:S01]  /*2aa0*/  DADD R40, R12, 1 ;  /* 0x3ff000000c287429 */ /* 0x000fe20000000000 */
[----:B------:R-:W0:Y:S01]  /*2ab0*/  LDC.64 R22, c[0x0][0x3b8] ;  /* 0x0000ee00ff167b82 */ /* 0x000e220000000a00 */
[----:B------:R-:W-:Y:S04]  /*2ac0*/  BSSY.RECONVERGENT B2, `(.L_x_11) ;  /* 0x0000011000027945 */ /* 0x000fe80003800200 */
[----:B------:R-:W1:Y:S04]  /*2ad0*/  MUFU.RCP64H R9, R41 ;  /* 0x0000002900097308 */ /* 0x000e680000001800 */
[----:B------:R-:W-:-:S05]  /*2ae0*/  VIADD R8, R41, 0x300402 ;  /* 0x0030040229087836 */ /* 0x000fca0000000000 */
[----:B------:R-:W-:Y:S01]  /*2af0*/  FSETP.GEU.AND P0, PT, |R8|, 5.8789094863358348022e-39, PT ;  /* 0x004004020800780b */ /* 0x000fe20003f0e200 */
[----:B-1----:R-:W-:-:S08]  /*2b00*/  DFMA R6, -R40, R8, 1 ;  /* 0x3ff000002806742b */ /* 0x002fd00000000108 */
[----:B------:R-:W-:-:S08]  /*2b10*/  DFMA R6, R6, R6, R6 ;  /* 0x000000060606722b */ /* 0x000fd00000000006 */
[----:B------:R-:W-:Y:S02]  /*2b20*/  DFMA R10, R8, R6, R8 ;  /* 0x00000006080a722b */ /* 0x000fe40000000008 */
[----:B------:R-:W1:Y:S06]  /*2b30*/  LDC.64 R6, c[0x0][0x3d8] ;  /* 0x0000f600ff067b82 */ /* 0x000e6c0000000a00 */
[----:B------:R-:W-:-:S08]  /*2b40*/  DFMA R12, -R40, R10, 1 ;  /* 0x3ff00000280c742b */ /* 0x000fd0000000010a */
[----:B------:R-:W-:Y:S01]  /*2b50*/  DFMA R8, R10, R12, R10 ;  /* 0x0000000c0a08722b */ /* 0x000fe2000000000a */
[----:B0-----:R-:W-:Y:S10]  /*2b60*/  @P0 BRA `(.L_x_12) ;  /* 0x0000000000180947 */ /* 0x001ff40003800000 */
[----:B------:R-:W-:Y:S02]  /*2b70*/  LOP3.LUT R47, R41, 0x7fffffff, RZ, 0xc0, !PT ;  /* 0x7fffffff292f7812 */ /* 0x000fe400078ec0ff */
[----:B------:R-:W-:-:S03]  /*2b80*/  MOV R50, 0x2bb0 ;  /* 0x00002bb000327802 */ /* 0x000fc60000000f00 */
[----:B------:R-:W-:-:S07]  /*2b90*/  VIADD R47, R47, 0xfff00000 ;  /* 0xfff000002f2f7836 */ /* 0x000fce0000000000 */
[----:B-1----:R-:W-:Y:S05]  /*2ba0*/  CALL.REL.NOINC `($__internal_0_$__cuda_sm20_dblrcp_rn_slowpath_v3) ;  /* 0x0000007000ec7944 */ /* 0x002fea0003c00000 */
[----:B------:R-:W-:Y:S01]  /*2bb0*/  IMAD.MOV.U32 R8, RZ, RZ, R40 ;  /* 0x000000ffff087224 */ /* 0x000fe200078e0028 */
[----:B------:R-:W-:-:S07]  /*2bc0*/  MOV R9, R41 ;  /* 0x0000002900097202 */ /* 0x000fce0000000f00 */
.L_x_12:
[----:B------:R-:W-:Y:S05]  /*2bd0*/  BSYNC.RECONVERGENT B2 ;  /* 0x0000000000027941 */ /* 0x000fea0003800200 */
.L_x_11:
[----:B------:R-:W2:Y:S04]  /*2be0*/  LDG.E.64 R10, desc[UR22][R18.64+0x8] ;  /* 0x00000816120a7981 */ /* 0x000ea8000c1e1b00 */
[----:B------:R-:W3:Y:S01]  /*2bf0*/  LDG.E.64 R12, desc[UR22][R14.64+0x8] ;  /* 0x000008160e0c7981 */ /* 0x000ee2000c1e1b00 */
[----:B------:R-:W-:Y:S01]  /*2c00*/  UMOV UR4, 0xfefa39ef ;  /* 0xfefa39ef00047882 */ /* 0x000fe20000000000 */
[----:B------:R-:W-:Y:S01]  /*2c10*/  UMOV UR5, 0x3fe62e42 ;  /* 0x3fe62e4200057882 */ /* 0x000fe20000000000 */
[----:B------:R-:W-:Y:S01]  /*2c20*/  BSSY.RECONVERGENT B1, `(.L_x_13) ;  /* 0x000003c000017945 */ /* 0x000fe20003800200 */
[----:B------:R-:W2:Y:S02]  /*2c30*/  LDS.64 R20, [R17+0x8] ;  /* 0x0000080011147984 */ /* 0x000ea40000000a00 */
[----:B--2---:R-:W-:-:S08]  /*2c40*/  DADD R10, R10, R20 ;  /* 0x000000000a0a7229 */ /* 0x004fd00000000014 */
[----:B---3--:R-:W-:Y:S01]  /*2c50*/  DADD R10, R10, R12 ;  /* 0x000000000a0a7229 */ /* 0x008fe2000000000c */
[----:B------:R-:W-:Y:S02]  /*2c60*/  IMAD.MOV.U32 R12, RZ, RZ, 0x652b82fe ;  /* 0x652b82feff0c7424 */ /* 0x000fe400078e00ff */
[----:B------:R-:W-:-:S05]  /*2c70*/  IMAD.MOV.U32 R13, RZ, RZ, 0x3ff71547 ;  /* 0x3ff71547ff0d7424 */ /* 0x000fca00078e00ff */
[----:B------:R-:W-:Y:S02]  /*2c80*/  DADD R26, -RZ, -R10 ;  /* 0x00000000ff1a7229 */ /* 0x000fe4000000090a */
[----:B------:R-:W-:-:S08]  /*2c90*/  DFMA R12, R10, -R12, 6.75539944105574400000e+15 ;  /* 0x433800000a0c742b */ /* 0x000fd0000000080c */
[----:B------:R-:W-:Y:S01]  /*2ca0*/  DADD R20, R12, -6.75539944105574400000e+15 ;  /* 0xc33800000c147429 */ /* 0x000fe20000000000 */
[----:B------:R-:W-:-:S07]  /*2cb0*/  FSETP.GEU.AND P0, PT, |R27|, 4.1917929649353027344, PT ;  /* 0x4086232b1b00780b */ /* 0x000fce0003f0e200 */
[----:B------:R-:W-:Y:S01]  /*2cc0*/  DFMA R24, R20, -UR4, -R10 ;  /* 0x8000000414187c2b */ /* 0x000fe2000800080a */
[----:B------:R-:W-:Y:S01]  /*2cd0*/  UMOV UR4, 0x3b39803f ;  /* 0x3b39803f00047882 */ /* 0x000fe20000000000 */
[----:B------:R-:W-:-:S06]  /*2ce0*/  UMOV UR5, 0x3c7abc9e ;  /* 0x3c7abc9e00057882 */ /* 0x000fcc0000000000 */
[----:B------:R-:W-:Y:S01]  /*2cf0*/  DFMA R20, R20, -UR4, R24 ;  /* 0x8000000414147c2b */ /* 0x000fe20008000018 */
[----:B------:R-:W-:Y:S01]  /*2d00*/  UMOV UR4, 0x69ce2bdf ;  /* 0x69ce2bdf00047882 */ /* 0x000fe20000000000 */
[----:B------:R-:W-:Y:S01]  /*2d10*/  IMAD.MOV.U32 R24, RZ, RZ, -0x35dec16 ;  /* 0xfca213eaff187424 */ /* 0x000fe200078e00ff */
[----:B------:R-:W-:Y:S01]  /*2d20*/  UMOV UR5, 0x3e5ade15 ;  /* 0x3e5ade1500057882 */ /* 0x000fe20000000000 */
[----:B------:R-:W-:-:S06]  /*2d30*/  IMAD.MOV.U32 R25, RZ, RZ, 0x3e928af3 ;  /* 0x3e928af3ff197424 */ /* 0x000fcc00078e00ff */
        /* <DEDUP_REMOVED lines=27> */
[----:B------:R-:W-:Y:S01]  /*2ef0*/  LEA R21, R12, R25, 0x14 ;  /* 0x000000190c157211 */ /* 0x000fe200078ea0ff */
        /* <DEDUP_REMOVED lines=8> */
[----:B------:R-:W-:-:S05]  /*2f80*/  @!P1 SHF.R.S32.HI R13, RZ, 0x1, R13 ;  /* 0x00000001ff0d9819 */ /* 0x000fca000001140d */
[----:B------:R-:W-:Y:S02]  /*2f90*/  @!P1 IMAD.IADD R10, R12, 0x1, -R13 ;  /* 0x000000010c0a9824 */ /* 0x000fe400078e0a0d */
[----:B------:R-:W-:-:S03]  /*2fa0*/  @!P1 IMAD R25, R13, 0x100000, R25 ;  /* 0x001000000d199824 */ /* 0x000fc600078e0219 */
[----:B------:R-:W-:Y:S01]  /*2fb0*/  @!P1 LEA R11, R10, 0x3ff00000, 0x14 ;  /* 0x3ff000000a0b9811 */ /* 0x000fe200078ea0ff */
[----:B------:R-:W-:-:S06]  /*2fc0*/  @!P1 IMAD.MOV.U32 R10, RZ, RZ, RZ ;  /* 0x000000ffff0a9224 */ /* 0x000fcc00078e00ff */
[----:B------:R-:W-:-:S11]  /*2fd0*/  @!P1 DMUL R20, R24, R10 ;  /* 0x0000000a18149228 */ /* 0x000fd60000000000 */
.L_x_14:
[----:B------:R-:W-:Y:S05]  /*2fe0*/  BSYNC.RECONVERGENT B1 ;  /* 0x0000000000017941 */ /* 0x000fea0003800200 */
.L_x_13:
[----:B------:R-:W-:Y:S01]  /*2ff0*/  DADD R40, R20, 1 ;  /* 0x3ff0000014287429 */ /* 0x000fe20000000000 */
[----:B------:R0:W-:Y:S01]  /*3000*/  STS.64 [R17], R8 ;  /* 0x0000000811007388 */ /* 0x0001e20000000a00 */
[----:B------:R-:W-:Y:S04]  /*3010*/  BSSY.RECONVERGENT B2, `(.L_x_15) ;  /* 0x0000010000027945 */ /* 0x000fe80003800200 */
[----:B------:R-:W2:Y:S04]  /*3020*/  MUFU.RCP64H R11, R41 ;  /* 0x00000029000b7308 */ /* 0x000ea80000001800 */
[----:B------:R-:W-:-:S04]  /*3030*/  IADD3 R10, PT, PT, R41, 0x300402, RZ ;  /* 0x00300402290a7810 */ /* 0x000fc80007ffe0ff */
[----:B------:R-:W-:Y:S02]  /*3040*/  FSETP.GEU.AND P0, PT, |R10|, 5.8789094863358348022e-39, PT ;  /* 0x004004020a00780b */ /* 0x000fe40003f0e200 */
[----:B--2---:R-:W-:-:S08]  /*3050*/  DFMA R12, -R40, R10, 1 ;  /* 0x3ff00000280c742b */ /* 0x004fd0000000010a */
[----:B------:R-:W-:-:S08]  /*3060*/  DFMA R12, R12, R12, R12 ;  /* 0x0000000c0c0c722b */ /* 0x000fd0000000000c */
[----:B------:R-:W-:-:S08]  /*3070*/  DFMA R12, R10, R12, R10 ;  /* 0x0000000c0a0c722b */ /* 0x000fd0000000000a */
[----:B------:R-:W-:-:S08]  /*3080*/  DFMA R20, -R40, R12, 1 ;  /* 0x3ff000002814742b */ /* 0x000fd0000000010c */
[----:B------:R-:W-:Y:S01]  /*3090*/  DFMA R10, R12, R20, R12 ;  /* 0x000000140c0a722b */ /* 0x000fe2000000000c */
[----:B0-----:R-:W-:Y:S10]  /*30a0*/  @P0 BRA `(.L_x_16) ;  /* 0x0000000000180947 */ /* 0x001ff40003800000 */
[----:B------:R-:W-:Y:S02]  /*30b0*/  LOP3.LUT R47, R41, 0x7fffffff, RZ, 0xc0, !PT ;  /* 0x7fffffff292f7812 */ /* 0x000fe400078ec0ff */
[----:B------:R-:W-:-:S03]  /*30c0*/  MOV R50, 0x30f0 ;  /* 0x000030f000327802 */ /* 0x000fc60000000f00 */
[----:B------:R-:W-:-:S07]  /*30d0*/  VIADD R47, R47, 0xfff00000 ;  /* 0xfff000002f2f7836 */ /* 0x000fce0000000000 */
[----:B-1----:R-:W-:Y:S05]  /*30e0*/  CALL.REL.NOINC `($__internal_0_$__cuda_sm20_dblrcp_rn_slowpath_v3) ;  /* 0x0000006c009c7944 */ /* 0x002fea0003c00000 */
[----:B------:R-:W-:Y:S02]  /*30f0*/  IMAD.MOV.U32 R10, RZ, RZ, R40 ;  /* 0x000000ffff0a7224 */ /* 0x000fe400078e0028 */
[----:B------:R-:W-:-:S07]  /*3100*/  IMAD.MOV.U32 R11, RZ, RZ, R41 ;  /* 0x000000ffff0b7224 */ /* 0x000fce00078e0029 */
.L_x_16:
[----:B------:R-:W-:Y:S05]  /*3110*/  BSYNC.RECONVERGENT B2 ;  /* 0x0000000000027941 */ /* 0x000fea0003800200 */
.L_x_15:
[----:B------:R-:W2:Y:S04]  /*3120*/  LDG.E.64 R20, desc[UR22][R18.64+0x10] ;  /* 0x0000101612147981 */ /* 0x000ea8000c1e1b00 */
[----:B------:R-:W3:Y:S01]  /*3130*/  LDG.E.64 R24, desc[UR22][R14.64+0x10] ;  /* 0x000010160e187981 */ /* 0x000ee2000c1e1b00 */
[----:B------:R-:W-:Y:S01]  /*3140*/  UMOV UR4, 0xfefa39ef ;  /* 0xfefa39ef00047882 */ /* 0x000fe20000000000 */
[----:B------:R-:W-:Y:S01]  /*3150*/  UMOV UR5, 0x3fe62e42 ;  /* 0x3fe62e4200057882 */ /* 0x000fe20000000000 */
[----:B------:R-:W-:Y:S01]  /*3160*/  BSSY.RECONVERGENT B1, `(.L_x_17) ;  /* 0x000003c000017945 */ /* 0x000fe20003800200 */
[----:B------:R-:W2:Y:S02]  /*3170*/  LDS.64 R12, [R17+0x10] ;  /* 0x00001000110c7984 */ /* 0x000ea40000000a00 */
[----:B--2---:R-:W-:Y:S01]  /*3180*/  DADD R12, R12, R20 ;  /* 0x000000000c0c7229 */ /* 0x004fe20000000014 */
[----:B------:R-:W-:Y:S01]  /*3190*/  IMAD.MOV.U32 R20, RZ, RZ, 0x652b82fe ;  /* 0x652b82feff147424 */ /* 0x000fe200078e00ff */
[----:B------:R-:W-:-:S06]  /*31a0*/  MOV R21, 0x3ff71547 ;  /* 0x3ff7154700157802 */ /* 0x000fcc0000000f00 */
        /* <DEDUP_REMOVED lines=50> */
[----:B------:R-:W-:Y:S01]  /*34d0*/  @!P1 IADD3 R12, PT, PT, R20, -R13, RZ ;  /* 0x8000000d140c9210 */ /* 0x000fe20007ffe0ff */
[----:B------:R-:W-:-:S03]  /*34e0*/  @!P1 IMAD R27, R13, 0x100000, R27 ;  /* 0x001000000d1b9824 */ /* 0x000fc600078e021b */
[----:B------:R-:W-:Y:S01]  /*34f0*/  @!P1 LEA R13, R12, 0x3ff00000, 0x14 ;  /* 0x3ff000000c0d9811 */ /* 0x000fe200078ea0ff */
[----:B------:R-:W-:-:S06]  /*3500*/  @!P1 IMAD.MOV.U32 R12, RZ, RZ, RZ ;  /* 0x000000ffff0c9224 */ /* 0x000fcc00078e00ff */
[----:B------:R-:W-:-:S11]  /*3510*/  @!P1 DMUL R24, R26, R12 ;  /* 0x0000000c1a189228 */ /* 0x000fd60000000000 */
.L_x_18:
[----:B------:R-:W-:Y:S05]  /*3520*/  BSYNC.RECONVERGENT B1 ;  /* 0x0000000000017941 */ /* 0x000fea0003800200 */
.L_x_17:
[----:B------:R-:W-:Y:S01]  /*3530*/  DADD R40, R24, 1 ;  /* 0x3ff0000018287429 */ /* 0x000fe20000000000 */
[----:B------:R0:W-:Y:S01]  /*3540*/  STS.64 [R17+0x8], R10 ;  /* 0x0000080a11007388 */ /* 0x0001e20000000a00 */
[----:B------:R-:W-:Y:S04]  /*3550*/  BSSY.RECONVERGENT B2, `(.L_x_19) ;  /* 0x0000010000027945 */ /* 0x000fe80003800200 */
[----:B------:R-:W2:Y:S04]  /*3560*/  MUFU.RCP64H R13, R41 ;  /* 0x00000029000d7308 */ /* 0x000ea80000001800 */
[----:B------:R-:W-:-:S05]  /*3570*/  VIADD R12, R41, 0x300402 ;  /* 0x00300402290c7836 */ /* 0x000fca0000000000 */
[----:B------:R-:W-:Y:S01]  /*3580*/  FSETP.GEU.AND P0, PT, |R12|, 5.8789094863358348022e-39, PT ;  /* 0x004004020c00780b */ /* 0x000fe20003f0e200 */
        /* <DEDUP_REMOVED lines=10> */
[----:B------:R-:W-:Y:S01]  /*3630*/  MOV R12, R40 ;  /* 0x00000028000c7202 */ /* 0x000fe20000000f00 */
[----:B------:R-:W-:-:S07]  /*3640*/  IMAD.MOV.U32 R13, RZ, RZ, R41 ;  /* 0x000000ffff0d7224 */ /* 0x000fce00078e0029 */
.L_x_20:
[----:B------:R-:W-:Y:S05]  /*3650*/  BSYNC.RECONVERGENT B2 ;  /* 0x0000000000027941 */ /* 0x000fea0003800200 */
.L_x_19:
[----:B------:R-:W2:Y:S04]  /*3660*/  LDG.E.64 R18, desc[UR22][R18.64+0x18] ;  /* 0x0000181612127981 */ /* 0x000ea8000c1e1b00 */
[----:B------:R-:W3:Y:S01]  /*3670*/  LDG.E.64 R14, desc[UR22][R14.64+0x18] ;  /* 0x000018160e0e7981 */ /* 0x000ee2000c1e1b00 */
[----:B------:R-:W-:Y:S01]  /*3680*/  IMAD.MOV.U32 R24, RZ, RZ, 0x652b82fe ;  /* 0x652b82feff187424 */ /* 0x000fe200078e00ff */
[----:B------:R-:W-:Y:S01]  /*3690*/  UMOV UR4, 0xfefa39ef ;  /* 0xfefa39ef00047882 */ /* 0x000fe20000000000 */
[----:B------:R-:W-:Y:S01]  /*36a0*/  IMAD.MOV.U32 R25, RZ, RZ, 0x3ff71547 ;  /* 0x3ff71547ff197424 */ /* 0x000fe200078e00ff */
[----:B------:R-:W2:Y:S01]  /*36b0*/  LDS.64 R20, [R17+0x18] ;  /* 0x0000180011147984 */ /* 0x000ea20000000a00 */
[----:B------:R-:W-:Y:S01]  /*36c0*/  UMOV UR5, 0x3fe62e42 ;  /* 0x3fe62e4200057882 */ /* 0x000fe20000000000 */
[----:B------:R-:W-:Y:S01]  /*36d0*/  BSSY.RECONVERGENT B1, `(.L_x_21) ;  /* 0x0000039000017945 */ /* 0x000fe20003800200 */
[----:B--2---:R-:W-:-:S08]  /*36e0*/  DADD R20, R18, R20 ;  /* 0x0000000012147229 */ /* 0x004fd00000000014 */
[----:B---3--:R-:W-:Y:S01]  /*36f0*/  DADD R20, R20, R14 ;  /* 0x0000000014147229 */ /* 0x008fe2000000000e */
[----:B------:R-:W-:Y:S01]  /*3700*/  IMAD.MOV.U32 R14, RZ, RZ, -0x35dec16 ;  /* 0xfca213eaff0e7424 */ /* 0x000fe200078e00ff */
[----:B------:R-:W-:-:S06]  /*3710*/  MOV R15, 0x3e928af3 ;  /* 0x3e928af3000f7802 */ /* 0x000fcc0000000f00 */
[----:B------:R-:W-:-:S08]  /*3720*/  DFMA R24, R20, -R24, 6.75539944105574400000e+15 ;  /* 0x433800001418742b */ /* 0x000fd00000000818 */
[----:B------:R-:W-:-:S08]  /*3730*/  DADD R26, R24, -6.75539944105574400000e+15 ;  /* 0xc3380000181a7429 */ /* 0x000fd00000000000 */
[----:B------:R-:W-:Y:S01]  /*3740*/  DFMA R28, R26, -UR4, -R20 ;  /* 0x800000041a1c7c2b */ /* 0x000fe20008000814 */
[----:B------:R-:W-:Y:S01]  /*3750*/  UMOV UR4, 0x3b39803f ;  /* 0x3b39803f00047882 */ /* 0x000fe20000000000 */
[----:B------:R-:W-:-:S06]  /*3760*/  UMOV UR5, 0x3c7abc9e ;  /* 0x3c7abc9e00057882 */ /* 0x000fcc0000000000 */
[----:B------:R-:W-:Y:S01]  /*3770*/  DFMA R18, R26, -UR4, R28 ;  /* 0x800000041a127c2b */ /* 0x000fe2000800001c */
[----:B------:R-:W-:Y:S01]  /*3780*/  UMOV UR4, 0x69ce2bdf ;  /* 0x69ce2bdf00047882 */ /* 0x000fe20000000000 */
[----:B------:R-:W-:Y:S01]  /*3790*/  UMOV UR5, 0x3e5ade15 ;  /* 0x3e5ade1500057882 */ /* 0x000fe20000000000 */
[----:B------:R-:W-:-:S05]  /*37a0*/  DADD R26, -RZ, -R20 ;  /* 0x00000000ff1a7229 */ /* 0x000fca0000000914 */
[----:B------:R-:W-:Y:S01]  /*37b0*/  DFMA R14, R18, UR4, R14 ;  /* 0x00000004120e7c2b */ /* 0x000fe2000800000e */
[----:B------:R-:W-:Y:S01]  /*37c0*/  UMOV UR4, 0x62401315 ;  /* 0x6240131500047882 */ /* 0x000fe20000000000 */
[----:B------:R-:W-:-:S03]  /*37d0*/  UMOV UR5, 0x3ec71dee ;  /* 0x3ec71dee00057882 */ /* 0x000fc60000000000 */
[----:B------:R-:W-:-:S03]  /*37e0*/  FSETP.GEU.AND P0, PT, |R27|, 4.1917929649353027344, PT ;  /* 0x4086232b1b00780b */ /* 0x000fc60003f0e200 */
        /* <DEDUP_REMOVED lines=36> */
[----:B------:R-:W-:Y:S02]  /*3a30*/  @!P1 LEA R21, R20, 0x3ff00000, 0x14 ;  /* 0x3ff0000014159811 */ /* 0x000fe400078ea0ff */
[----:B------:R-:W-:-:S06]  /*3a40*/  @!P1 MOV R20, RZ ;  /* 0x000000ff00149202 */ /* 0x000fcc0000000f00 */
[----:B------:R-:W-:-:S11]  /*3a50*/  @!P1 DMUL R18, R14, R20 ;  /* 0x000000140e129228 */ /* 0x000fd60000000000 */
.L_x_22:
[----:B------:R-:W-:Y:S05]  /*3a60*/  BSYNC.RECONVERGENT B1 ;  /* 0x0000000000017941 */ /* 0x000fea0003800200 */
.L_x_21:
        /* <DEDUP_REMOVED lines=18> */
.L_x_24:
[----:B------:R-:W-:Y:S05]  /*3b90*/  BSYNC.RECONVERGENT B2 ;  /* 0x0000000000027941 */ /* 0x000fea0003800200 */
.L_x_23:
[----:B-1----:R-:W-:-:S05]  /*3ba0*/  IMAD.WIDE.U32 R6, R38, 0x8, R6 ;  /* 0x0000000826067825 */ /* 0x002fca00078e0006 */
[----:B------:R-:W2:Y:S01]  /*3bb0*/  LDG.E.64 R20, desc[UR22][R6.64] ;  /* 0x0000001606147981 */ /* 0x000ea2000c1e1b00 */
[----:B------:R-:W-:-:S05]  /*3bc0*/  IMAD.WIDE.U32 R22, R38, 0x8, R22 ;  /* 0x0000000826167825 */ /* 0x000fca00078e0016 */
[----:B------:R-:W3:Y:S01]  /*3bd0*/  LDG.E.64 R26, desc[UR22][R22.64] ;  /* 0x00000016161a7981 */ /* 0x000ee2000c1e1b00 */
[----:B------:R-:W0:Y:S01]  /*3be0*/  S2UR UR5, SR_CgaCtaId ;  /* 0x00000000000579c3 */ /* 0x000e220000008800 */
[----:B------:R-:W-:Y:S01]  /*3bf0*/  UMOV UR4, 0x400 ;  /* 0x0000040000047882 */ /* 0x000fe20000000000 */
[----:B------:R-:W-:Y:S01]  /*3c00*/  IMAD.MOV.U32 R16, RZ, RZ, -0x35dec16 ;  /* 0xfca213eaff107424 */ /* 0x000fe200078e00ff */
[----:B------:R-:W-:Y:S01]  /*3c10*/  UIADD3 UR4, UPT, UPT, UR4, 0x1800, URZ ;  /* 0x0000180004047890 */ /* 0x000fe2000fffe0ff */
[----:B------:R1:W-:Y:S01]  /*3c20*/  STS.64 [R17+0x18], R14 ;  /* 0x0000180e11007388 */ /* 0x0003e20000000a00 */
[----:B------:R-:W-:Y:S01]  /*3c30*/  BSSY.RECONVERGENT B1, `(.L_x_25) ;  /* 0x000003f000017945 */ /* 0x000fe20003800200 */
[----:B-1----:R-:W-:Y:S01]  /*3c40*/  IMAD.MOV.U32 R17, RZ, RZ, 0x3e928af3 ;  /* 0x3e928af3ff117424 */ /* 0x002fe200078e00ff */
[----:B0-----:R-:W-:-:S03]  /*3c50*/  ULEA UR4, UR5, UR4, 0x18 ;  /* 0x0000000405047291 */ /* 0x001fc6000f8ec0ff */
[----:B------:R-:W-:-:S03]  /*3c60*/  UMOV UR5, 0x3fe62e42 ;  /* 0x3fe62e4200057882 */ /* 0x000fc60000000000 */
[----:B------:R-:W-:Y:S01]  /*3c70*/  LEA R25, R5, UR4, 0x5 ;  /* 0x0000000405197c11 */ /* 0x000fe2000f8e28ff */
[----:B------:R-:W-:-:S04]  /*3c80*/  UMOV UR4, 0xfefa39ef ;  /* 0xfefa39ef00047882 */ /* 0x000fc80000000000 */
[----:B------:R-:W2:Y:S02]  /*3c90*/  LDS.64 R18, [R25] ;  /* 0x0000000019127984 */ /* 0x000ea40000000a00 */
[----:B--2---:R-:W-:Y:S01]  /*3ca0*/  DADD R18, R18, R20 ;  /* 0x0000000012127229 */ /* 0x004fe20000000014 */
[----:B------:R-:W-:Y:S01]  /*3cb0*/  MOV R20, 0x652b82fe ;  /* 0x652b82fe00147802 */ /* 0x000fe20000000f00 */
[----:B------:R-:W-:-:S06]  /*3cc0*/  IMAD.MOV.U32 R21, RZ, RZ, 0x3ff71547 ;  /* 0x3ff71547ff157424 */ /* 0x000fcc00078e00ff */
[----:B---3--:R-:W-:-:S08]  /*3cd0*/  DADD R18, R18, R26 ;  /* 0x0000000012127229 */ /* 0x008fd0000000001a */
        /* <DEDUP_REMOVED lines=37> */
[----:B------:R-:W-:Y:S01]  /*3f30*/  IMAD R27, R20, 0x100000, R17 ;  /* 0x00100000141b7824 */ /* 0x000fe200078e0211 */
[----:B------:R-:W-:Y:S01]  /*3f40*/  MOV R26, R16 ;  /* 0x00000010001a7202 */ /* 0x000fe20000000f00 */
        /* <DEDUP_REMOVED lines=13> */
.L_x_26:
[----:B------:R-:W-:Y:S05]  /*4020*/  BSYNC.RECONVERGENT B1 ;  /* 0x0000000000017941 */ /* 0x000fea0003800200 */
.L_x_25:
[----:B------:R-:W-:Y:S01]  /*4030*/  DADD R40, R26, 1 ;  /* 0x3ff000001a287429 */ /* 0x000fe20000000000 */
[----:B------:R-:W-:Y:S05]  /*4040*/  BSSY.RECONVERGENT B2, `(.L_x_27) ;  /* 0x0000010000027945 */ /* 0x000fea0003800200 */
[----:B------:R-:W0:Y:S04]  /*4050*/  MUFU.RCP64H R17, R41 ;  /* 0x0000002900117308 */ /* 0x000e280000001800 */
[----:B------:R-:W-:-:S05]  /*4060*/  VIADD R16, R41, 0x300402 ;  /* 0x0030040229107836 */ /* 0x000fca0000000000 */
[----:B------:R-:W-:Y:S01]  /*4070*/  FSETP.GEU.AND P0, PT, |R16|, 5.8789094863358348022e-39, PT ;  /* 0x004004021000780b */ /* 0x000fe20003f0e200 */
[----:B0-----:R-:W-:-:S08]  /*4080*/  DFMA R18, -R40, R16, 1 ;  /* 0x3ff000002812742b */ /* 0x001fd00000000110 */
[----:B------:R-:W-:-:S08]  /*4090*/  DFMA R18, R18, R18, R18 ;  /* 0x000000121212722b */ /* 0x000fd00000000012 */
[----:B------:R-:W-:-:S08]  /*40a0*/  DFMA R18, R16, R18, R16 ;  /* 0x000000121012722b */ /* 0x000fd00000000010 */
[----:B------:R-:W-:-:S08]  /*40b0*/  DFMA R20, -R40, R18, 1 ;  /* 0x3ff000002814742b */ /* 0x000fd00000000112 */
[----:B------:R-:W-:Y:S01]  /*40c0*/  DFMA R16, R18, R20, R18 ;  /* 0x000000141210722b */ /* 0x000fe20000000012 */
[----:B------:R-:W-:Y:S10]  /*40d0*/  @P0 BRA `(.L_x_28) ;  /* 0x0000000000180947 */ /* 0x000ff40003800000 */
[----:B------:R-:W-:Y:S02]  /*40e0*/  LOP3.LUT R47, R41, 0x7fffffff, RZ, 0xc0, !PT ;  /* 0x7fffffff292f7812 */ /* 0x000fe400078ec0ff */
[----:B------:R-:W-:Y:S02]  /*40f0*/  MOV R50, 0x4120 ;  /* 0x0000412000327802 */ /* 0x000fe40000000f00 */
[----:B------:R-:W-:-:S07]  /*4100*/  IADD3 R47, PT, PT, R47, -0x100000, RZ ;  /* 0xfff000002f2f7810 */ /* 0x000fce0007ffe0ff */
[----:B------:R-:W-:Y:S05]  /*4110*/  CALL.REL.NOINC `($__internal_0_$__cuda_sm20_dblrcp_rn_slowpath_v3) ;  /* 0x0000005c00907944 */ /* 0x000fea0003c00000 */
[----:B------:R-:W-:Y:S02]  /*4120*/  IMAD.MOV.U32 R16, RZ, RZ, R40 ;  /* 0x000000ffff107224 */ /* 0x000fe400078e0028 */
[----:B------:R-:W-:-:S07]  /*4130*/  IMAD.MOV.U32 R17, RZ, RZ, R41 ;  /* 0x000000ffff117224 */ /* 0x000fce00078e0029 */
.L_x_28:
[----:B------:R-:W-:Y:S05]  /*4140*/  BSYNC.RECONVERGENT B2 ;  /* 0x0000000000027941 */ /* 0x000fea0003800200 */
.L_x_27:
        /* <DEDUP_REMOVED lines=64> */
.L_x_30:
[----:B------:R-:W-:Y:S05]  /*4550*/  BSYNC.RECONVERGENT B1 ;  /* 0x0000000000017941 */ /* 0x000fea0003800200 */
.L_x_29:
[----:B------:R-:W-:Y:S01]  /*4560*/  DADD R40, R26, 1 ;  /* 0x3ff000001a287429 */ /* 0x000fe20000000000 */
[----:B------:R0:W-:Y:S01]  /*4570*/  STS.64 [R25], R16 ;  /* 0x0000001019007388 */ /* 0x0001e20000000a00 */
[----:B------:R-:W-:Y:S04]  /*4580*/  BSSY.RECONVERGENT B2, `(.L_x_31) ;  /* 0x0000010000027945 */ /* 0x000fe80003800200 */
[----:B------:R-:W1:Y:S04]  /*4590*/  MUFU.RCP64H R19, R41 ;  /* 0x0000002900137308 */ /* 0x000e680000001800 */
[----:B------:R-:W-:-:S05]  /*45a0*/  VIADD R18, R41, 0x300402 ;  /* 0x0030040229127836 */ /* 0x000fca0000000000 */
[----:B------:R-:W-:Y:S01]  /*45b0*/  FSETP.GEU.AND P0, PT, |R18|, 5.8789094863358348022e-39, PT ;  /* 0x004004021200780b */ /* 0x000fe20003f0e200 */
[----:B-1----:R-:W-:-:S08]  /*45c0*/  DFMA R20, -R40, R18, 1 ;  /* 0x3ff000002814742b */ /* 0x002fd00000000112 */
        /* <DEDUP_REMOVED lines=8> */
[----:B------:R-:W-:Y:S05]  /*4650*/  CALL.REL.NOINC `($__internal_0_$__cuda_sm20_dblrcp_rn_slowpath_v3) ;  /* 0x0000005800407944 */ /* 0x000fea0003c00000 */
[----:B------:R-:W-:Y:S01]  /*4660*/  IMAD.MOV.U32 R18, RZ, RZ, R40 ;  /* 0x000000ffff127224 */ /* 0x000fe200078e0028 */
[----:B------:R-:W-:-:S07]  /*4670*/  MOV R19, R41 ;  /* 0x0000002900137202 */ /* 0x000fce0000000f00 */
.L_x_32:
[----:B------:R-:W-:Y:S05]  /*4680*/  BSYNC.RECONVERGENT B2 ;  /* 0x0000000000027941 */ /* 0x000fea0003800200 */
.L_x_31:
[----:B------:R-:W2:Y:S04]  /*4690*/  LDG.E.64 R26, desc[UR22][R6.64+0x10] ;  /* 0x00001016061a7981 */ /* 0x000ea8000c1e1b00 */
[----:B------:R-:W3:Y:S01]  /*46a0*/  LDG.E.64 R28, desc[UR22][R22.64+0x10] ;  /* 0x00001016161c7981 */ /* 0x000ee2000c1e1b00 */
[----:B------:R-:W-:Y:S01]  /*46b0*/  UMOV UR4, 0xfefa39ef ;  /* 0xfefa39ef00047882 */ /* 0x000fe20000000000 */
[----:B------:R-:W-:Y:S01]  /*46c0*/  UMOV UR5, 0x3fe62e42 ;  /* 0x3fe62e4200057882 */ /* 0x000fe20000000000 */
[----:B------:R-:W-:Y:S01]  /*46d0*/  BSSY.RECONVERGENT B1, `(.L_x_33) ;  /* 0x000003c000017945 */ /* 0x000fe20003800200 */
[----:B------:R-:W2:Y:S02]  /*46e0*/  LDS.64 R20, [R25+0x10] ;  /* 0x0000100019147984 */ /* 0x000ea40000000a00 */
[----:B--2---:R-:W-:Y:S01]  /*46f0*/  DADD R20, R20, R26 ;  /* 0x0000000014147229 */ /* 0x004fe2000000001a */
[----:B------:R-:W-:-:S02]  /*4700*/  IMAD.MOV.U32 R26, RZ, RZ, 0x652b82fe ;  /* 0x652b82feff1a7424 */ /* 0x000fc400078e00ff */
        /* <DEDUP_REMOVED lines=56> */
.L_x_34:
[----:B------:R-:W-:Y:S05]  /*4a90*/  BSYNC.RECONVERGENT B1 ;  /* 0x0000000000017941 */ /* 0x000fea0003800200 */
.L_x_33:
[----:B------:R-:W-:Y:S01]  /*4aa0*/  DADD R40, R28, 1 ;  /* 0x3ff000001c287429 */ /* 0x000fe20000000000 */
[----:B------:R0:W-:Y:S01]  /*4ab0*/  STS.64 [R25+0x8], R18 ;  /* 0x0000081219007388 */ /* 0x0001e20000000a00 */
        /* <DEDUP_REMOVED lines=16> */
.L_x_36:
[----:B------:R-:W-:Y:S05]  /*4bc0*/  BSYNC.RECONVERGENT B2 ;  /* 0x0000000000027941 */ /* 0x000fea0003800200 */
.L_x_35:
        /* <DEDUP_REMOVED lines=56> */
[----:B------:R-:W-:-:S04]  /*4f50*/  @!P1 LEA.HI R6, R28, R28, RZ, 0x1 ;  /* 0x0000001c1c069211 */ /* 0x000fc800078f08ff */
[----:B------:R-:W-:Y:S02]  /*4f60*/  @!P1 SHF.R.S32.HI R27, RZ, 0x1, R6 ;  /* 0x00000001ff1b9819 */ /* 0x000fe40000011406 */
[----:B------:R-:W-:Y:S02]  /*4f70*/  FSEL R6, R30, RZ, !P0 ;  /* 0x000000ff1e067208 */ /* 0x000fe40004000000 */
[----:B------:R-:W-:Y:S01]  /*4f80*/  @!P1 LEA R23, R27, R23, 0x14 ;  /* 0x000000171b179211 */ /* 0x000fe200078ea0ff */
[----:B------:R-:W-:-:S05]  /*4f90*/  @!P1 IMAD.IADD R26, R28, 0x1, -R27 ;  /* 0x000000011c1a9824 */ /* 0x000fca00078e0a1b */
[----:B------:R-:W-:Y:S01]  /*4fa0*/  @!P1 LEA R27, R26, 0x3ff00000, 0x14 ;  /* 0x3ff000001a1b9811 */ /* 0x000fe200078ea0ff */
[----:B------:R-:W-:-:S06]  /*4fb0*/  @!P1 IMAD.MOV.U32 R26, RZ, RZ, RZ ;  /* 0x000000ffff1a9224 */ /* 0x000fcc00078e00ff */
[----:B------:R-:W-:-:S11]  /*4fc0*/  @!P1 DMUL R6, R22, R26 ;  /* 0x0000001a16069228 */ /* 0x000fd60000000000 */
.L_x_38:
[----:B------:R-:W-:Y:S05]  /*4fd0*/  BSYNC.RECONVERGENT B1 ;  /* 0x0000000000017941 */ /* 0x000fea0003800200 */
.L_x_37:
        /* <DEDUP_REMOVED lines=16> */
[----:B------:R-:W-:Y:S01]  /*50e0*/  MOV R22, R40 ;  /* 0x0000002800167202 */ /* 0x000fe20000000f00 */
[----:B------:R-:W-:-:S07]  /*50f0*/  IMAD.MOV.U32 R23, RZ, RZ, R41 ;  /* 0x000000ffff177224 */ /* 0x000fce00078e0029 */
.L_x_40:
[----:B------:R-:W-:Y:S05]  /*5100*/  BSYNC.RECONVERGENT B2 ;  /* 0x0000000000027941 */ /* 0x000fea0003800200 */
.L_x_39:
[----:B------:R-:W0:Y:S08]  /*5110*/  LDC.64 R30, c[0x0][0x3e0] ;  /* 0x0000f800ff1e7b82 */ /* 0x000e300000000a00 */
[----:B------:R-:W1:Y:S01]  /*5120*/  LDC.64 R34, c[0x0][0x3c0] ;  /* 0x0000f000ff227b82 */ /* 0x000e620000000a00 */
[----:B------:R-:W2:Y:S01]  /*5130*/  S2R R32, SR_CgaCtaId ;  /* 0x0000000000207919 */ /* 0x000ea20000008800 */
[----:B------:R-:W-:Y:S01]  /*5140*/  MOV R7, 0x400 ;  /* 0x0000040000077802 */ /* 0x000fe20000000f00 */
[----:B------:R-:W-:Y:S05]  /*5150*/  STS.64 [R25+0x18], R22 ;  /* 0x0000181619007388 */ /* 0x000fea0000000a00 */
[----:B------:R-:W3:Y:S01]  /*5160*/  LDC.64 R36, c[0x0][0x3e8] ;  /* 0x0000fa00ff247b82 */ /* 0x000ee20000000a00 */
[----:B0-----:R-:W-:-:S05]  /*5170*/  IMAD.WIDE.U32 R30, R38, 0x8, R30 ;  /* 0x00000008261e7825 */ /* 0x001fca00078e001e */
[----:B------:R-:W4:Y:S01]  /*5180*/  LDG.E.64 R28, desc[UR22][R30.64] ;  /* 0x000000161e1c7981 */ /* 0x000f22000c1e1b00 */
[----:B-1----:R-:W-:-:S05]  /*5190*/  IMAD.WIDE.U32 R34, R38, 0x8, R34 ;  /* 0x0000000826227825 */ /* 0x002fca00078e0022 */
[----:B------:R-:W5:Y:S01]  /*51a0*/  LDG.E.64 R46, desc[UR22][R34.64] ;  /* 0x00000016222e7981 */ /* 0x000f62000c1e1b00 */
[----:B------:R-:W-:Y:S01]  /*51b0*/  VIADD R27, R7, 0x3000 ;  /* 0x00003000071b7836 */ /* 0x000fe20000000000 */
[----:B------:R-:W-:Y:S01]  /*51c0*/  MOV R40, 0x24dd2f1a ;  /* 0x24dd2f1a00287802 */ /* 0x000fe20000000f00 */
[----:B------:R-:W-:Y:S01]  /*51d0*/  IMAD.MOV.U32 R41, RZ, RZ, 0x3fe4f922 ;  /* 0x3fe4f922ff297424 */ /* 0x000fe200078e00ff */
[----:B------:R-:W-:Y:S02]  /*51e0*/  BSSY.RECONVERGENT B1, `(.L_x_41) ;  /* 0x0000066000017945 */ /* 0x000fe40003800200 */
[----:B--2---:R-:W-:-:S05]  /*51f0*/  LEA R6, R32, R27, 0x18 ;  /* 0x0000001b20067211 */ /* 0x004fca00078ec0ff */
[----:B------:R-:W-:-:S05]  /*5200*/  IMAD R33, R5, 0x20, R6 ;  /* 0x0000002005217824 */ /* 0x000fca00078e0206 */
[----:B------:R-:W4:Y:S02]  /*5210*/  LDS.64 R26, [R33] ;  /* 0x00000000211a7984 */ /* 0x000f240000000a00 */
[----:B----4-:R-:W-:-:S08]  /*5220*/  DADD R26, R26, R28 ;  /* 0x000000001a1a7229 */ /* 0x010fd0000000001c */
[----:B-----5:R-:W-:-:S10]  /*5230*/  DADD R46, R26, R46 ;  /* 0x000000001a2e7229 */ /* 0x020fd4000000002e */
[----:B------:R-:W-:Y:S01]  /*5240*/  LOP3.LUT R27, R47, 0x7fffffff, RZ, 0xc0, !PT ;  /* 0x7fffffff2f1b7812 */ /* 0x000fe200078ec0ff */
[----:B------:R-:W-:-:S06]  /*5250*/  IMAD.MOV.U32 R26, RZ, RZ, R46 ;  /* 0x000000ffff1a7224 */ /* 0x000fcc00078e002e */
[----:B------:R-:W-:-:S14]  /*5260*/  DSETP.GE.AND P0, PT, R26, R40, PT ;  /* 0x000000281a00722a */ /* 0x000fdc0003f06000 */
[----:B---3--:R-:W-:Y:S05]  /*5270*/  @!P0 BRA `(.L_x_42) ;  /* 0x0000000000e48947 */ /* 0x008fea0003800000 */
[----:B------:R-:W-:Y:S01]  /*5280*/  DADD R28, R26, R26 ;  /* 0x000000001a1c7229 */ /* 0x000fe2000000001a */
[----:B------:R-:W-:Y:S01]  /*5290*/  UMOV UR4, 0xfefa39ef ;  /* 0xfefa39ef00047882 */ /* 0x000fe20000000000 */
[----:B------:R-:W-:Y:S01]  /*52a0*/  UMOV UR5, 0x3fe62e42 ;  /* 0x3fe62e4200057882 */ /* 0x000fe20000000000 */
[----:B------:R-:W-:Y:S01]  /*52b0*/  IMAD.MOV.U32 R42, RZ, RZ, -0x7649667 ;  /* 0xf89b6999ff2a7424 */ /* 0x000fe200078e00ff */
[----:B------:R-:W-:Y:S02]  /*52c0*/  MOV R43, 0x3e928a27 ;  /* 0x3e928a27002b7802 */ /* 0x000fe40000000f00 */
[----:B------:R-:W0:Y:S01]  /*52d0*/  F2F.F32.F64 R6, R28 ;  /* 0x0000001c00067310 */ /* 0x000e220000301000 */
[----:B------:R-:W-:Y:S01]  /*52e0*/  ISETP.GT.U32.AND P0, PT, R27, 0x40330fc1, PT ;  /* 0x40330fc11b00780c */ /* 0x000fe20003f04070 */
[----:B0-----:R-:W-:-:S06]  /*52f0*/  FMUL R6, R6, 1.4426950216293334961 ;  /* 0x3fb8aa3b06067820 */ /* 0x001fcc0000400000 */
[----:B------:R-:W0:Y:S08]  /*5300*/  FRND R6, R6 ;  /* 0x0000000600067307 */ /* 0x000e300000201000 */
[----:B0-----:R0:W1:Y:S08]  /*5310*/  F2F.F64.F32 R24, R6 ;  /* 0x0000000600187310 */ /* 0x0010700000201800 */
[----:B0-----:R-:W0:Y:S01]  /*5320*/  MUFU.EX2 R6, R6 ;  /* 0x0000000600067308 */ /* 0x001e220000000800 */
[----:B-1----:R-:W-:Y:S01]  /*5330*/  DFMA R24, R24, -UR4, R28 ;  /* 0x8000000418187c2b */ /* 0x002fe2000800001c */
[----:B------:R-:W-:Y:S01]  /*5340*/  UMOV UR4, 0xa4741b81 ;  /* 0xa4741b8100047882 */ /* 0x000fe20000000000 */
[----:B------:R-:W-:-:S06]  /*5350*/  UMOV UR5, 0x3e5ae904 ;  /* 0x3e5ae90400057882 */ /* 0x000fcc0000000000 */
        /* <DEDUP_REMOVED lines=21> */
[C---:B------:R-:W-:Y:S01]  /*54b0*/  DFMA R42, R24.reuse, R28, UR4 ;  /* 0x00000004182a7e2b */ /* 0x040fe2000800001c */
[----:B------:R-:W-:Y:S01]  /*54c0*/  UMOV UR4, 0x5 ;  /* 0x0000000500047882 */ /* 0x000fe20000000000 */
[----:B------:R-:W-:Y:S01]  /*54d0*/  UMOV UR5, 0x3fe00000 ;  /* 0x3fe0000000057882 */ /* 0x000fe20000000000 */
[----:B0-----:R-:W0:Y:S05]  /*54e0*/  F2F.F64.F32 R28, R6 ;  /* 0x00000006001c7310 */ /* 0x001e2a0000201800 */
[----:B------:R-:W-:-:S08]  /*54f0*/  DFMA R42, R24, R42, UR4 ;  /* 0x00000004182a7e2b */ /* 0x000fd0000800002a */
[----:B------:R-:W-:Y:S02]  /*5500*/  DMUL R42, R24, R42 ;  /* 0x0000002a182a7228 */ /* 0x000fe40000000000 */
[----:B0-----:R-:W-:-:S06]  /*5510*/  DADD R44, -R28, 1 ;  /* 0x3ff000001c2c7429 */ /* 0x001fcc0000000100 */
[----:B------:R-:W-:Y:S01]  /*5520*/  DFMA R42, R24, R42, R24 ;  /* 0x0000002a182a722b */ /* 0x000fe20000000018 */
[----:B------:R-:W-:-:S07]  /*5530*/  IMAD.MOV.U32 R24, RZ, RZ, RZ ;  /* 0x000000ffff187224 */ /* 0x000fce00078e00ff */
[----:B------:R-:W-:-:S08]  /*5540*/  DFMA R42, -R42, R28, R44 ;  /* 0x0000001c2a2a722b */ /* 0x000fd0000000012c */
[----:B------:R-:W-:-:S06]  /*5550*/  DADD R42, -R42, 2 ;  /* 0x400000002a2a7429 */ /* 0x000fcc0000000100 */
[----:B------:R-:W0:Y:S02]  /*5560*/  MUFU.RCP64H R25, R43 ;  /* 0x0000002b00197308 */ /* 0x000e240000001800 */
[----:B0-----:R-:W-:-:S08]  /*5570*/  DFMA R28, -R42, R24, 1 ;  /* 0x3ff000002a1c742b */ /* 0x001fd00000000118 */
[----:B------:R-:W-:-:S08]  /*5580*/  DFMA R28, R28, R28, R28 ;  /* 0x0000001c1c1c722b */ /* 0x000fd0000000001c */
[----:B------:R-:W-:Y:S01]  /*5590*/  DFMA R28, R24, R28, R24 ;  /* 0x0000001c181c722b */ /* 0x000fe20000000018 */
[----:B------:R-:W-:Y:S02]  /*55a0*/  IMAD.MOV.U32 R24, RZ, RZ, 0x0 ;  /* 0x00000000ff187424 */ /* 0x000fe400078e00ff */
[----:B------:R-:W-:-:S06]  /*55b0*/  IMAD.MOV.U32 R25, RZ, RZ, 0x40000000 ;  /* 0x40000000ff197424 */ /* 0x000fcc00078e00ff */
[----:B------:R-:W-:-:S10]  /*55c0*/  DFMA R28, R28, -R24, 1 ;  /* 0x3ff000001c1c742b */ /* 0x000fd40000000818 */
[----:B------:R-:W-:Y:S02]  /*55d0*/  FSEL R25, R29, 1.875, !P0 ;  /* 0x3ff000001d197808 */ /* 0x000fe40004000000 */
[----:B------:R-:W-:Y:S02]  /*55e0*/  FSEL R24, R28, RZ, !P0 ;  /* 0x000000ff1c187208 */ /* 0x000fe40004000000 */
[----:B------:R-:W-:Y:S01]  /*55f0*/  LOP3.LUT R25, R25, 0x80000000, R47, 0xb8, !PT ;  /* 0x8000000019197812 */ /* 0x000fe200078eb82f */
[----:B------:R-:W-:Y:S06]  /*5600*/  BRA `(.L_x_43) ;  /* 0x00000000008c7947 */ /* 0x000fec0003800000 */
.L_x_42:
[----:B------:R-:W-:Y:S01]  /*5610*/  DMUL R24, R46, R46 ;  /* 0x0000002e2e187228 */ /* 0x000fe20000000000 */
[----:B------:R-:W-:Y:S01]  /*5620*/  MOV R26, 0x420afc3d ;  /* 0x420afc3d001a7802 */ /* 0x000fe20000000f00 */
[----:B------:R-:W-:Y:S01]  /*5630*/  IMAD.MOV.U32 R27, RZ, RZ, 0x3f14359f ;  /* 0x3f14359fff1b7424 */ /* 0x000fe200078e00ff */
[----:B------:R-:W-:Y:S01]  /*5640*/  UMOV UR4, 0xe2f5e964 ;  /* 0xe2f5e96400047882 */ /* 0x000fe20000000000 */
[----:B------:R-:W-:-:S04]  /*5650*/  UMOV UR5, 0x3ef0bc46 ;  /* 0x3ef0bc4600057882 */ /* 0x000fc80000000000 */
[----:B------:R-:W-:Y:S01]  /*5660*/  DFMA R26, R24, -UR4, R26 ;  /* 0x80000004181a7c2b */ /* 0x000fe2000800001a */
[----:B------:R-:W-:Y:S01]  /*5670*/  UMOV UR4, 0x728c5d84 ;  /* 0x728c5d8400047882 */ /* 0x000fe20000000000 */
[----:B------:R-:W-:-:S06]  /*5680*/  UMOV UR5, 0x3f2df9f0 ;  /* 0x3f2df9f000057882 */ /* 0x000fcc0000000000 */
[----:B------:R-:W-:Y:S01]  /*5690*/  DFMA R26, R24, R26, -UR4 ;  /* 0x80000004181a7e2b */ /* 0x000fe2000800001a */
[----:B------:R-:W-:Y:S01]  /*56a0*/  UMOV UR4, 0xcec4f033 ;  /* 0xcec4f03300047882 */ /* 0x000fe20000000000 */
[----:B------:R-:W-:-:S06]  /*56b0*/  UMOV UR5, 0x3f4337d1 ;  /* 0x3f4337d100057882 */ /* 0x000fcc0000000000 */
[----:B------:R-:W-:Y:S01]  /*56c0*/  DFMA R26, R24, R26, UR4 ;  /* 0x00000004181a7e2b */ /* 0x000fe2000800001a */
        /* <DEDUP_REMOVED lines=20> */
[----:B------:R-:W-:-:S08]  /*5810*/  DFMA R26, R24, R26, -UR4 ;  /* 0x80000004181a7e2b */ /* 0x000fd0000800001a */
[----:B------:R-:W-:-:S08]  /*5820*/  DFMA R24, R24, R26, RZ ;  /* 0x0000001a1818722b */ /* 0x000fd000000000ff */
[----:B------:R-:W-:-:S11]  /*5830*/  DFMA R24, R46, R24, R46 ;  /* 0x000000182e18722b */ /* 0x000fd6000000002e */
.L_x_43:
[----:B------:R-:W-:Y:S05]  /*5840*/  BSYNC.RECONVERGENT B1 ;  /* 0x0000000000017941 */ /* 0x000fea0003800200 */
.L_x_41:
[----:B------:R-:W2:Y:S04]  /*5850*/  LDG.E.64 R26, desc[UR22][R30.64+0x8] ;  /* 0x000008161e1a7981 */ /* 0x000ea8000c1e1b00 */
[----:B------:R-:W3:Y:S01]  /*5860*/  LDG.E.64 R48, desc[UR22][R34.64+0x8] ;  /* 0x0000081622307981 */ /* 0x000ee2000c1e1b00 */
[----:B------:R-:W-:Y:S03]  /*5870*/  BSSY.RECONVERGENT B1, `(.L_x_44) ;  /* 0x0000065000017945 */ /* 0x000fe60003800200 */
[----:B------:R-:W2:Y:S04]  /*5880*/  LDS.64 R28, [R33+0x8] ;  /* 0x00000800211c7984 */ /* 0x000ea80000000a00 */
[----:B------:R0:W-:Y:S01]  /*5890*/  STS.64 [R33], R24 ;  /* 0x0000001821007388 */ /* 0x0001e20000000a00 */
[----:B--2---:R-:W-:-:S08]  /*58a0*/  DADD R26, R26, R28 ;  /* 0x000000001a1a7229 */ /* 0x004fd0000000001c */
[----:B---3--:R-:W-:-:S10]  /*58b0*/  DADD R48, R26, R48 ;  /* 0x000000001a307229 */ /* 0x008fd40000000030 */
[----:B------:R-:W-:Y:S01]  /*58c0*/  LOP3.LUT R47, R49, 0x7fffffff, RZ, 0xc0, !PT ;  /* 0x7fffffff312f7812 */ /* 0x000fe200078ec0ff */
[----:B------:R-:W-:-:S06]  /*58d0*/  IMAD.MOV.U32 R46, RZ, RZ, R48 ;  /* 0x000000ffff2e7224 */ /* 0x000fcc00078e0030 */
[----:B------:R-:W-:-:S14]  /*58e0*/  DSETP.GE.AND P0, PT, R46, R40, PT ;  /* 0x000000282e00722a */ /* 0x000fdc0003f06000 */
[----:B0-----:R-:W-:Y:S05]  /*58f0*/  @!P0 BRA `(.L_x_45) ;  /* 0x0000000000e48947 */ /* 0x001fea0003800000 */
        /* <DEDUP_REMOVED lines=57> */
.L_x_45:
        /* <DEDUP_REMOVED lines=35> */
.L_x_46:
[----:B------:R-:W-:Y:S05]  /*5ec0*/  BSYNC.RECONVERGENT B1 ;  /* 0x0000000000017941 */ /* 0x000fea0003800200 */
.L_x_44:
[----:B------:R-:W2:Y:S04]  /*5ed0*/  LDG.E.64 R42, desc[UR22][R30.64+0x10] ;  /* 0x000010161e2a7981 */ /* 0x000ea8000c1e1b00 */
[----:B------:R-:W3:Y:S01]  /*5ee0*/  LDG.E.64 R48, desc[UR22][R34.64+0x10] ;  /* 0x0000101622307981 */ /* 0x000ee2000c1e1b00 */
[----:B------:R-:W-:Y:S03]  /*5ef0*/  BSSY.RECONVERGENT B1, `(.L_x_47) ;  /* 0x0000065000017945 */ /* 0x000fe60003800200 */
[----:B------:R-:W2:Y:S04]  /*5f00*/  LDS.64 R28, [R33+0x10] ;  /* 0x00001000211c7984 */ /* 0x000ea80000000a00 */
[----:B------:R0:W-:Y:S01]  /*5f10*/  STS.64 [R33+0x8], R26 ;  /* 0x0000081a21007388 */ /* 0x0001e20000000a00 */
        /* <DEDUP_REMOVED lines=44> */
[C---:B------:R-:W-:Y:S02]  /*61e0*/  DFMA R42, R44.reuse, R28, UR4 ;  /* 0x000000042c2a7e2b */ /* 0x040fe4000800001c */
[----:B0-----:R-:W0:Y:S06]  /*61f0*/  F2F.F64.F32 R28, R6 ;  /* 0x00000006001c7310 */ /* 0x001e2c0000201800 */
[----:B------:R-:W-:-:S08]  /*6200*/  DMUL R42, R44, R42 ;  /* 0x0000002a2c2a7228 */ /* 0x000fd00000000000 */
[----:B------:R-:W-:Y:S02]  /*6210*/  DFMA R42, R44, R42, R44 ;  /* 0x0000002a2c2a722b */ /* 0x000fe4000000002c */
[----:B0-----:R-:W-:-:S08]  /*6220*/  DADD R44, -R28, 1 ;  /* 0x3ff000001c2c7429 */ /* 0x001fd00000000100 */
[----:B------:R-:W-:Y:S01]  /*6230*/  DFMA R44, -R42, R28, R44 ;  /* 0x0000001c2a2c722b */ /* 0x000fe2000000012c */
[----:B------:R-:W-:-:S07]  /*6240*/  IMAD.MOV.U32 R28, RZ, RZ, RZ ;  /* 0x000000ffff1c7224 */ /* 0x000fce00078e00ff */
        /* <DEDUP_REMOVED lines=12> */
.L_x_48:
        /* <DEDUP_REMOVED lines=35> */
.L_x_49:
[----:B------:R-:W-:Y:S05]  /*6540*/  BSYNC.RECONVERGENT B1 ;  /* 0x0000000000017941 */ /* 0x000fea0003800200 */
.L_x_47:
        /* <DEDUP_REMOVED lines=53> */
[----:B------:R-:W-:-:S08]  /*68a0*/  DFMA R34, R46, R34, R46 ;  /* 0x000000222e22722b */ /* 0x000fd0000000002e */
        /* <DEDUP_REMOVED lines=14> */
.L_x_51:
        /* <DEDUP_REMOVED lines=35> */
.L_x_52:
[----:B------:R-:W-:Y:S05]  /*6bc0*/  BSYNC.RECONVERGENT B1 ;  /* 0x0000000000017941 */ /* 0x000fea0003800200 */
.L_x_50:
[----:B------:R-:W0:Y:S01]  /*6bd0*/  LDC.64 R48, c[0x0][0x3c8] ;  /* 0x0000f200ff307b82 */ /* 0x000e220000000a00 */
[----:B------:R-:W-:-:S04]  /*6be0*/  IMAD.WIDE.U32 R38, R38, 0x8, R36 ;  /* 0x0000000826267825 */ /* 0x000fc800078e0024 */
[----:B------:R-:W-:Y:S01]  /*6bf0*/  IMAD.SHL.U32 R6, R5, 0x4, RZ ;  /* 0x0000000405067824 */ /* 0x000fe200078e00ff */
[----:B------:R-:W2:Y:S03]  /*6c00*/  LDG.E.64 R34, desc[UR22][R38.64] ;  /* 0x0000001626227981 */ /* 0x000ea6000c1e1b00 */
[----:B0-----:R-:W-:-:S05]  /*6c10*/  IMAD.WIDE.U32 R48, R6, 0x8, R48 ;  /* 0x0000000806307825 */ /* 0x001fca00078e0030 */
[----:B------:R-:W3:Y:S01]  /*6c20*/  LDG.E.64 R36, desc[UR22][R48.64] ;  /* 0x0000001630247981 */ /* 0x000ee2000c1e1b00 */
[----:B------:R-:W-:Y:S01]  /*6c30*/  VIADD R7, R7, 0x4800 ;  /* 0x0000480007077836 */ /* 0x000fe20000000000 */
[----:B------:R-:W-:Y:S01]  /*6c40*/  UMOV UR4, 0xfefa39ef ;  /* 0xfefa39ef00047882 */ /* 0x000fe20000000000 */
[----:B------:R-:W-:Y:S01]  /*6c50*/  UMOV UR5, 0x3fe62e42 ;  /* 0x3fe62e4200057882 */ /* 0x000fe20000000000 */
[----:B------:R0:W-:Y:S01]  /*6c60*/  STS.64 [R33+0x18], R30 ;  /* 0x0000181e21007388 */ /* 0x0001e20000000a00 */
[----:B------:R-:W-:Y:S01]  /*6c70*/  BSSY.RECONVERGENT B1, `(.L_x_53) ;  /* 0x000003f000017945 */ /* 0x000fe20003800200 */
[----:B------:R-:W-:-:S04]  /*6c80*/  LEA R32, R32, R7, 0x18 ;  /* 0x0000000720207211 */ /* 0x000fc800078ec0ff */
[----:B------:R-:W-:Y:S01]  /*6c90*/  LEA R7, R5, R32, 0x5 ;  /* 0x0000002005077211 */ /* 0x000fe200078e28ff */
[----:B------:R-:W-:-:S04]  /*6ca0*/  IMAD.MOV.U32 R32, RZ, RZ, -0x35dec16 ;  /* 0xfca213eaff207424 */ /* 0x000fc800078e00ff */
[----:B------:R-:W2:Y:S01]  /*6cb0*/  LDS.64 R40, [R7] ;  /* 0x0000000007287984 */ /* 0x000ea20000000a00 */
[----:B0-----:R-:W-:Y:S01]  /*6cc0*/  MOV R33, 0x3e928af3 ;  /* 0x3e928af300217802 */ /* 0x001fe20000000f00 */
[----:B--2---:R-:W-:-:S08]  /*6cd0*/  DADD R34, R40, R34 ;  /* 0x0000000028227229 */ /* 0x004fd00000000022 */
[----:B---3--:R-:W-:Y:S01]  /*6ce0*/  DADD R36, R34, R36 ;  /* 0x0000000022247229 */ /* 0x008fe20000000024 */
[----:B------:R-:W-:Y:S02]  /*6cf0*/  IMAD.MOV.U32 R34, RZ, RZ, 0x652b82fe ;  /* 0x652b82feff227424 */ /* 0x000fe400078e00ff */
[----:B------:R-:W-:-:S06]  /*6d00*/  IMAD.MOV.U32 R35, RZ, RZ, 0x3ff71547 ;  /* 0x3ff71547ff237424 */ /* 0x000fcc00078e00ff */
[----:B------:R-:W-:-:S08]  /*6d10*/  DFMA R34, R36, -R34, 6.75539944105574400000e+15 ;  /* 0x433800002422742b */ /* 0x000fd00000000822 */
[----:B------:R-:W-:-:S08]  /*6d20*/  DADD R40, R34, -6.75539944105574400000e+15 ;  /* 0xc338000022287429 */ /* 0x000fd00000000000 */
[----:B------:R-:W-:Y:S01]  /*6d30*/  DFMA R42, R40, -UR4, -R36 ;  /* 0x80000004282a7c2b */ /* 0x000fe20008000824 */
[----:B------:R-:W-:Y:S01]  /*6d40*/  UMOV UR4, 0x3b39803f ;  /* 0x3b39803f00047882 */ /* 0x000fe20000000000 */
[----:B------:R-:W-:-:S06]  /*6d50*/  UMOV UR5, 0x3c7abc9e ;  /* 0x3c7abc9e00057882 */ /* 0x000fcc0000000000 */
[----:B------:R-:W-:Y:S01]  /*6d60*/  DFMA R40, R40, -UR4, R42 ;  /* 0x8000000428287c2b */ /* 0x000fe2000800002a */
        /* <DEDUP_REMOVED lines=27> */
[----:B------:R-:W-:Y:S02]  /*6f20*/  DFMA R42, R40, R32, 1 ;  /* 0x3ff00000282a742b */ /* 0x000fe40000000020 */
[----:B------:R-:W-:-:S06]  /*6f30*/  DADD R32, -RZ, -R36 ;  /* 0x00000000ff207229 */ /* 0x000fcc0000000924 */
[----:B------:R-:W-:-:S04]  /*6f40*/  DFMA R40, R40, R42, 1 ;  /* 0x3ff000002828742b */ /* 0x000fc8000000002a */
[----:B------:R-:W-:-:S05]  /*6f50*/  IMAD.MOV.U32 R42, RZ, RZ, R33 ;  /* 0x000000ffff2a7224 */ /* 0x000fca00078e0021 */
[----:B------:R-:W-:Y:S01]  /*6f60*/  FSETP.GEU.AND P0, PT, |R42|, 4.1917929649353027344, PT ;  /* 0x4086232b2a00780b */ /* 0x000fe20003f0e200 */
[----:B------:R-:W-:Y:S02]  /*6f70*/  IMAD R33, R34, 0x100000, R41 ;  /* 0x0010000022217824 */ /* 0x000fe400078e0229 */
[----:B------:R-:W-:-:S10]  /*6f80*/  IMAD.MOV.U32 R32, RZ, RZ, R40 ;  /* 0x000000ffff207224 */ /* 0x000fd400078e0028 */
[----:B------:R-:W-:Y:S05]  /*6f90*/  @!P0 BRA `(.L_x_54) ;  /* 0x0000000000308947 */ /* 0x000fea0003800000 */
[----:B------:R-:W-:Y:S01]  /*6fa0*/  FSETP.GEU.AND P1, PT, |R42|, 4.2275390625, PT ;  /* 0x408748002a00780b */ /* 0x000fe20003f2e200 */
[C---:B------:R-:W-:Y:S02]  /*6fb0*/  DADD R42, -R36.reuse, +INF ;  /* 0x7ff00000242a7429 */ /* 0x040fe40000000100 */
[----:B------:R-:W-:-:S08]  /*6fc0*/  DSETP.GT.AND P0, PT, R36, RZ, PT ;  /* 0x000000ff2400722a */ /* 0x000fd00003f04000 */
[----:B------:R-:W-:Y:S02]  /*6fd0*/  FSEL R33, R43, RZ, !P0 ;  /* 0x000000ff2b217208 */ /* 0x000fe40004000000 */
[----:B------:R-:W-:-:S04]  /*6fe0*/  @!P1 LEA.HI R32, R34, R34, RZ, 0x1 ;  /* 0x0000002222209211 */ /* 0x000fc800078f08ff */
[----:B------:R-:W-:Y:S02]  /*6ff0*/  @!P1 SHF.R.S32.HI R35, RZ, 0x1, R32 ;  /* 0x00000001ff239819 */ /* 0x000fe40000011420 */
[----:B------:R-:W-:Y:S02]  /*7000*/  FSEL R32, R42, RZ, !P0 ;  /* 0x000000ff2a207208 */ /* 0x000fe40004000000 */
[----:B------:R-:W-:Y:S01]  /*7010*/  @!P1 IADD3 R34, PT, PT, R34, -R35, RZ ;  /* 0x8000002322229210 */ /* 0x000fe20007ffe0ff */
[----:B------:R-:W-:-:S03]  /*7020*/  @!P1 IMAD R41, R35, 0x100000, R41 ;  /* 0x0010000023299824 */ /* 0x000fc600078e0229 */
[----:B------:R-:W-:Y:S01]  /*7030*/  @!P1 LEA R35, R34, 0x3ff00000, 0x14 ;  /* 0x3ff0000022239811 */ /* 0x000fe200078ea0ff */
[----:B------:R-:W-:-:S06]  /*7040*/  @!P1 IMAD.MOV.U32 R34, RZ, RZ, RZ ;  /* 0x000000ffff229224 */ /* 0x000fcc00078e00ff */
[----:B------:R-:W-:-:S11]  /*7050*/  @!P1 DMUL R32, R40, R34 ;  /* 0x0000002228209228 */ /* 0x000fd60000000000 */
.L_x_54:
[----:B------:R-:W-:Y:S05]  /*7060*/  BSYNC.RECONVERGENT B1 ;  /* 0x0000000000017941 */ /* 0x000fea0003800200 */
.L_x_53:
        /* <DEDUP_REMOVED lines=17> */
.L_x_56:
[----:B------:R-:W-:Y:S05]  /*7180*/  BSYNC.RECONVERGENT B2 ;  /* 0x0000000000027941 */ /* 0x000fea0003800200 */
.L_x_55:
        /* <DEDUP_REMOVED lines=8> */
[----:B------:R-:W-:Y:S01]  /*7210*/  IMAD.MOV.U32 R34, RZ, RZ, 0x652b82fe ;  /* 0x652b82feff227424 */ /* 0x000fe200078e00ff */
[----:B------:R-:W-:-:S06]  /*7220*/  MOV R35, 0x3ff71547 ;  /* 0x3ff7154700237802 */ /* 0x000fcc0000000f00 */
        /* <DEDUP_REMOVED lines=54> */
.L_x_58:
[----:B------:R-:W-:Y:S05]  /*7590*/  BSYNC.RECONVERGENT B1 ;  /* 0x0000000000017941 */ /* 0x000fea0003800200 */
.L_x_57:
[----:B------:R-:W-:Y:S01]  /*75a0*/  DADD R40, R36, 1 ;  /* 0x3ff0000024287429 */ /* 0x000fe20000000000 */
[----:B------:R0:W-:Y:S01]  /*75b0*/  STS.64 [R7], R32 ;  /* 0x0000002007007388 */ /* 0x0001e20000000a00 */
[----:B------:R-:W-:Y:S04]  /*75c0*/  BSSY.RECONVERGENT B2, `(.L_x_59) ;  /* 0x0000010000027945 */ /* 0x000fe80003800200 */
[----:B------:R-:W1:Y:S04]  /*75d0*/  MUFU.RCP64H R35, R41 ;  /* 0x0000002900237308 */ /* 0x000e680000001800 */
[----:B------:R-:W-:-:S04]  /*75e0*/  IADD3 R34, PT, PT, R41, 0x300402, RZ ;  /* 0x0030040229227810 */ /* 0x000fc80007ffe0ff */
[----:B------:R-:W-:Y:S02]  /*75f0*/  FSETP.GEU.AND P0, PT, |R34|, 5.8789094863358348022e-39, PT ;  /* 0x004004022200780b */ /* 0x000fe40003f0e200 */
        /* <DEDUP_REMOVED lines=10> */
[----:B------:R-:W-:Y:S02]  /*76a0*/  IMAD.MOV.U32 R34, RZ, RZ, R40 ;  /* 0x000000ffff227224 */ /* 0x000fe400078e0028 */
[----:B------:R-:W-:-:S07]  /*76b0*/  IMAD.MOV.U32 R35, RZ, RZ, R41 ;  /* 0x000000ffff237224 */ /* 0x000fce00078e0029 */
.L_x_60:
[----:B------:R-:W-:Y:S05]  /*76c0*/  BSYNC.RECONVERGENT B2 ;  /* 0x0000000000027941 */ /* 0x000fea0003800200 */
.L_x_59:
[----:B------:R-:W2:Y:S04]  /*76d0*/  LDG.E.64 R40, desc[UR22][R38.64+0x10] ;  /* 0x0000101626287981 */ /* 0x000ea8000c1e1b00 */
[----:B------:R-:W3:Y:S01]  /*76e0*/  LDG.E.64 R46, desc[UR22][R48.64+0x10] ;  /* 0x00001016302e7981 */ /* 0x000ee2000c1e1b00 */
[----:B------:R-:W-:Y:S01]  /*76f0*/  MOV R44, 0x652b82fe ;  /* 0x652b82fe002c7802 */ /* 0x000fe20000000f00 */
[----:B------:R-:W-:Y:S01]  /*7700*/  IMAD.MOV.U32 R45, RZ, RZ, 0x3ff71547 ;  /* 0x3ff71547ff2d7424 */ /* 0x000fe200078e00ff */
[----:B------:R-:W-:Y:S01]  /*7710*/  UMOV UR4, 0xfefa39ef ;  /* 0xfefa39ef00047882 */ /* 0x000fe20000000000 */
[----:B------:R-:W2:Y:S01]  /*7720*/  LDS.64 R36, [R7+0x10] ;  /* 0x0000100007247984 */ /* 0x000ea20000000a00 */
[----:B------:R-:W-:Y:S01]  /*7730*/  UMOV UR5, 0x3fe62e42 ;  /* 0x3fe62e4200057882 */ /* 0x000fe20000000000 */
[----:B------:R-:W-:Y:S01]  /*7740*/  BSSY.RECONVERGENT B1, `(.L_x_61) ;  /* 0x0000039000017945 */ /* 0x000fe20003800200 */
[----:B--2---:R-:W-:-:S08]  /*7750*/  DADD R36, R36, R40 ;  /* 0x0000000024247229 */ /* 0x004fd00000000028 */
        /* <DEDUP_REMOVED lines=44> */
[C---:B------:R-:W-:Y:S02]  /*7a20*/  DSETP.GT.AND P0, PT, R46.reuse, RZ, PT ;  /* 0x000000ff2e00722a */ /* 0x040fe40003f04000 */
[----:B------:R-:W-:-:S10]  /*7a30*/  DADD R46, -R46, +INF ;  /* 0x7ff000002e2e7429 */ /* 0x000fd40000000100 */
[----:B------:R-:W-:Y:S02]  /*7a40*/  @!P1 LEA.HI R36, R44, R44, RZ, 0x1 ;  /* 0x0000002c2c249211 */ /* 0x000fe400078f08ff */
[----:B------:R-:W-:Y:S02]  /*7a50*/  FSEL R37, R47, RZ, !P0 ;  /* 0x000000ff2f257208 */ /* 0x000fe40004000000 */
[----:B------:R-:W-:Y:S02]  /*7a60*/  @!P1 SHF.R.S32.HI R43, RZ, 0x1, R36 ;  /* 0x00000001ff2b9819 */ /* 0x000fe40000011424 */
[----:B------:R-:W-:-:S03]  /*7a70*/  FSEL R36, R46, RZ, !P0 ;  /* 0x000000ff2e247208 */ /* 0x000fc60004000000 */
[----:B------:R-:W-:Y:S02]  /*7a80*/  @!P1 IMAD.IADD R42, R44, 0x1, -R43 ;  /* 0x000000012c2a9824 */ /* 0x000fe400078e0a2b */
[----:B------:R-:W-:-:S03]  /*7a90*/  @!P1 IMAD R41, R43, 0x100000, R41 ;  /* 0x001000002b299824 */ /* 0x000fc600078e0229 */
[----:B------:R-:W-:Y:S02]  /*7aa0*/  @!P1 LEA R43, R42, 0x3ff00000, 0x14 ;  /* 0x3ff000002a2b9811 */ /* 0x000fe400078ea0ff */
[----:B------:R-:W-:-:S06]  /*7ab0*/  @!P1 MOV R42, RZ ;  /* 0x000000ff002a9202 */ /* 0x000fcc0000000f00 */
[----:B------:R-:W-:-:S11]  /*7ac0*/  @!P1 DMUL R36, R40, R42 ;  /* 0x0000002a28249228 */ /* 0x000fd60000000000 */
.L_x_62:
[----:B------:R-:W-:Y:S05]  /*7ad0*/  BSYNC.RECONVERGENT B1 ;  /* 0x0000000000017941 */ /* 0x000fea0003800200 */
.L_x_61:
        /* <DEDUP_REMOVED lines=18> */
.L_x_64:
[----:B------:R-:W-:Y:S05]  /*7c00*/  BSYNC.RECONVERGENT B2 ;  /* 0x0000000000027941 */ /* 0x000fea0003800200 */
.L_x_63:
        /* <DEDUP_REMOVED lines=17> */
[----:B------:R-:W-:Y:S01]  /*7d20*/  IMAD.MOV.U32 R42, RZ, RZ, -0x35dec16 ;  /* 0xfca213eaff2a7424 */ /* 0x000fe200078e00ff */
[----:B------:R-:W-:Y:S01]  /*7d30*/  MOV R43, 0x3e928af3 ;  /* 0x3e928af3002b7802 */ /* 0x000fe20000000f00 */
[----:B------:R-:W-:Y:S01]  /*7d40*/  UMOV UR5, 0x3e5ade15 ;  /* 0x3e5ade1500057882 */ /* 0x000fe20000000000 */
[----:B------:R-:W-:-:S04]  /*7d50*/  DADD R44, -RZ, -R46 ;  /* 0x00000000ff2c7229 */ /* 0x000fc8000000092e */
[----:B------:R-:W-:Y:S01]  /*7d60*/  DFMA R42, R38, UR4, R42 ;  /* 0x00000004262a7c2b */ /* 0x000fe2000800002a */
[----:B------:R-:W-:Y:S01]  /*7d70*/  UMOV UR4, 0x62401315 ;  /* 0x6240131500047882 */ /* 0x000fe20000000000 */
[----:B------:R-:W-:-:S04]  /*7d80*/  UMOV UR5, 0x3ec71dee ;  /* 0x3ec71dee00057882 */ /* 0x000fc80000000000 */
[----:B------:R-:W-:Y:S02]  /*7d90*/  FSETP.GEU.AND P0, PT, |R45|, 4.1917929649353027344, PT ;  /* 0x4086232b2d00780b */ /* 0x000fe40003f0e200 */
        /* <DEDUP_REMOVED lines=39> */
.L_x_66:
[----:B------:R-:W-:Y:S05]  /*8010*/  BSYNC.RECONVERGENT B1 ;  /* 0x0000000000017941 */ /* 0x000fea0003800200 */
.L_x_65:
        /* <DEDUP_REMOVED lines=12> */
[----:B------:R-:W-:Y:S01]  /*80e0*/  LOP3.LUT R47, R39, 0x7fffffff, RZ, 0xc0, !PT ;  /* 0x7fffffff272f7812 */ /* 0x000fe200078ec0ff */
[----:B------:R-:W-:Y:S01]  /*80f0*/  IMAD.MOV.U32 R40, RZ, RZ, R38 ;  /* 0x000000ffff287224 */ /* 0x000fe200078e0026 */
[----:B------:R-:W-:Y:S02]  /*8100*/  MOV R41, R39 ;  /* 0x0000002700297202 */ /* 0x000fe40000000f00 */
[----:B------:R-:W-:Y:S01]  /*8110*/  MOV R50, 0x8140 ;  /* 0x0000814000327802 */ /* 0x000fe20000000f00 */
[----:B------:R-:W-:-:S07]  /*8120*/  VIADD R47, R47, 0xfff00000 ;  /* 0xfff000002f2f7836 */ /* 0x000fce0000000000 */
[----:B------:R-:W-:Y:S05]  /*8130*/  CALL.REL.NOINC `($__internal_0_$__cuda_sm20_dblrcp_rn_slowpath_v3) ;  /* 0x0000001c00887944 */ /* 0x000fea0003c00000 */
.L_x_68:
[----:B------:R-:W-:Y:S05]  /*8140*/  BSYNC.RECONVERGENT B2 ;  /* 0x0000000000027941 */ /* 0x000fea0003800200 */
.L_x_67:
[----:B------:R-:W0:Y:S08]  /*8150*/  LDC.64 R38, c[0x0][0x388] ;  /* 0x0000e200ff267b82 */ /* 0x000e300000000a00 */
[----:B------:R-:W1:Y:S01]  /*8160*/  LDC.64 R42, c[0x0][0x410] ;  /* 0x00010400ff2a7b82 */ /* 0x000e620000000a00 */
[----:B0-----:R-:W-:-:S05]  /*8170*/  IMAD.WIDE.U32 R38, R6, 0x8, R38 ;  /* 0x0000000806267825 */ /* 0x001fca00078e0026 */
[----:B------:R-:W2:Y:S01]  /*8180*/  LDG.E.64 R44, desc[UR22][R38.64] ;  /* 0x00000016262c7981 */ /* 0x000ea2000c1e1b00 */
[----:B------:R-:W-:Y:S01]  /*8190*/  DMUL R24, R24, R8 ;  /* 0x0000000818187228 */ /* 0x000fe20000000000 */
[----:B------:R-:W-:Y:S01]  /*81a0*/  BSSY.RECONVERGENT B1, `(.L_x_69) ;  /* 0x0000067000017945 */ /* 0x000fe20003800200 */
[----:B-1----:R-:W-:Y:S01]  /*81b0*/  IMAD.WIDE.U32 R8, R6, 0x8, R42 ;  /* 0x0000000806087825 */ /* 0x002fe200078e002a */
[----:B------:R0:W-:Y:S05]  /*81c0*/  STS.64 [R7+0x18], R40 ;  /* 0x0000182807007388 */ /* 0x0001ea0000000a00 */
[----:B--2---:R-:W-:Y:S01]  /*81d0*/  DFMA R24, R44, R16, R24 ;  /* 0x000000102c18722b */ /* 0x004fe20000000018 */
[----:B------:R-:W-:-:S02]  /*81e0*/  IMAD.MOV.U32 R16, RZ, RZ, 0x24dd2f1a ;  /* 0x24dd2f1aff107424 */ /* 0x000fc400078e00ff */
[----:B------:R-:W-:-:S04]  /*81f0*/  IMAD.MOV.U32 R17, RZ, RZ, 0x3fe4f922 ;  /* 0x3fe4f922ff117424 */ /* 0x000fc800078e00ff */
[----:B------:R0:W-:Y:S03]  /*8200*/  STG.E.64 desc[UR22][R8.64], R24 ;  /* 0x0000001808007986 */ /* 0x0001e6000c101b16 */
[----:B------:R-:W-:Y:S02]  /*8210*/  LOP3.LUT R43, R25, 0x7fffffff, RZ, 0xc0, !PT ;  /* 0x7fffffff192b7812 */ /* 0x000fe400078ec0ff */
[----:B------:R-:W-:-:S06]  /*8220*/  MOV R42, R24 ;  /* 0x00000018002a7202 */ /* 0x000fcc0000000f00 */
[----:B------:R-:W-:-:S14]  /*8230*/  DSETP.GE.AND P0, PT, R42, R16, PT ;  /* 0x000000102a00722a */ /* 0x000fdc0003f06000 */
[----:B0-----:R-:W-:Y:S05]  /*8240*/  @!P0 BRA `(.L_x_70) ;  /* 0x0000000000e48947 */ /* 0x001fea0003800000 */
[----:B------:R-:W-:Y:S01]  /*8250*/  DADD R48, R42, R42 ;  /* 0x000000002a307229 */ /* 0x000fe2000000002a */
[----:B------:R-:W-:Y:S01]  /*8260*/  UMOV UR4, 0xfefa39ef ;  /* 0xfefa39ef00047882 */ /* 0x000fe20000000000 */
[----:B------:R-:W-:Y:S01]  /*8270*/  UMOV UR5, 0x3fe62e42 ;  /* 0x3fe62e4200057882 */ /* 0x000fe20000000000 */
[----:B------:R-:W-:Y:S01]  /*8280*/  IMAD.MOV.U32 R44, RZ, RZ, -0x7649667 ;  /* 0xf89b6999ff2c7424 */ /* 0x000fe200078e00ff */
[----:B------:R-:W-:Y:S01]  /*8290*/  ISETP.GT.U32.AND P0, PT, R43, 0x40330fc1, PT ;  /* 0x40330fc12b00780c */ /* 0x000fe20003f04070 */
[----:B------:R-:W-:Y:S01]  /*82a0*/  IMAD.MOV.U32 R45, RZ, RZ, 0x3e928a27 ;  /* 0x3e928a27ff2d7424 */ /* 0x000fe200078e00ff */
[----:B------:R-:W0:Y:S02]  /*82b0*/  F2F.F32.F64 R7, R48 ;  /* 0x0000003000077310 */ /* 0x000e240000301000 */
        /* <DEDUP_REMOVED lines=43> */
[----:B------:R-:W-:Y:S01]  /*8570*/  MOV R44, 0x0 ;  /* 0x00000000002c7802 */ /* 0x000fe20000000f00 */
[----:B------:R-:W-:-:S06]  /*8580*/  IMAD.MOV.U32 R45, RZ, RZ, 0x40000000 ;  /* 0x40000000ff2d7424 */ /* 0x000fcc00078e00ff */
[----:B------:R-:W-:-:S10]  /*8590*/  DFMA R48, R48, -R44, 1 ;  /* 0x3ff000003030742b */ /* 0x000fd4000000082c */
[----:B------:R-:W-:Y:S02]  /*85a0*/  FSEL R7, R49, 1.875, !P0 ;  /* 0x3ff0000031077808 */ /* 0x000fe40004000000 */
[----:B------:R-:W-:Y:S02]  /*85b0*/  FSEL R24, R48, RZ, !P0 ;  /* 0x000000ff30187208 */ /* 0x000fe40004000000 */
[----:B------:R-:W-:Y:S01]  /*85c0*/  LOP3.LUT R25, R7, 0x80000000, R25, 0xb8, !PT ;  /* 0x8000000007197812 */ /* 0x000fe200078eb819 */
[----:B------:R-:W-:Y:S06]  /*85d0*/  BRA `(.L_x_71) ;  /* 0x00000000008c7947 */ /* 0x000fec0003800000 */
.L_x_70:
[----:B------:R-:W-:Y:S01]  /*85e0*/  DMUL R42, R24, R24 ;  /* 0x00000018182a7228 */ /* 0x000fe20000000000 */
[----:B------:R-:W-:Y:S01]  /*85f0*/  IMAD.MOV.U32 R44, RZ, RZ, 0x420afc3d ;  /* 0x420afc3dff2c7424 */ /* 0x000fe200078e00ff */
[----:B------:R-:W-:Y:S01]  /*8600*/  UMOV UR4, 0xe2f5e964 ;  /* 0xe2f5e96400047882 */ /* 0x000fe20000000000 */
[----:B------:R-:W-:Y:S01]  /*8610*/  IMAD.MOV.U32 R45, RZ, RZ, 0x3f14359f ;  /* 0x3f14359fff2d7424 */ /* 0x000fe200078e00ff */
[----:B------:R-:W-:-:S05]  /*8620*/  UMOV UR5, 0x3ef0bc46 ;  /* 0x3ef0bc4600057882 */ /* 0x000fca0000000000 */
        /* <DEDUP_REMOVED lines=30> */
.L_x_71:
[----:B------:R-:W-:Y:S05]  /*8810*/  BSYNC.RECONVERGENT B1 ;  /* 0x0000000000017941 */ /* 0x000fea0003800200 */
.L_x_69:
[----:B------:R-:W0:Y:S01]  /*8820*/  LDC.64 R42, c[0x0][0x418] ;  /* 0x00010600ff2a7b82 */ /* 0x000e220000000a00 */
[----:B------:R-:W-:Y:S01]  /*8830*/  DMUL R24, R24, R32 ;  /* 0x0000002018187228 */ /* 0x000fe20000000000 */
[----:B0-----:R-:W-:-:S06]  /*8840*/  IMAD.WIDE.U32 R42, R6, 0x8, R42 ;  /* 0x00000008062a7825 */ /* 0x001fcc00078e002a */
[----:B------:R0:W-:Y:S04]  /*8850*/  STG.E.64 desc[UR22][R42.64], R24 ;  /* 0x000000182a007986 */ /* 0x0001e8000c101b16 */
[----:B------:R-:W2:Y:S01]  /*8860*/  LDG.E.64 R32, desc[UR22][R38.64+0x8] ;  /* 0x0000081626207981 */ /* 0x000ea2000c1e1b00 */
[----:B------:R-:W-:Y:S01]  /*8870*/  DMUL R10, R26, R10 ;  /* 0x0000000a1a0a7228 */ /* 0x000fe20000000000 */
[----:B------:R-:W-:Y:S07]  /*8880*/  BSSY.RECONVERGENT B1, `(.L_x_72) ;  /* 0x0000063000017945 */ /* 0x000fee0003800200 */
[----:B--2---:R-:W-:-:S07]  /*8890*/  DFMA R18, R32, R18, R10 ;  /* 0x000000122012722b */ /* 0x004fce000000000a */
        /* <DEDUP_REMOVED lines=19> */
[C---:B------:R-:W-:Y:S01]  /*89d0*/  DFMA R32, R24.reuse, UR4, R32 ;  /* 0x0000000418207c2b */ /* 0x040fe20008000020 */
[----:B------:R-:W-:Y:S01]  /*89e0*/  UMOV UR4, 0x15ff7e07 ;  /* 0x15ff7e0700047882 */ /* 0x000fe20000000000 */
[----:B------:R-:W-:Y:S01]  /*89f0*/  UMOV UR5, 0x3ec71de7 ;  /* 0x3ec71de700057882 */ /* 0x000fe20000000000 */
[----:B0-----:R-:W0:Y:S05]  /*8a00*/  F2F.F64.F32 R26, R7 ;  /* 0x00000007001a7310 */ /* 0x001e2a0000201800 */
[----:B------:R-:W-:Y:S01]  /*8a10*/  DFMA R32, R24, R32, UR4 ;  /* 0x0000000418207e2b */ /* 0x000fe20008000020 */
[----:B------:R-:W-:Y:S01]  /*8a20*/  UMOV UR4, 0x6b0ac45a ;  /* 0x6b0ac45a00047882 */ /* 0x000fe20000000000 */
[----:B------:R-:W-:-:S06]  /*8a30*/  UMOV UR5, 0x3efa019a ;  /* 0x3efa019a00057882 */ /* 0x000fcc0000000000 */
[----:B------:R-:W-:Y:S01]  /*8a40*/  DFMA R32, R24, R32, UR4 ;  /* 0x0000000418207e2b */ /* 0x000fe20008000020 */
[----:B------:R-:W-:Y:S01]  /*8a50*/  UMOV UR4, 0x17eed94f ;  /* 0x17eed94f00047882 */ /* 0x000fe20000000000 */
[----:B------:R-:W-:Y:S01]  /*8a60*/  UMOV UR5, 0x3f2a01a0 ;  /* 0x3f2a01a000057882 */ /* 0x000fe20000000000 */
[----:B0-----:R-:W-:-:S05]  /*8a70*/  DADD R44, -R26, 1 ;  /* 0x3ff000001a2c7429 */ /* 0x001fca0000000100 */
        /* <DEDUP_REMOVED lines=16> */
[----:B------:R-:W-:-:S08]  /*8b80*/  DMUL R32, R24, R32 ;  /* 0x0000002018207228 */ /* 0x000fd00000000000 */
        /* <DEDUP_REMOVED lines=15> */
.L_x_73:
        /* <DEDUP_REMOVED lines=35> */
.L_x_74:
[----:B------:R-:W-:Y:S05]  /*8eb0*/  BSYNC.RECONVERGENT B1 ;  /* 0x0000000000017941 */ /* 0x000fea0003800200 */
.L_x_72:
[----:B------:R-:W-:-:S07]  /*8ec0*/  DMUL R18, R18, R34 ;  /* 0x0000002212127228 */ /* 0x000fce0000000000 */
        /* <DEDUP_REMOVED lines=67> */
.L_x_76:
        /* <DEDUP_REMOVED lines=35> */
.L_x_77:
[----:B------:R-:W-:Y:S05]  /*9530*/  BSYNC.RECONVERGENT B1 ;  /* 0x0000000000017941 */ /* 0x000fea0003800200 */
.L_x_75:
        /* <DEDUP_REMOVED lines=68> */
.L_x_79:
        /* <DEDUP_REMOVED lines=35> */
.L_x_80:
[----:B------:R-:W-:Y:S05]  /*9bb0*/  BSYNC.RECONVERGENT B1 ;  /* 0x0000000000017941 */ /* 0x000fea0003800200 */
.L_x_78:
[----:B------:R-:W0:Y:S01]  /*9bc0*/  S2UR UR6, SR_CgaCtaId ;  /* 0x00000000000679c3 */ /* 0x000e220000008800 */
[----:B------:R-:W-:Y:S01]  /*9bd0*/  UMOV UR4, 0x400 ;  /* 0x0000040000047882 */ /* 0x000fe20000000000 */
[----:B------:R-:W-:Y:S01]  /*9be0*/  DMUL R50, R50, R40 ;  /* 0x0000002832327228 */ /* 0x000fe20000000000 */
[----:B------:R-:W-:Y:S02]  /*9bf0*/  UIADD3 UR5, UPT, UPT, UR4, 0x6000, URZ ;  /* 0x0000600004057890 */ /* 0x000fe4000fffe0ff */
[----:B------:R-:W-:Y:S02]  /*9c00*/  UIADD3 UR7, UPT, UPT, UR4, 0x7800, URZ ;  /* 0x0000780004077890 */ /* 0x000fe4000fffe0ff */
[----:B------:R-:W-:Y:S01]  /*9c10*/  UIADD3 UR8, UPT, UPT, UR4, 0x9000, URZ ;  /* 0x0000900004087890 */ /* 0x000fe2000fffe0ff */
[----:B------:R-:W1:Y:S01]  /*9c20*/  LDC.64 R46, c[0x0][0x3f0] ;  /* 0x0000fc00ff2e7b82 */ /* 0x000e620000000a00 */
[----:B------:R-:W-:Y:S01]  /*9c30*/  UIADD3 UR4, UPT, UPT, UR4, 0xa800, URZ ;  /* 0x0000a80004047890 */ /* 0x000fe2000fffe0ff */
[----:B------:R-:W-:Y:S06]  /*9c40*/  STG.E.64 desc[UR22][R42.64+0x18], R50 ;  /* 0x000018322a007986 */ /* 0x000fec000c101b16 */
[----:B------:R-:W2:Y:S01]  /*9c50*/  LDC.64 R44, c[0x0][0x3f8] ;  /* 0x0000fe00ff2c7b82 */ /* 0x000ea20000000a00 */
[----:B0-----:R-:W-:-:S07]  /*9c60*/  ULEA UR5, UR6, UR5, 0x18 ;  /* 0x0000000506057291 */ /* 0x001fce000f8ec0ff */
[----:B------:R-:W0:Y:S01]  /*9c70*/  LDC.64 R48, c[0x0][0x400] ;  /* 0x00010000ff307b82 */ /* 0x000e220000000a00 */
[----:B------:R-:W-:Y:S02]  /*9c80*/  ULEA UR7, UR6, UR7, 0x18 ;  /* 0x0000000706077291 */ /* 0x000fe4000f8ec0ff */
[----:B------:R-:W-:Y:S02]  /*9c90*/  ULEA UR8, UR6, UR8, 0x18 ;  /* 0x0000000806087291 */ /* 0x000fe4000f8ec0ff */
[----:B------:R-:W-:Y:S01]  /*9ca0*/  ULEA UR4, UR6, UR4, 0x18 ;  /* 0x0000000406047291 */ /* 0x000fe2000f8ec0ff */
[C---:B------:R-:W-:Y:S01]  /*9cb0*/  LEA R7, R5.reuse, UR5, 0x5 ;  /* 0x0000000505077c11 */ /* 0x040fe2000f8e28ff */
[----:B-1----:R-:W-:Y:S01]  /*9cc0*/  IMAD.WIDE.U32 R46, R6, 0x8, R46 ;  /* 0x00000008062e7825 */ /* 0x002fe200078e002e */
[C---:B------:R-:W-:Y:S01]  /*9cd0*/  LEA R52, R5.reuse, UR7, 0x5 ;  /* 0x0000000705347c11 */ /* 0x040fe2000f8e28ff */
[----:B------:R-:W1:Y:S01]  /*9ce0*/  LDC.64 R40, c[0x0][0x408] ;  /* 0x00010200ff287b82 */ /* 0x000e620000000a00 */
[C---:B------:R-:W-:Y:S01]  /*9cf0*/  LEA R53, R5.reuse, UR8, 0x5 ;  /* 0x0000000805357c11 */ /* 0x040fe2000f8e28ff */
[----:B------:R-:W3:Y:S01]  /*9d00*/  LDS.128 R8, [R7] ;  /* 0x0000000007087984 */ /* 0x000ee20000000c00 */
[----:B------:R-:W-:-:S03]  /*9d10*/  LEA R36, R5, UR4, 0x5 ;  /* 0x0000000405247c11 */ /* 0x000fc6000f8e28ff */
[----:B------:R-:W4:Y:S01]  /*9d20*/  LDS.128 R12, [R7+0x10] ;  /* 0x00001000070c7984 */ /* 0x000f220000000c00 */
[----:B--2---:R-:W-:-:S03]  /*9d30*/  IMAD.WIDE.U32 R44, R6, 0x8, R44 ;  /* 0x00000008062c7825 */ /* 0x004fc600078e002c */
[----:B------:R-:W2:Y:S04]  /*9d40*/  LDS.128 R16, [R52] ;  /* 0x0000000034107984 */ /* 0x000ea80000000c00 */
[----:B------:R-:W5:Y:S01]  /*9d50*/  LDS.128 R20, [R52+0x10] ;  /* 0x0000100034147984 */ /* 0x000f620000000c00 */
[----:B0-----:R-:W-:-:S03]  /*9d60*/  IMAD.WIDE.U32 R48, R6, 0x8, R48 ;  /* 0x0000000806307825 */ /* 0x001fc600078e0030 */
[----:B------:R-:W0:Y:S04]  /*9d70*/  LDS.128 R24, [R53] ;  /* 0x0000000035187984 */ /* 0x000e280000000c00 */
[----:B------:R-:W0:Y:S01]  /*9d80*/  LDS.128 R28, [R53+0x10] ;  /* 0x00001000351c7984 */ /* 0x000e220000000c00 */
[----:B-1----:R-:W-:-:S03]  /*9d90*/  IMAD.WIDE.U32 R40, R6, 0x8, R40 ;  /* 0x0000000806287825 */ /* 0x002fc600078e0028 */
[----:B------:R-:W1:Y:S04]  /*9da0*/  LDS.128 R32, [R36] ;  /* 0x0000000024207984 */ /* 0x000e680000000c00 */
[----:B------:R-:W1:Y:S04]  /*9db0*/  LDS.128 R36, [R36+0x10] ;  /* 0x0000100024247984 */ /* 0x000e680000000c00 */
[----:B---3--:R3:W-:Y:S04]  /*9dc0*/  STG.E.64 desc[UR22][R46.64], R8 ;  /* 0x000000082e007986 */ /* 0x0087e8000c101b16 */
[----:B------:R3:W-:Y:S04]  /*9dd0*/  STG.E.64 desc[UR22][R46.64+0x8], R10 ;  /* 0x0000080a2e007986 */ /* 0x0007e8000c101b16 */
[----:B----4-:R3:W-:Y:S04]  /*9de0*/  STG.E.64 desc[UR22][R46.64+0x10], R12 ;  /* 0x0000100c2e007986 */ /* 0x0107e8000c101b16 */
[----:B------:R3:W-:Y:S04]  /*9df0*/  STG.E.64 desc[UR22][R46.64+0x18], R14 ;  /* 0x0000180e2e007986 */ /* 0x0007e8000c101b16 */
[----:B--2---:R3:W-:Y:S04]  /*9e00*/  STG.E.64 desc[UR22][R44.64], R16 ;  /* 0x000000102c007986 */ /* 0x0047e8000c101b16 */
[----:B------:R3:W-:Y:S04]  /*9e10*/  STG.E.64 desc[UR22][R44.64+0x8], R18 ;  /* 0x000008122c007986 */ /* 0x0007e8000c101b16 */
[----:B-----5:R3:W-:Y:S04]  /*9e20*/  STG.E.64 desc[UR22][R44.64+0x10], R20 ;  /* 0x000010142c007986 */ /* 0x0207e8000c101b16 */
[----:B------:R3:W-:Y:S04]  /*9e30*/  STG.E.64 desc[UR22][R44.64+0x18], R22 ;  /* 0x000018162c007986 */ /* 0x0007e8000c101b16 */
[----:B0-----:R3:W-:Y:S04]  /*9e40*/  STG.E.64 desc[UR22][R48.64], R24 ;  /* 0x0000001830007986 */ /* 0x0017e8000c101b16 */
[----:B------:R3:W-:Y:S04]  /*9e50*/  STG.E.64 desc[UR22][R48.64+0x8], R26 ;  /* 0x0000081a30007986 */ /* 0x0007e8000c101b16 */
[----:B------:R3:W-:Y:S04]  /*9e60*/  STG.E.64 desc[UR22][R48.64+0x10], R28 ;  /* 0x0000101c30007986 */ /* 0x0007e8000c101b16 */
[----:B------:R3:W-:Y:S04]  /*9e70*/  STG.E.64 desc[UR22][R48.64+0x18], R30 ;  /* 0x0000181e30007986 */ /* 0x0007e8000c101b16 */
[----:B-1----:R3:W-:Y:S04]  /*9e80*/  STG.E.64 desc[UR22][R40.64], R32 ;  /* 0x0000002028007986 */ /* 0x0027e8000c101b16 */
[----:B------:R3:W-:Y:S04]  /*9e90*/  STG.E.64 desc[UR22][R40.64+0x8], R34 ;  /* 0x0000082228007986 */ /* 0x0007e8000c101b16 */
[----:B------:R3:W-:Y:S04]  /*9ea0*/  STG.E.64 desc[UR22][R40.64+0x10], R36 ;  /* 0x0000102428007986 */ /* 0x0007e8000c101b16 */
[----:B------:R3:W-:Y:S02]  /*9eb0*/  STG.E.64 desc[UR22][R40.64+0x18], R38 ;  /* 0x0000182628007986 */ /* 0x0007e4000c101b16 */
.L_x_8:
[----:B------:R-:W-:Y:S05]  /*9ec0*/  BSYNC.RECONVERGENT B0 ;  /* 0x0000000000007941 */ /* 0x000fea0003800200 */
.L_x_7:
[C---:B0-----:R-:W-:Y:S01]  /*9ed0*/  IADD3 R6, PT, PT, R2.reuse, 0x2, RZ ;  /* 0x0000000202067810 */ /* 0x041fe20007ffe0ff */
[----:B------:R-:W-:Y:S01]  /*9ee0*/  BAR.SYNC.DEFER_BLOCKING 0x0 ;  /* 0x0000000000007b1d */ /* 0x000fe20000010000 */
[----:B------:R-:W-:Y:S01]  /*9ef0*/  VIADD R2, R2, 0xffffffff ;  /* 0xffffffff02027836 */ /* 0x000fe20000000000 */
[----:B------:R-:W-:Y:S01]  /*9f00*/  IADD3 R0, PT, PT, R0, -0x4, RZ ;  /* 0xfffffffc00007810 */ /* 0x000fe20007ffe0ff */
[----:B------:R-:W-:Y:S01]  /*9f10*/  VIADD R3, R3, 0xffffffff ;  /* 0xffffffff03037836 */ /* 0x000fe20000000000 */
[----:B------:R-:W-:Y:S01]  /*9f20*/  ISETP.GT.U32.AND P0, PT, R6, 0x2, PT ;  /* 0x000000020600780c */ /* 0x000fe20003f04070 */
[----:B------:R-:W-:-:S12]  /*9f30*/  VIADD R4, R4, 0xfffffffc ;  /* 0xfffffffc04047836 */ /* 0x000fd80000000000 */
[----:B------:R-:W-:Y:S05]  /*9f40*/  @P0 BRA `(.L_x_81) ;  /* 0xffffff70000c0947 */ /* 0x000fea000383ffff */
[----:B------:R-:W-:Y:S05]  /*9f50*/  EXIT ;  /* 0x000000000000794d */ /* 0x000fea0003800000 */
        .weak           $__internal_0_$__cuda_sm20_dblrcp_rn_slowpath_v3
        .type           $__internal_0_$__cuda_sm20_dblrcp_rn_slowpath_v3,@function
        .size           $__internal_0_$__cuda_sm20_dblrcp_rn_slowpath_v3,(.L_x_225 - $__internal_0_$__cuda_sm20_dblrcp_rn_slowpath_v3)
$__internal_0_$__cuda_sm20_dblrcp_rn_slowpath_v3:
[----:B------:R-:W-:Y:S01]  /*9f60*/  DSETP.GTU.AND P0, PT, |R40|, +INF , PT ;  /* 0x7ff000002800742a */ /* 0x000fe20003f0c200 */
[----:B------:R-:W-:-:S13]  /*9f70*/  BSSY.RECONVERGENT B1, `(.L_x_82) ;  /* 0x0000024000017945 */ /* 0x000fda0003800200 */
[----:B------:R-:W-:Y:S05]  /*9f80*/  @P0 BRA `(.L_x_83) ;  /* 0x0000000000800947 */ /* 0x000fea0003800000 */
[----:B------:R-:W-:-:S05]  /*9f90*/  LOP3.LUT R44, R41, 0x7fffffff, RZ, 0xc0, !PT ;  /* 0x7fffffff292c7812 */ /* 0x000fca00078ec0ff */
[----:B------:R-:W-:-:S05]  /*9fa0*/  VIADD R42, R44, 0xffffffff ;  /* 0xffffffff2c2a7836 */ /* 0x000fca0000000000 */
[----:B------:R-:W-:-:S13]  /*9fb0*/  ISETP.GE.U32.AND P0, PT, R42, 0x7fefffff, PT ;  /* 0x7fefffff2a00780c */ /* 0x000fda0003f06070 */
[----:B------:R-:W-:Y:S01]  /*9fc0*/  @P0 LOP3.LUT R43, R41, 0x7ff00000, RZ, 0x3c, !PT ;  /* 0x7ff00000292b0812 */ /* 0x000fe200078e3cff */
[----:B------:R-:W-:Y:S01]  /*9fd0*/  @P0 IMAD.MOV.U32 R42, RZ, RZ, RZ ;  /* 0x000000ffff2a0224 */ /* 0x000fe200078e00ff */
[----:B------:R-:W-:Y:S06]  /*9fe0*/  @P0 BRA `(.L_x_84) ;  /* 0x0000000000700947 */ /* 0x000fec0003800000 */
[----:B------:R-:W-:-:S13]  /*9ff0*/  ISETP.GE.U32.AND P0, PT, R44, 0x1000001, PT ;  /* 0x010000012c00780c */ /* 0x000fda0003f06070 */
[----:B------:R-:W-:Y:S05]  /*a000*/  @!P0 BRA `(.L_x_85) ;  /* 0x0000000000388947 */ /* 0x000fea0003800000 */
[----:B------:R-:W-:Y:S01]  /*a010*/  VIADD R43, R41, 0xc0200000 ;  /* 0xc0200000292b7836 */ /* 0x000fe20000000000 */
[----:B------:R-:W-:Y:S01]  /*a020*/  MOV R42, R40 ;  /* 0x00000028002a7202 */ /* 0x000fe20000000f00 */
[----:B------:R-:W-:Y:S02]  /*a030*/  IMAD.MOV.U32 R44, RZ, RZ, R47 ;  /* 0x000000ffff2c7224 */ /* 0x000fe400078e002f */
[----:B------:R-:W0:Y:S04]  /*a040*/  MUFU.RCP64H R45, R43 ;  /* 0x0000002b002d7308 */ /* 0x000e280000001800 */
[----:B0-----:R-:W-:-:S08]  /*a050*/  DFMA R46, -R42, R44, 1 ;  /* 0x3ff000002a2e742b */ /* 0x001fd0000000012c */
[----:B------:R-:W-:-:S08]  /*a060*/  DFMA R46, R46, R46, R46 ;  /* 0x0000002e2e2e722b */ /* 0x000fd0000000002e */
[----:B------:R-:W-:-:S08]  /*a070*/  DFMA R46, R44, R46, R44 ;  /* 0x0000002e2c2e722b */ /* 0x000fd0000000002c */
[----:B------:R-:W-:-:S08]  /*a080*/  DFMA R44, -R42, R46, 1 ;  /* 0x3ff000002a2c742b */ /* 0x000fd0000000012e */
[----:B------:R-:W-:-:S08]  /*a090*/  DFMA R44, R46, R44, R46 ;  /* 0x0000002c2e2c722b */ /* 0x000fd0000000002e */
[----:B------:R-:W-:-:S08]  /*a0a0*/  DMUL R44, R44, 2.2250738585072013831e-308 ;  /* 0x001000002c2c7828 */ /* 0x000fd00000000000 */
[----:B------:R-:W-:-:S08]  /*a0b0*/  DFMA R40, -R40, R44, 1 ;  /* 0x3ff000002828742b */ /* 0x000fd0000000012c */
[----:B------:R-:W-:-:S08]  /*a0c0*/  DFMA R40, R40, R40, R40 ;  /* 0x000000282828722b */ /* 0x000fd00000000028 */
[----:B------:R-:W-:Y:S01]  /*a0d0*/  DFMA R42, R44, R40, R44 ;  /* 0x000000282c2a722b */ /* 0x000fe2000000002c */
[----:B------:R-:W-:Y:S10]  /*a0e0*/  BRA `(.L_x_84) ;  /* 0x0000000000307947 */ /* 0x000ff40003800000 */
.L_x_85:
[----:B------:R-:W-:Y:S01]  /*a0f0*/  DMUL R44, R40, 8.11296384146066816958e+31 ;  /* 0x46900000282c7828 */ /* 0x000fe20000000000 */
[----:B------:R-:W-:-:S05]  /*a100*/  IMAD.MOV.U32 R42, RZ, RZ, R47 ;  /* 0x000000ffff2a7224 */ /* 0x000fca00078e002f */
[----:B------:R-:W0:Y:S02]  /*a110*/  MUFU.RCP64H R43, R45 ;  /* 0x0000002d002b7308 */ /* 0x000e240000001800 */
[----:B0-----:R-:W-:-:S08]  /*a120*/  DFMA R40, -R44, R42, 1 ;  /* 0x3ff000002c28742b */ /* 0x001fd0000000012a */
[----:B------:R-:W-:-:S08]  /*a130*/  DFMA R40, R40, R40, R40 ;  /* 0x000000282828722b */ /* 0x000fd00000000028 */
[----:B------:R-:W-:-:S08]  /*a140*/  DFMA R40, R42, R40, R42 ;  /* 0x000000282a28722b */ /* 0x000fd0000000002a */
[----:B------:R-:W-:-:S08]  /*a150*/  DFMA R42, -R44, R40, 1 ;  /* 0x3ff000002c2a742b */ /* 0x000fd00000000128 */
[----:B------:R-:W-:-:S08]  /*a160*/  DFMA R42, R40, R42, R40 ;  /* 0x0000002a282a722b */ /* 0x000fd00000000028 */
[----:B------:R-:W-:Y:S01]  /*a170*/  DMUL R42, R42, 8.11296384146066816958e+31 ;  /* 0x469000002a2a7828 */ /* 0x000fe20000000000 */
[----:B------:R-:W-:Y:S10]  /*a180*/  BRA `(.L_x_84) ;  /* 0x0000000000087947 */ /* 0x000ff40003800000 */
.L_x_83:
[----:B------:R-:W-:Y:S01]  /*a190*/  LOP3.LUT R43, R41, 0x80000, RZ, 0xfc, !PT ;  /* 0x00080000292b7812 */ /* 0x000fe200078efcff */
[----:B------:R-:W-:-:S07]  /*a1a0*/  IMAD.MOV.U32 R42, RZ, RZ, R40 ;  /* 0x000000ffff2a7224 */ /* 0x000fce00078e0028 */
.L_x_84:
[----:B------:R-:W-:Y:S05]  /*a1b0*/  BSYNC.RECONVERGENT B1 ;  /* 0x0000000000017941 */ /* 0x000fea0003800200 */
.L_x_82:
[----:B------:R-:W-:Y:S01]  /*a1c0*/  IMAD.MOV.U32 R51, RZ, RZ, 0x0 ;  /* 0x00000000ff337424 */ /* 0x000fe200078e00ff */
[----:B------:R-:W-:Y:S01]  /*a1d0*/  MOV R40, R42 ;  /* 0x0000002a00287202 */ /* 0x000fe20000000f00 */
[----:B------:R-:W-:Y:S02]  /*a1e0*/  IMAD.MOV.U32 R41, RZ, RZ, R43 ;  /* 0x000000ffff297224 */ /* 0x000fe400078e002b */
[----:B------:R-:W-:Y:S05]  /*a1f0*/  RET.REL.NODEC R50 `(_Z26gateValueComputation_Cond1PdS_S_S_S_S_S_S_S_S_S_S_S_S_S_S_S_S_S_S_ii) ;  /* 0xffffff5c32807950 */ /* 0x000fea0003c3ffff */
.L_x_86:
[----:B------:R-:W-:-:S00]  /*a200*/  BRA `(.L_x_86) ;  /* 0xfffffffc00fc7947 */ /* 0x000fc0000383ffff */
[----:B------:R-:W-:-:S00]  /*a210*/  NOP ;  /* 0x0000000000007918 */ /* 0x000fc00000000000 */
        /* <DEDUP_REMOVED lines=14> */
.L_x_225:


//--------------------- .text._Z30outputElementComputation_Cond1PdS_S_S_S_S_S_S_S_S_S_S_S_S_S_iii --------------------------
	.section	.text._Z30outputElementComputation_Cond1PdS_S_S_S_S_S_S_S_S_S_S_S_S_S_iii,"ax",@progbits
	.align	128
        .global         _Z30outputElementComputation_Cond1PdS_S_S_S_S_S_S_S_S_S_S_S_S_S_iii
        .type           _Z30outputElementComputation_Cond1PdS_S_S_S_S_S_S_S_S_S_S_S_S_S_iii,@function
        .size           _Z30outputElementComputation_Cond1PdS_S_S_S_S_S_S_S_S_S_S_S_S_S_iii,(.L_x_226 - _Z30outputElementComputation_Cond1PdS_S_S_S_S_S_S_S_S_S_S_S_S_S_iii)
        .other          _Z30outputElementComputation_Cond1PdS_S_S_S_S_S_S_S_S_S_S_S_S_S_iii,@"STO_CUDA_ENTRY STV_DEFAULT"
_Z30outputElementComputation_Cond1PdS_S_S_S_S_S_S_S_S_S_S_S_S_S_iii:
.text._Z30outputElementComputation_Cond1PdS_S_S_S_S_S_S_S_S_S_S_S_S_S_iii:
[----:B------:R-:W-:Y:S08]  /*0000*/  LDC R1, c[0x0][0x37c] ;  /* 0x0000df00ff017b82 */ /* 0x000ff00000000800 */
[----:B------:R-:W0:Y:S01]  /*0010*/  LDC R2, c[0x0][0x3f8] ;  /* 0x0000fe00ff027b82 */ /* 0x000e220000000800 */
[----:B------:R-:W1:Y:S07]  /*0020*/  LDCU.64 UR4, c[0x0][0x358] ;  /* 0x00006b00ff0477ac */ /* 0x000e6e0008000a00 */
[----:B------:R-:W2:Y:S08]  /*0030*/  LDC.64 R8, c[0x0][0x3c8] ;  /* 0x0000f200ff087b82 */ /* 0x000eb00000000a00 */
[----:B------:R-:W3:Y:S08]  /*0040*/  LDC.64 R14, c[0x0][0x388] ;  /* 0x0000e200ff0e7b82 */ /* 0x000ef00000000a00 */
[----:B------:R-:W4:Y:S01]  /*0050*/  LDC.64 R6, c[0x0][0x3a8] ;  /* 0x0000ea00ff067b82 */ /* 0x000f220000000a00 */
[----:B0-----:R-:W-:-:S04]  /*0060*/  IMAD.SHL.U32 R2, R2, 0x4, RZ ;  /* 0x0000000402027824 */ /* 0x001fc800078e00ff */
[----:B--2---:R-:W-:-:S05]  /*0070*/  IMAD.WIDE R8, R2, 0x8, R8 ;  /* 0x0000000802087825 */ /* 0x004fca00078e0208 */
[----:B-1----:R-:W2:Y:S01]  /*0080*/  LDG.E.64 R4, desc[UR4][R8.64] ;  /* 0x0000000408047981 */ /* 0x002ea2000c1e1b00 */
[----:B---3--:R-:W-:-:S05]  /*0090*/  IMAD.WIDE R14, R2, 0x8, R14 ;  /* 0x00000008020e7825 */ /* 0x008fca00078e020e */
[----:B------:R-:W2:Y:S01]  /*00a0*/  LDG.E.64 R10, desc[UR4][R14.64] ;  /* 0x000000040e0a7981 */ /* 0x000ea2000c1e1b00 */
[----:B----4-:R-:W-:-:S05]  /*00b0*/  IMAD.WIDE R6, R2, 0x8, R6 ;  /* 0x0000000802067825 */ /* 0x010fca00078e0206 */
[----:B------:R-:W3:Y:S01]  /*00c0*/  LDG.E.64 R12, desc[UR4][R6.64] ;  /* 0x00000004060c7981 */ /* 0x000ee2000c1e1b00 */
[----:B------:R-:W-:Y:S01]  /*00d0*/  UMOV UR6, 0xfefa39ef ;  /* 0xfefa39ef00067882 */ /* 0x000fe20000000000 */
[----:B------:R-:W-:Y:S01]  /*00e0*/  UMOV UR7, 0x3fe62e42 ;  /* 0x3fe62e4200077882 */ /* 0x000fe20000000000 */
[----:B--2---:R-:W-:Y:S01]  /*00f0*/  DADD R4, R4, R10 ;  /* 0x0000000004047229 */ /* 0x004fe2000000000a */
[----:B------:R-:W-:Y:S02]  /*0100*/  IMAD.MOV.U32 R10, RZ, RZ, 0x652b82fe ;  /* 0x652b82feff0a7424 */ /* 0x000fe400078e00ff */
[----:B------:R-:W-:-:S05]  /*0110*/  IMAD.MOV.U32 R11, RZ, RZ, 0x3ff71547 ;  /* 0x3ff71547ff0b7424 */ /* 0x000fca00078e00ff */
[----:B---3--:R-:W-:-:S08]  /*0120*/  DADD R4, R4, R12 ;  /* 0x0000000004047229 */ /* 0x008fd0000000000c */
[----:B------:R-:W-:-:S08]  /*0130*/  DFMA R10, R4, -R10, 6.75539944105574400000e+15 ;  /* 0x43380000040a742b */ /* 0x000fd0000000080a */
[----:B------:R-:W-:-:S08]  /*0140*/  DADD R12, R10, -6.75539944105574400000e+15 ;  /* 0xc33800000a0c7429 */ /* 0x000fd00000000000 */
[----:B------:R-:W-:Y:S01]  /*0150*/  DFMA R16, R12, -UR6, -R4 ;  /* 0x800000060c107c2b */ /* 0x000fe20008000804 */
[----:B------:R-:W-:Y:S01]  /*0160*/  UMOV UR6, 0x3b39803f ;  /* 0x3b39803f00067882 */ /* 0x000fe20000000000 */
[----:B------:R-:W-:-:S06]  /*0170*/  UMOV UR7, 0x3c7abc9e ;  /* 0x3c7abc9e00077882 */ /* 0x000fcc0000000000 */
[----:B------:R-:W-:Y:S01]  /*0180*/  DFMA R12, R12, -UR6, R16 ;  /* 0x800000060c0c7c2b */ /* 0x000fe20008000010 */
[----:B------:R-:W-:Y:S02]  /*0190*/  IMAD.MOV.U32 R16, RZ, RZ, -0x35dec16 ;  /* 0xfca213eaff107424 */ /* 0x000fe400078e00ff */
[----:B------:R-:W-:Y:S01]  /*01a0*/  IMAD.MOV.U32 R17, RZ, RZ, 0x3e928af3 ;  /* 0x3e928af3ff117424 */ /* 0x000fe200078e00ff */
[----:B------:R-:W-:Y:S01]  /*01b0*/  UMOV UR6, 0x69ce2bdf ;  /* 0x69ce2bdf00067882 */ /* 0x000fe20000000000 */
[----:B------:R-:W-:-:S04]  /*01c0*/  UMOV UR7, 0x3e5ade15 ;  /* 0x3e5ade1500077882 */ /* 0x000fc80000000000 */
        /* <DEDUP_REMOVED lines=23> */
[----:B------:R-:W-:Y:S01]  /*0340*/  UMOV UR7, 0x3fe00000 ;  /* 0x3fe0000000077882 */ /* 0x000fe20000000000 */
[----:B------:R-:W-:-:S05]  /*0350*/  DADD R18, -RZ, -R4 ;  /* 0x00000000ff127229 */ /* 0x000fca0000000904 */
[----:B------:R-:W-:-:S05]  /*0360*/  DFMA R16, R12, R16, UR6 ;  /* 0x000000060c107e2b */ /* 0x000fca0008000010 */
[----:B------:R-:W-:-:S03]  /*0370*/  FSETP.GEU.AND P0, PT, |R19|, 4.1917929649353027344, PT ;  /* 0x4086232b1300780b */ /* 0x000fc60003f0e200 */
        /* <DEDUP_REMOVED lines=9> */
[----:B------:R-:W-:Y:S01]  /*0410*/  FSEL R13, R13, RZ, !P0 ;  /* 0x000000ff0d0d7208 */ /* 0x000fe20004000000 */
[----:B------:R-:W-:Y:S06]  /*0420*/  @P1 BRA `(.L_x_87) ;  /* 0x00000000001c1947 */ /* 0x000fec0003800000 */
[----:B------:R-:W-:Y:S01]  /*0430*/  LEA.HI R0, R10, R10, RZ, 0x1 ;  /* 0x0000000a0a007211 */ /* 0x000fe200078f08ff */
[----:B------:R-:W-:-:S03]  /*0440*/  IMAD.MOV.U32 R12, RZ, RZ, RZ ;  /* 0x000000ffff0c7224 */ /* 0x000fc600078e00ff */
[----:B------:R-:W-:-:S05]  /*0450*/  SHF.R.S32.HI R3, RZ, 0x1, R0 ;  /* 0x00000001ff037819 */ /* 0x000fca0000011400 */
[----:B------:R-:W-:Y:S02]  /*0460*/  IMAD.IADD R10, R10, 0x1, -R3 ;  /* 0x000000010a0a7824 */ /* 0x000fe400078e0a03 */
[----:B------:R-:W-:-:S03]  /*0470*/  IMAD R17, R3, 0x100000, R17 ;  /* 0x0010000003117824 */ /* 0x000fc600078e0211 */
[----:B------:R-:W-:-:S06]  /*0480*/  LEA R13, R10, 0x3ff00000, 0x14 ;  /* 0x3ff000000a0d7811 */ /* 0x000fcc00078ea0ff */
[----:B------:R-:W-:-:S11]  /*0490*/  DMUL R12, R16, R12 ;  /* 0x0000000c100c7228 */ /* 0x000fd60000000000 */
.L_x_87:
[----:B------:R-:W-:-:S06]  /*04a0*/  DADD R16, R12, 1 ;  /* 0x3ff000000c107429 */ /* 0x000fcc0000000000 */
        /* <DEDUP_REMOVED lines=9> */
[----:B------:R-:W-:Y:S01]  /*0540*/  LOP3.LUT R4, R17, 0x7fffffff, RZ, 0xc0, !PT ;  /* 0x7fffffff11047812 */ /* 0x000fe200078ec0ff */
[----:B------:R-:W-:Y:S01]  /*0550*/  IMAD.MOV.U32 R11, RZ, RZ, R17 ;  /* 0x000000ffff0b7224 */ /* 0x000fe200078e0011 */
[----:B------:R-:W-:Y:S02]  /*0560*/  MOV R10, R16 ;  /* 0x00000010000a7202 */ /* 0x000fe40000000f00 */
[----:B------:R-:W-:Y:S01]  /*0570*/  MOV R0, 0x5a0 ;  /* 0x000005a000007802 */ /* 0x000fe20000000f00 */
[----:B------:R-:W-:-:S07]  /*0580*/  VIADD R4, R4, 0xfff00000 ;  /* 0xfff0000004047836 */ /* 0x000fce0000000000 */
[----:B------:R-:W-:Y:S05]  /*0590*/  CALL.REL.NOINC `($__internal_1_$__cuda_sm20_dblrcp_rn_slowpath_v3) ;  /* 0x0000006c00a47944 */ /* 0x000fea0003c00000 */
.L_x_88:
[----:B------:R0:W-:Y:S04]  /*05a0*/  STG.E.64 desc[UR4][R8.64], R12 ;  /* 0x0000000c08007986 */ /* 0x0001e8000c101b04 */
[----:B------:R-:W2:Y:S04]  /*05b0*/  LDG.E.64 R4, desc[UR4][R8.64+0x8] ;  /* 0x0000080408047981 */ /* 0x000ea8000c1e1b00 */
[----:B------:R-:W2:Y:S04]  /*05c0*/  LDG.E.64 R10, desc[UR4][R14.64+0x8] ;  /* 0x000008040e0a7981 */ /* 0x000ea8000c1e1b00 */
[----:B------:R-:W3:Y:S01]  /*05d0*/  LDG.E.64 R16, desc[UR4][R6.64+0x8] ;  /* 0x0000080406107981 */ /* 0x000ee2000c1e1b00 */
[----:B------:R-:W-:Y:S01]  /*05e0*/  UMOV UR6, 0xfefa39ef ;  /* 0xfefa39ef00067882 */ /* 0x000fe20000000000 */
[----:B------:R-:W-:Y:S01]  /*05f0*/  UMOV UR7, 0x3fe62e42 ;  /* 0x3fe62e4200077882 */ /* 0x000fe20000000000 */
[----:B--2---:R-:W-:Y:S01]  /*0600*/  DADD R4, R4, R10 ;  /* 0x0000000004047229 */ /* 0x004fe2000000000a */
[----:B------:R-:W-:-:S02]  /*0610*/  IMAD.MOV.U32 R10, RZ, RZ, 0x652b82fe ;  /* 0x652b82feff0a7424 */ /* 0x000fc400078e00ff */
[----:B------:R-:W-:-:S05]  /*0620*/  IMAD.MOV.U32 R11, RZ, RZ, 0x3ff71547 ;  /* 0x3ff71547ff0b7424 */ /* 0x000fca00078e00ff */
[----:B---3--:R-:W-:-:S08]  /*0630*/  DADD R4, R4, R16 ;  /* 0x0000000004047229 */ /* 0x008fd00000000010 */
[----:B------:R-:W-:-:S08]  /*0640*/  DFMA R10, R4, -R10, 6.75539944105574400000e+15 ;  /* 0x43380000040a742b */ /* 0x000fd0000000080a */
[----:B------:R-:W-:-:S08]  /*0650*/  DADD R16, R10, -6.75539944105574400000e+15 ;  /* 0xc33800000a107429 */ /* 0x000fd00000000000 */
[----:B------:R-:W-:Y:S01]  /*0660*/  DFMA R18, R16, -UR6, -R4 ;  /* 0x8000000610127c2b */ /* 0x000fe20008000804 */
[----:B------:R-:W-:Y:S01]  /*0670*/  UMOV UR6, 0x3b39803f ;  /* 0x3b39803f00067882 */ /* 0x000fe20000000000 */
[----:B------:R-:W-:-:S06]  /*0680*/  UMOV UR7, 0x3c7abc9e ;  /* 0x3c7abc9e00077882 */ /* 0x000fcc0000000000 */
[----:B0-----:R-:W-:Y:S01]  /*0690*/  DFMA R12, R16, -UR6, R18 ;  /* 0x80000006100c7c2b */ /* 0x001fe20008000012 */
        /* <DEDUP_REMOVED lines=49> */
.L_x_89:
[----:B------:R-:W-:-:S06]  /*09b0*/  DADD R16, R12, 1 ;  /* 0x3ff000000c107429 */ /* 0x000fcc0000000000 */
[----:B------:R-:W0:Y:S04]  /*09c0*/  MUFU.RCP64H R5, R17 ;  /* 0x0000001100057308 */ /* 0x000e280000001800 */
[----:B------:R-:W-:-:S04]  /*09d0*/  IADD3 R4, PT, PT, R17, 0x300402, RZ ;  /* 0x0030040211047810 */ /* 0x000fc80007ffe0ff */
[----:B------:R-:W-:Y:S02]  /*09e0*/  FSETP.GEU.AND P0, PT, |R4|, 5.8789094863358348022e-39, PT ;  /* 0x004004020400780b */ /* 0x000fe40003f0e200 */
        /* <DEDUP_REMOVED lines=8> */
[----:B------:R-:W-:Y:S01]  /*0a70*/  MOV R0, 0xab0 ;  /* 0x00000ab000007802 */ /* 0x000fe20000000f00 */
[----:B------:R-:W-:Y:S02]  /*0a80*/  IMAD.MOV.U32 R11, RZ, RZ, R17 ;  /* 0x000000ffff0b7224 */ /* 0x000fe400078e0011 */
[----:B------:R-:W-:-:S07]  /*0a90*/  VIADD R4, R4, 0xfff00000 ;  /* 0xfff0000004047836 */ /* 0x000fce0000000000 */
[----:B------:R-:W-:Y:S05]  /*0aa0*/  CALL.REL.NOINC `($__internal_1_$__cuda_sm20_dblrcp_rn_slowpath_v3) ;  /* 0x0000006800607944 */ /* 0x000fea0003c00000 */
.L_x_90:
        /* <DEDUP_REMOVED lines=17> */
[----:B------:R-:W-:Y:S01]  /*0bc0*/  MOV R16, 0xfca213ea ;  /* 0xfca213ea00107802 */ /* 0x000fe20000000f00 */
[----:B------:R-:W-:Y:S01]  /*0bd0*/  IMAD.MOV.U32 R17, RZ, RZ, 0x3e928af3 ;  /* 0x3e928af3ff117424 */ /* 0x000fe200078e00ff */
        /* <DEDUP_REMOVED lines=39> */
[----:B------:R-:W-:Y:S02]  /*0e50*/  LEA.HI R0, R10, R10, RZ, 0x1 ;  /* 0x0000000a0a007211 */ /* 0x000fe400078f08ff */
[----:B------:R-:W-:Y:S02]  /*0e60*/  MOV R12, RZ ;  /* 0x000000ff000c7202 */ /* 0x000fe40000000f00 */
[----:B------:R-:W-:-:S05]  /*0e70*/  SHF.R.S32.HI R3, RZ, 0x1, R0 ;  /* 0x00000001ff037819 */ /* 0x000fca0000011400 */
[----:B------:R-:W-:Y:S02]  /*0e80*/  IMAD.IADD R10, R10, 0x1, -R3 ;  /* 0x000000010a0a7824 */ /* 0x000fe400078e0a03 */
[----:B------:R-:W-:-:S03]  /*0e90*/  IMAD R17, R3, 0x100000, R17 ;  /* 0x0010000003117824 */ /* 0x000fc600078e0211 */
[----:B------:R-:W-:-:S06]  /*0ea0*/  LEA R13, R10, 0x3ff00000, 0x14 ;  /* 0x3ff000000a0d7811 */ /* 0x000fcc00078ea0ff */
[----:B------:R-:W-:-:S11]  /*0eb0*/  DMUL R12, R16, R12 ;  /* 0x0000000c100c7228 */ /* 0x000fd60000000000 */
.L_x_91:
        /* <DEDUP_REMOVED lines=16> */
.L_x_92:
[----:B------:R0:W-:Y:S04]  /*0fc0*/  STG.E.64 desc[UR4][R8.64+0x10], R12 ;  /* 0x0000100c08007986 */ /* 0x0001e8000c101b04 */
[----:B------:R-:W2:Y:S04]  /*0fd0*/  LDG.E.64 R4, desc[UR4][R8.64+0x18] ;  /* 0x0000180408047981 */ /* 0x000ea8000c1e1b00 */
[----:B------:R-:W2:Y:S04]  /*0fe0*/  LDG.E.64 R14, desc[UR4][R14.64+0x18] ;  /* 0x000018040e0e7981 */ /* 0x000ea8000c1e1b00 */
[----:B------:R-:W3:Y:S01]  /*0ff0*/  LDG.E.64 R6, desc[UR4][R6.64+0x18] ;  /* 0x0000180406067981 */ /* 0x000ee2000c1e1b00 */
[----:B------:R-:W-:Y:S01]  /*1000*/  IMAD.MOV.U32 R10, RZ, RZ, 0x652b82fe ;  /* 0x652b82feff0a7424 */ /* 0x000fe200078e00ff */
[----:B------:R-:W-:Y:S01]  /*1010*/  MOV R11, 0x3ff71547 ;  /* 0x3ff71547000b7802 */ /* 0x000fe20000000f00 */
[----:B------:R-:W-:Y:S01]  /*1020*/  UMOV UR6, 0xfefa39ef ;  /* 0xfefa39ef00067882 */ /* 0x000fe20000000000 */
[----:B------:R-:W-:Y:S01]  /*1030*/  UMOV UR7, 0x3fe62e42 ;  /* 0x3fe62e4200077882 */ /* 0x000fe20000000000 */
[----:B--2---:R-:W-:Y:S01]  /*1040*/  DADD R4, R4, R14 ;  /* 0x0000000004047229 */ /* 0x004fe2000000000e */
[----:B------:R-:W-:-:S02]  /*1050*/  IMAD.MOV.U32 R14, RZ, RZ, -0x35dec16 ;  /* 0xfca213eaff0e7424 */ /* 0x000fc400078e00ff */
        /* <DEDUP_REMOVED lines=9> */
[----:B------:R-:W-:-:S06]  /*10f0*/  UMOV UR7, 0x3e5ade15 ;  /* 0x3e5ade1500077882 */ /* 0x000fcc0000000000 */
[----:B------:R-:W-:Y:S01]  /*1100*/  DFMA R6, R12, UR6, R14 ;  /* 0x000000060c067c2b */ /* 0x000fe2000800000e */
[----:B------:R-:W-:Y:S01]  /*1110*/  UMOV UR6, 0x62401315 ;  /* 0x6240131500067882 */ /* 0x000fe20000000000 */
[----:B------:R-:W-:Y:S01]  /*1120*/  UMOV UR7, 0x3ec71dee ;  /* 0x3ec71dee00077882 */ /* 0x000fe20000000000 */
[----:B------:R-:W-:-:S05]  /*1130*/  DADD R14, -RZ, -R4 ;  /* 0x00000000ff0e7229 */ /* 0x000fca0000000904 */
[----:B------:R-:W-:Y:S01]  /*1140*/  DFMA R6, R12, R6, UR6 ;  /* 0x000000060c067e2b */ /* 0x000fe20008000006 */
        /* <DEDUP_REMOVED lines=35> */
[----:B------:R-:W-:-:S04]  /*1380*/  SHF.R.S32.HI R3, RZ, 0x1, R0 ;  /* 0x00000001ff037819 */ /* 0x000fc80000011400 */
[----:B------:R-:W-:Y:S01]  /*1390*/  LEA R7, R3, R7, 0x14 ;  /* 0x0000000703077211 */ /* 0x000fe200078ea0ff */
[----:B------:R-:W-:-:S05]  /*13a0*/  IMAD.IADD R10, R10, 0x1, -R3 ;  /* 0x000000010a0a7824 */ /* 0x000fca00078e0a03 */
[----:B------:R-:W-:-:S06]  /*13b0*/  LEA R13, R10, 0x3ff00000, 0x14 ;  /* 0x3ff000000a0d7811 */ /* 0x000fcc00078ea0ff */
[----:B------:R-:W-:-:S11]  /*13c0*/  DMUL R12, R6, R12 ;  /* 0x0000000c060c7228 */ /* 0x000fd60000000000 */
.L_x_93:
        /* <DEDUP_REMOVED lines=16> */
.L_x_94:
[----:B------:R-:W0:Y:S01]  /*14d0*/  LDC.64 R6, c[0x0][0x3d0] ;  /* 0x0000f400ff067b82 */ /* 0x000e220000000a00 */
[----:B------:R1:W-:Y:S07]  /*14e0*/  STG.E.64 desc[UR4][R8.64+0x18], R12 ;  /* 0x0000180c08007986 */ /* 0x0003ee000c101b04 */
[----:B------:R-:W2:Y:S08]  /*14f0*/  LDC.64 R14, c[0x0][0x390] ;  /* 0x0000e400ff0e7b82 */ /* 0x000eb00000000a00 */
[----:B------:R-:W3:Y:S01]  /*1500*/  LDC.64 R16, c[0x0][0x3b0] ;  /* 0x0000ec00ff107b82 */ /* 0x000ee20000000a00 */
[----:B0-----:R-:W-:-:S05]  /*1510*/  IMAD.WIDE R6, R2, 0x8, R6 ;  /* 0x0000000802067825 */ /* 0x001fca00078e0206 */
[----:B------:R-:W4:Y:S01]  /*1520*/  LDG.E.64 R4, desc[UR4][R6.64] ;  /* 0x0000000406047981 */ /* 0x000f22000c1e1b00 */
[----:B--2---:R-:W-:-:S05]  /*1530*/  IMAD.WIDE R14, R2, 0x8, R14 ;  /* 0x00000008020e7825 */ /* 0x004fca00078e020e */
[----:B------:R-:W4:Y:S01]  /*1540*/  LDG.E.64 R10, desc[UR4][R14.64] ;  /* 0x000000040e0a7981 */ /* 0x000f22000c1e1b00 */
[----:B---3--:R-:W-:-:S05]  /*1550*/  IMAD.WIDE R16, R2, 0x8, R16 ;  /* 0x0000000802107825 */ /* 0x008fca00078e0210 */
[----:B------:R-:W2:Y:S01]  /*1560*/  LDG.E.64 R18, desc[UR4][R16.64] ;  /* 0x0000000410127981 */ /* 0x000ea2000c1e1b00 */
[----:B------:R-:W-:Y:S01]  /*1570*/  UMOV UR6, 0xfefa39ef ;  /* 0xfefa39ef00067882 */ /* 0x000fe20000000000 */
[----:B------:R-:W-:Y:S01]  /*1580*/  UMOV UR7, 0x3fe62e42 ;  /* 0x3fe62e4200077882 */ /* 0x000fe20000000000 */
[----:B----4-:R-:W-:Y:S01]  /*1590*/  DADD R4, R4, R10 ;  /* 0x0000000004047229 */ /* 0x010fe2000000000a */
[----:B------:R-:W-:Y:S01]  /*15a0*/  MOV R10, 0x652b82fe ;  /* 0x652b82fe000a7802 */ /* 0x000fe20000000f00 */
[----:B------:R-:W-:-:S06]  /*15b0*/  IMAD.MOV.U32 R11, RZ, RZ, 0x3ff71547 ;  /* 0x3ff71547ff0b7424 */ /* 0x000fcc00078e00ff */
[----:B--2---:R-:W-:-:S08]  /*15c0*/  DADD R4, R4, R18 ;  /* 0x0000000004047229 */ /* 0x004fd00000000012 */
[----:B------:R-:W-:-:S08]  /*15d0*/  DFMA R10, R4, -R10, 6.75539944105574400000e+15 ;  /* 0x43380000040a742b */ /* 0x000fd0000000080a */
[----:B------:R-:W-:-:S08]  /*15e0*/  DADD R18, R10, -6.75539944105574400000e+15 ;  /* 0xc33800000a127429 */ /* 0x000fd00000000000 */
[----:B-1----:R-:W-:Y:S01]  /*15f0*/  DFMA R12, R18, -UR6, -R4 ;  /* 0x80000006120c7c2b */ /* 0x002fe20008000804 */
        /* <DEDUP_REMOVED lines=48> */
[----:B------:R-:W-:Y:S01]  /*1900*/  IADD3 R10, PT, PT, R10, -R3, RZ ;  /* 0x800000030a0a7210 */ /* 0x000fe20007ffe0ff */
[----:B------:R-:W-:-:S03]  /*1910*/  IMAD R13, R3, 0x100000, R13 ;  /* 0x00100000030d7824 */ /* 0x000fc600078e020d */
[----:B------:R-:W-:-:S06]  /*1920*/  LEA R19, R10, 0x3ff00000, 0x14 ;  /* 0x3ff000000a137811 */ /* 0x000fcc00078ea0ff */
[----:B------:R-:W-:-:S11]  /*1930*/  DMUL R18, R12, R18 ;  /* 0x000000120c127228 */ /* 0x000fd60000000000 */
.L_x_95:
        /* <DEDUP_REMOVED lines=13> */
[----:B------:R-:W-:Y:S01]  /*1a10*/  IMAD.MOV.U32 R11, RZ, RZ, R19 ;  /* 0x000000ffff0b7224 */ /* 0x000fe200078e0013 */
[----:B------:R-:W-:-:S07]  /*1a20*/  IADD3 R4, PT, PT, R4, -0x100000, RZ ;  /* 0xfff0000004047810 */ /* 0x000fce0007ffe0ff */
[----:B------:R-:W-:Y:S05]  /*1a30*/  CALL.REL.NOINC `($__internal_1_$__cuda_sm20_dblrcp_rn_slowpath_v3) ;  /* 0x00000058007c7944 */ /* 0x000fea0003c00000 */
.L_x_96:
        /* <DEDUP_REMOVED lines=18> */
[----:B------:R-:W-:Y:S01]  /*1b60*/  UMOV UR7, 0x3e5ade15 ;  /* 0x3e5ade1500077882 */ /* 0x000fe20000000000 */
[----:B------:R-:W-:Y:S01]  /*1b70*/  IMAD.MOV.U32 R19, RZ, RZ, 0x3e928af3 ;  /* 0x3e928af3ff137424 */ /* 0x000fe200078e00ff */
        /* <DEDUP_REMOVED lines=45> */
.L_x_97:
        /* <DEDUP_REMOVED lines=16> */
.L_x_98:
        /* <DEDUP_REMOVED lines=65> */
.L_x_99:
        /* <DEDUP_REMOVED lines=16> */
.L_x_100:
[----:B------:R0:W-:Y:S04]  /*2460*/  STG.E.64 desc[UR4][R6.64+0x10], R12 ;  /* 0x0000100c06007986 */ /* 0x0001e8000c101b04 */
[----:B------:R-:W2:Y:S04]  /*2470*/  LDG.E.64 R4, desc[UR4][R6.64+0x18] ;  /* 0x0000180406047981 */ /* 0x000ea8000c1e1b00 */
[----:B------:R-:W2:Y:S04]  /*2480*/  LDG.E.64 R14, desc[UR4][R14.64+0x18] ;  /* 0x000018040e0e7981 */ /* 0x000ea8000c1e1b00 */
[----:B------:R-:W3:Y:S01]  /*2490*/  LDG.E.64 R16, desc[UR4][R16.64+0x18] ;  /* 0x0000180410107981 */ /* 0x000ee2000c1e1b00 */
[----:B------:R-:W-:Y:S01]  /*24a0*/  IMAD.MOV.U32 R10, RZ, RZ, 0x652b82fe ;  /* 0x652b82feff0a7424 */ /* 0x000fe200078e00ff */
[----:B------:R-:W-:Y:S01]  /*24b0*/  UMOV UR6, 0xfefa39ef ;  /* 0xfefa39ef00067882 */ /* 0x000fe20000000000 */
[----:B------:R-:W-:Y:S01]  /*24c0*/  IMAD.MOV.U32 R11, RZ, RZ, 0x3ff71547 ;  /* 0x3ff71547ff0b7424 */ /* 0x000fe200078e00ff */
[----:B------:R-:W-:Y:S01]  /*24d0*/  UMOV UR7, 0x3fe62e42 ;  /* 0x3fe62e4200077882 */ /* 0x000fe20000000000 */
[----:B--2---:R-:W-:Y:S01]  /*24e0*/  DADD R4, R4, R14 ;  /* 0x0000000004047229 */ /* 0x004fe2000000000e */
[----:B------:R-:W-:-:S02]  /*24f0*/  IMAD.MOV.U32 R14, RZ, RZ, -0x35dec16 ;  /* 0xfca213eaff0e7424 */ /* 0x000fc400078e00ff */
        /* <DEDUP_REMOVED lines=55> */
.L_x_101:
        /* <DEDUP_REMOVED lines=16> */
[----:B------:R-:W-:Y:S01]  /*2970*/  IMAD.MOV.U32 R18, RZ, RZ, R12 ;  /* 0x000000ffff127224 */ /* 0x000fe200078e000c */
[----:B------:R-:W-:-:S07]  /*2980*/  MOV R19, R13 ;  /* 0x0000000d00137202 */ /* 0x000fce0000000f00 */
.L_x_102:
        /* <DEDUP_REMOVED lines=12> */
[----:B----4-:R-:W-:-:S08]  /*2a50*/  DADD R12, R12, R16 ;  /* 0x000000000c0c7229 */ /* 0x010fd00000000010 */
[----:B--2---:R-:W-:-:S10]  /*2a60*/  DADD R12, R12, R20 ;  /* 0x000000000c0c7229 */ /* 0x004fd40000000014 */
[----:B------:R-:W-:Y:S01]  /*2a70*/  LOP3.LUT R17, R13, 0x7fffffff, RZ, 0xc0, !PT ;  /* 0x7fffffff0d117812 */ /* 0x000fe200078ec0ff */
[----:B------:R-:W-:-:S06]  /*2a80*/  IMAD.MOV.U32 R16, RZ, RZ, R12 ;  /* 0x000000ffff107224 */ /* 0x000fcc00078e000c */
[----:B------:R-:W-:-:S14]  /*2a90*/  DSETP.GE.AND P0, PT, R16, UR6, PT ;  /* 0x0000000610007e2a */ /* 0x000fdc000bf06000 */
[----:B-1----:R-:W-:Y:S05]  /*2aa0*/  @!P0 BRA `(.L_x_103) ;  /* 0x0000000000e48947 */ /* 0x002fea0003800000 */
        /* <DEDUP_REMOVED lines=57> */
.L_x_103:
        /* <DEDUP_REMOVED lines=35> */
.L_x_104:
[----:B------:R0:W-:Y:S04]  /*3070*/  STG.E.64 desc[UR4][R14.64], R20 ;  /* 0x000000140e007986 */ /* 0x0001e8000c101b04 */
[----:B------:R-:W2:Y:S04]  /*3080*/  LDG.E.64 R12, desc[UR4][R14.64+0x8] ;  /* 0x000008040e0c7981 */ /* 0x000ea8000c1e1b00 */
[----:B------:R-:W2:Y:S04]  /*3090*/  LDG.E.64 R16, desc[UR4][R4.64+0x8] ;  /* 0x0000080404107981 */ /* 0x000ea8000c1e1b00 */
[----:B------:R-:W3:Y:S01]  /*30a0*/  LDG.E.64 R18, desc[UR4][R10.64+0x8] ;  /* 0x000008040a127981 */ /* 0x000ee2000c1e1b00 */
[----:B--2---:R-:W-:-:S08]  /*30b0*/  DADD R12, R12, R16 ;  /* 0x000000000c0c7229 */ /* 0x004fd00000000010 */
[----:B---3--:R-:W-:-:S10]  /*30c0*/  DADD R12, R12, R18 ;  /* 0x000000000c0c7229 */ /* 0x008fd40000000012 */
[----:B------:R-:W-:Y:S01]  /*30d0*/  LOP3.LUT R17, R13, 0x7fffffff, RZ, 0xc0, !PT ;  /* 0x7fffffff0d117812 */ /* 0x000fe200078ec0ff */
[----:B------:R-:W-:-:S06]  /*30e0*/  IMAD.MOV.U32 R16, RZ, RZ, R12 ;  /* 0x000000ffff107224 */ /* 0x000fcc00078e000c */
[----:B------:R-:W-:-:S14]  /*30f0*/  DSETP.GE.AND P0, PT, R16, UR6, PT ;  /* 0x0000000610007e2a */ /* 0x000fdc000bf06000 */
[----:B0-----:R-:W-:Y:S05]  /*3100*/  @!P0 BRA `(.L_x_105) ;  /* 0x0000000000e48947 */ /* 0x001fea0003800000 */
[----:B------:R-:W-:Y:S01]  /*3110*/  DADD R20, R16, R16 ;  /* 0x0000000010147229 */ /* 0x000fe20000000010 */
[----:B------:R-:W-:Y:S01]  /*3120*/  UMOV UR8, 0xfefa39ef ;  /* 0xfefa39ef00087882 */ /* 0x000fe20000000000 */
[----:B------:R-:W-:Y:S01]  /*3130*/  UMOV UR9, 0x3fe62e42 ;  /* 0x3fe62e4200097882 */ /* 0x000fe20000000000 */
[----:B------:R-:W-:Y:S01]  /*3140*/  MOV R22, 0xf89b6999 ;  /* 0xf89b699900167802 */ /* 0x000fe20000000f00 */
[----:B------:R-:W-:Y:S01]  /*3150*/  IMAD.MOV.U32 R23, RZ, RZ, 0x3e928a27 ;  /* 0x3e928a27ff177424 */ /* 0x000fe200078e00ff */
[----:B------:R-:W-:Y:S01]  /*3160*/  ISETP.GT.U32.AND P0, PT, R17, 0x40330fc1, PT ;  /* 0x40330fc11100780c */ /* 0x000fe20003f04070 */
        /* <DEDUP_REMOVED lines=51> */
.L_x_105:
        /* <DEDUP_REMOVED lines=35> */
.L_x_106:
        /* <DEDUP_REMOVED lines=53> */
[----:B------:R-:W-:-:S07]  /*3a20*/  MOV R18, RZ ;  /* 0x000000ff00127202 */ /* 0x000fce0000000f00 */
        /* <DEDUP_REMOVED lines=13> */
.L_x_107:
        /* <DEDUP_REMOVED lines=35> */
.L_x_108:
[----:B------:R0:W-:Y:S04]  /*3d30*/  STG.E.64 desc[UR4][R14.64+0x10], R20 ;  /* 0x000010140e007986 */ /* 0x0001e8000c101b04 */
[----:B------:R-:W2:Y:S04]  /*3d40*/  LDG.E.64 R12, desc[UR4][R14.64+0x18] ;  /* 0x000018040e0c7981 */ /* 0x000ea8000c1e1b00 */
[----:B------:R-:W2:Y:S04]  /*3d50*/  LDG.E.64 R4, desc[UR4][R4.64+0x18] ;  /* 0x0000180404047981 */ /* 0x000ea8000c1e1b00 */
[----:B------:R-:W3:Y:S01]  /*3d60*/  LDG.E.64 R10, desc[UR4][R10.64+0x18] ;  /* 0x000018040a0a7981 */ /* 0x000ee2000c1e1b00 */
[----:B--2---:R-:W-:-:S08]  /*3d70*/  DADD R12, R12, R4 ;  /* 0x000000000c0c7229 */ /* 0x004fd00000000004 */
[----:B---3--:R-:W-:-:S10]  /*3d80*/  DADD R12, R12, R10 ;  /* 0x000000000c0c7229 */ /* 0x008fd4000000000a */
[----:B------:R-:W-:Y:S02]  /*3d90*/  LOP3.LUT R17, R13, 0x7fffffff, RZ, 0xc0, !PT ;  /* 0x7fffffff0d117812 */ /* 0x000fe400078ec0ff */
[----:B------:R-:W-:-:S06]  /*3da0*/  MOV R16, R12 ;  /* 0x0000000c00107202 */ /* 0x000fcc0000000f00 */
        /* <DEDUP_REMOVED lines=52> */
[----:B------:R-:W-:Y:S01]  /*40f0*/  IMAD.MOV.U32 R4, RZ, RZ, 0x0 ;  /* 0x00000000ff047424 */ /* 0x000fe200078e00ff */
[----:B------:R-:W-:-:S06]  /*4100*/  MOV R5, 0x40000000 ;  /* 0x4000000000057802 */ /* 0x000fcc0000000f00 */
[----:B------:R-:W-:-:S10]  /*4110*/  DFMA R10, R10, -R4, 1 ;  /* 0x3ff000000a0a742b */ /* 0x000fd40000000804 */
[----:B------:R-:W-:Y:S02]  /*4120*/  FSEL R3, R11, 1.875, !P0 ;  /* 0x3ff000000b037808 */ /* 0x000fe40004000000 */
[----:B------:R-:W-:Y:S02]  /*4130*/  FSEL R12, R10, RZ, !P0 ;  /* 0x000000ff0a0c7208 */ /* 0x000fe40004000000 */
[----:B------:R-:W-:Y:S01]  /*4140*/  LOP3.LUT R13, R3, 0x80000000, R13, 0xb8, !PT ;  /* 0x80000000030d7812 */ /* 0x000fe200078eb80d */
[----:B------:R-:W-:Y:S06]  /*4150*/  BRA `(.L_x_110) ;  /* 0x00000000008c7947 */ /* 0x000fec0003800000 */
.L_x_109:
        /* <DEDUP_REMOVED lines=35> */
.L_x_110:
        /* <DEDUP_REMOVED lines=13> */
[----:B------:R-:W-:Y:S02]  /*4460*/  IMAD.MOV.U32 R10, RZ, RZ, 0x652b82fe ;  /* 0x652b82feff0a7424 */ /* 0x000fe400078e00ff */
[----:B------:R-:W-:-:S05]  /*4470*/  IMAD.MOV.U32 R11, RZ, RZ, 0x3ff71547 ;  /* 0x3ff71547ff0b7424 */ /* 0x000fca00078e00ff */
[----:B--2---:R-:W-:-:S08]  /*4480*/  DADD R4, R4, R22 ;  /* 0x0000000004047229 */ /* 0x004fd00000000016 */
[----:B------:R-:W-:-:S08]  /*4490*/  DFMA R10, R4, -R10, 6.75539944105574400000e+15 ;  /* 0x43380000040a742b */ /* 0x000fd0000000080a */
[----:B------:R-:W-:-:S08]  /*44a0*/  DADD R22, R10, -6.75539944105574400000e+15 ;  /* 0xc33800000a167429 */ /* 0x000fd00000000000 */
[----:B-1----:R-:W-:Y:S01]  /*44b0*/  DFMA R12, R22, -UR6, -R4 ;  /* 0x80000006160c7c2b */ /* 0x002fe20008000804 */
[----:B------:R-:W-:Y:S01]  /*44c0*/  UMOV UR6, 0x3b39803f ;  /* 0x3b39803f00067882 */ /* 0x000fe20000000000 */
[----:B------:R-:W-:-:S06]  /*44d0*/  UMOV UR7, 0x3c7abc9e ;  /* 0x3c7abc9e00077882 */ /* 0x000fcc0000000000 */
[----:B------:R-:W-:Y:S01]  /*44e0*/  DFMA R12, R22, -UR6, R12 ;  /* 0x80000006160c7c2b */ /* 0x000fe2000800000c */
[----:B------:R-:W-:Y:S01]  /*44f0*/  MOV R22, 0xfca213ea ;  /* 0xfca213ea00167802 */ /* 0x000fe20000000f00 */
        /* <DEDUP_REMOVED lines=48> */
.L_x_111:
        /* <DEDUP_REMOVED lines=11> */
[----:B------:R-:W-:-:S03]  /*48b0*/  MOV R0, 0x48e0 ;  /* 0x000048e000007802 */ /* 0x000fc60000000f00 */
[----:B------:R-:W-:-:S07]  /*48c0*/  VIADD R4, R4, 0xfff00000 ;  /* 0xfff0000004047836 */ /* 0x000fce0000000000 */
[----:B------:R-:W-:Y:S05]  /*48d0*/  CALL.REL.NOINC `($__internal_1_$__cuda_sm20_dblrcp_rn_slowpath_v3) ;  /* 0x0000002800d47944 */ /* 0x000fea0003c00000 */
.L_x_112:
[----:B------:R0:W-:Y:S04]  /*48e0*/  STG.E.64 desc[UR4][R16.64], R12 ;  /* 0x0000000c10007986 */ /* 0x0001e8000c101b04 */
[----:B------:R-:W2:Y:S04]  /*48f0*/  LDG.E.64 R4, desc[UR4][R16.64+0x8] ;  /* 0x0000080410047981 */ /* 0x000ea8000c1e1b00 */
[----:B------:R-:W2:Y:S04]  /*4900*/  LDG.E.64 R10, desc[UR4][R18.64+0x8] ;  /* 0x00000804120a7981 */ /* 0x000ea8000c1e1b00 */
[----:B------:R-:W3:Y:S01]  /*4910*/  LDG.E.64 R22, desc[UR4][R20.64+0x8] ;  /* 0x0000080414167981 */ /* 0x000ee2000c1e1b00 */
[----:B------:R-:W-:Y:S01]  /*4920*/  UMOV UR6, 0xfefa39ef ;  /* 0xfefa39ef00067882 */ /* 0x000fe20000000000 */
[----:B------:R-:W-:Y:S01]  /*4930*/  UMOV UR7, 0x3fe62e42 ;  /* 0x3fe62e4200077882 */ /* 0x000fe20000000000 */
[----:B--2---:R-:W-:Y:S01]  /*4940*/  DADD R4, R4, R10 ;  /* 0x0000000004047229 */ /* 0x004fe2000000000a */
[----:B------:R-:W-:Y:S01]  /*4950*/  IMAD.MOV.U32 R10, RZ, RZ, 0x652b82fe ;  /* 0x652b82feff0a7424 */ /* 0x000fe200078e00ff */
[----:B------:R-:W-:-:S06]  /*4960*/  MOV R11, 0x3ff71547 ;  /* 0x3ff71547000b7802 */ /* 0x000fcc0000000f00 */
        /* <DEDUP_REMOVED lines=56> */
.L_x_113:
        /* <DEDUP_REMOVED lines=14> */
.L_x_114:
[----:B------:R0:W-:Y:S04]  /*4dd0*/  STG.E.64 desc[UR4][R16.64+0x8], R12 ;  /* 0x0000080c10007986 */ /* 0x0001e8000c101b04 */
[----:B------:R-:W2:Y:S04]  /*4de0*/  LDG.E.64 R4, desc[UR4][R16.64+0x10] ;  /* 0x0000100410047981 */ /* 0x000ea8000c1e1b00 */
[----:B------:R-:W2:Y:S04]  /*4df0*/  LDG.E.64 R10, desc[UR4][R18.64+0x10] ;  /* 0x00001004120a7981 */ /* 0x000ea8000c1e1b00 */
[----:B------:R-:W3:Y:S01]  /*4e00*/  LDG.E.64 R22, desc[UR4][R20.64+0x10] ;  /* 0x0000100414167981 */ /* 0x000ee2000c1e1b00 */
[----:B------:R-:W-:Y:S01]  /*4e10*/  UMOV UR6, 0xfefa39ef ;  /* 0xfefa39ef00067882 */ /* 0x000fe20000000000 */
[----:B------:R-:W-:Y:S01]  /*4e20*/  UMOV UR7, 0x3fe62e42 ;  /* 0x3fe62e4200077882 */ /* 0x000fe20000000000 */
        /* <DEDUP_REMOVED lines=59> */
.L_x_115:
        /* <DEDUP_REMOVED lines=13> */
[----:B------:R-:W-:Y:S05]  /*52b0*/  CALL.REL.NOINC `($__internal_1_$__cuda_sm20_dblrcp_rn_slowpath_v3) ;  /* 0x00000020005c7944 */ /* 0x000fea0003c00000 */
.L_x_116:
        /* <DEDUP_REMOVED lines=65> */
.L_x_117:
        /* <DEDUP_REMOVED lines=16> */
.L_x_118:
[----:B------:R-:W0:Y:S01]  /*57d0*/  LDC.64 R10, c[0x0][0x380] ;  /* 0x0000e000ff0a7b82 */ /* 0x000e220000000a00 */
[----:B------:R1:W-:Y:S04]  /*57e0*/  STG.E.64 desc[UR4][R16.64+0x18], R12 ;  /* 0x0000180c10007986 */ /* 0x0003e8000c101b04 */
[----:B------:R-:W2:Y:S03]  /*57f0*/  LDG.E.64 R20, desc[UR4][R8.64] ;  /* 0x0000000408147981 */ /* 0x000ea6000c1e1b00 */
[----:B------:R-:W3:Y:S01]  /*5800*/  LDC.64 R24, c[0x0][0x3e8] ;  /* 0x0000fa00ff187b82 */ /* 0x000ee20000000a00 */
[----:B------:R-:W2:Y:S04]  /*5810*/  LDG.E.64 R22, desc[UR4][R14.64] ;  /* 0x000000040e167981 */ /* 0x000ea8000c1e1b00 */
[----:B------:R-:W4:Y:S01]  /*5820*/  LDG.E.64 R18, desc[UR4][R6.64] ;  /* 0x0000000406127981 */ /* 0x000f22000c1e1b00 */
[----:B0-----:R-:W-:-:S05]  /*5830*/  IMAD.WIDE R10, R2, 0x8, R10 ;  /* 0x00000008020a7825 */ /* 0x001fca00078e020a */
[----:B------:R-:W4:Y:S01]  /*5840*/  LDG.E.64 R4, desc[UR4][R10.64] ;  /* 0x000000040a047981 */ /* 0x000f22000c1e1b00 */
[----:B--2---:R-:W-:-:S08]  /*5850*/  DMUL R20, R20, R22 ;  /* 0x0000001614147228 */ /* 0x004fd00000000000 */
[----:B----4-:R-:W-:Y:S01]  /*5860*/  DFMA R18, R18, R4, R20 ;  /* 0x000000041212722b */ /* 0x010fe20000000014 */
[----:B---3--:R-:W-:-:S06]  /*5870*/  IMAD.WIDE R4, R2, 0x8, R24 ;  /* 0x0000000802047825 */ /* 0x008fcc00078e0218 */
[----:B------:R0:W-:Y:S04]  /*5880*/  STG.E.64 desc[UR4][R4.64], R18 ;  /* 0x0000001204007986 */ /* 0x0001e8000c101b04 */
[----:B-1----:R0:W5:Y:S01]  /*5890*/  LDG.E.64 R12, desc[UR4][R16.64] ;  /* 0x00000004100c7981 */ /* 0x002162000c1e1b00 */
[----:B------:R-:W-:Y:S01]  /*58a0*/  LOP3.LUT R21, R19, 0x7fffffff, RZ, 0xc0, !PT ;  /* 0x7fffffff13157812 */ /* 0x000fe200078ec0ff */
[----:B------:R-:W-:Y:S01]  /*58b0*/  IMAD.MOV.U32 R20, RZ, RZ, R18 ;  /* 0x000000ffff147224 */ /* 0x000fe200078e0012 */
[----:B------:R-:W-:Y:S01]  /*58c0*/  UMOV UR6, 0x24dd2f1a ;  /* 0x24dd2f1a00067882 */ /* 0x000fe20000000000 */
[----:B------:R-:W-:-:S04]  /*58d0*/  UMOV UR7, 0x3fe4f922 ;  /* 0x3fe4f92200077882 */ /* 0x000fc80000000000 */
        /* <DEDUP_REMOVED lines=59> */
.L_x_119:
        /* <DEDUP_REMOVED lines=35> */
.L_x_120:
[----:B------:R-:W0:Y:S01]  /*5ec0*/  LDC.64 R20, c[0x0][0x3f0] ;  /* 0x0000fc00ff147b82 */ /* 0x000e220000000a00 */
[----:B-----5:R-:W-:Y:S01]  /*5ed0*/  DMUL R22, R12, R18 ;  /* 0x000000120c167228 */ /* 0x020fe20000000000 */
[----:B0-----:R-:W-:-:S06]  /*5ee0*/  IMAD.WIDE R2, R2, 0x8, R20 ;  /* 0x0000000802027825 */ /* 0x001fcc00078e0214 */
[----:B------:R0:W-:Y:S04]  /*5ef0*/  STG.E.64 desc[UR4][R2.64], R22 ;  /* 0x0000001602007986 */ /* 0x0001e8000c101b04 */
[----:B------:R-:W2:Y:S04]  /*5f00*/  LDG.E.64 R20, desc[UR4][R8.64+0x8] ;  /* 0x0000080408147981 */ /* 0x000ea8000c1e1b00 */
[----:B------:R-:W2:Y:S04]  /*5f10*/  LDG.E.64 R24, desc[UR4][R14.64+0x8] ;  /* 0x000008040e187981 */ /* 0x000ea8000c1e1b00 */
[----:B------:R-:W3:Y:S04]  /*5f20*/  LDG.E.64 R18, desc[UR4][R6.64+0x8] ;  /* 0x0000080406127981 */ /* 0x000ee8000c1e1b00 */
[----:B------:R-:W3:Y:S01]  /*5f30*/  LDG.E.64 R12, desc[UR4][R10.64+0x8] ;  /* 0x000008040a0c7981 */ /* 0x000ee2000c1e1b00 */
[----:B--2---:R-:W-:-:S08]  /*5f40*/  DMUL R20, R20, R24 ;  /* 0x0000001814147228 */ /* 0x004fd00000000000 */
[----:B---3--:R-:W-:-:S07]  /*5f50*/  DFMA R18, R18, R12, R20 ;  /* 0x0000000c1212722b */ /* 0x008fce0000000014 */
[----:B------:R0:W-:Y:S04]  /*5f60*/  STG.E.64 desc[UR4][R4.64+0x8], R18 ;  /* 0x0000081204007986 */ /* 0x0001e8000c101b04 */
[----:B------:R0:W5:Y:S01]  /*5f70*/  LDG.E.64 R12, desc[UR4][R16.64+0x8] ;  /* 0x00000804100c7981 */ /* 0x000162000c1e1b00 */
        /* <DEDUP_REMOVED lines=48> */
[----:B------:R-:W-:-:S07]  /*6280*/  MOV R24, RZ ;  /* 0x000000ff00187202 */ /* 0x000fce0000000f00 */
        /* <DEDUP_REMOVED lines=12> */
.L_x_121:
        /* <DEDUP_REMOVED lines=35> */
.L_x_122:
[----:B-----5:R-:W-:-:S07]  /*6580*/  DMUL R22, R12, R18 ;  /* 0x000000120c167228 */ /* 0x020fce0000000000 */
        /* <DEDUP_REMOVED lines=70> */
.L_x_123:
        /* <DEDUP_REMOVED lines=35> */
.L_x_124:
        /* <DEDUP_REMOVED lines=71> */
.L_x_125:
[----:B------:R-:W-:Y:S01]  /*7090*/  DMUL R4, R12, R12 ;  /* 0x0000000c0c047228 */ /* 0x000fe20000000000 */
[----:B------:R-:W-:Y:S01]  /*70a0*/  IMAD.MOV.U32 R10, RZ, RZ, 0x420afc3d ;  /* 0x420afc3dff0a7424 */ /* 0x000fe200078e00ff */
[----:B------:R-:W-:Y:S01]  /*70b0*/  MOV R11, 0x3f14359f ;  /* 0x3f14359f000b7802 */ /* 0x000fe20000000f00 */
        /* <DEDUP_REMOVED lines=32> */
.L_x_126:
[----:B------:R-:W0:Y:S01]  /*72c0*/  LDC.64 R4, c[0x0][0x3f8] ;  /* 0x0000fe00ff047b82 */ /* 0x000e220000000a00 */
[----:B-----5:R-:W-:-:S07]  /*72d0*/  DMUL R10, R18, R10 ;  /* 0x0000000a120a7228 */ /* 0x020fce0000000000 */
[----:B------:R1:W-:Y:S01]  /*72e0*/  STG.E.64 desc[UR4][R2.64+0x18], R10 ;  /* 0x0000180a02007986 */ /* 0x0003e2000c101b04 */
[----:B0-----:R-:W-:-:S05]  /*72f0*/  VIADD R5, R5, 0xffffffff ;  /* 0xffffffff05057836 */ /* 0x001fca0000000000 */
[----:B------:R-:W-:-:S13]  /*7300*/  ISETP.NE.AND P0, PT, R5, R4, PT ;  /* 0x000000040500720c */ /* 0x000fda0003f05270 */
[----:B-1----:R-:W-:Y:S05]  /*7310*/  @P0 EXIT ;  /* 0x000000000000094d */ /* 0x002fea0003800000 */
[----:B------:R-:W-:Y:S04]  /*7320*/  STG.E.64 desc[UR4][R8.64], RZ ;  /* 0x000000ff08007986 */ /* 0x000fe8000c101b04 */
        /* <DEDUP_REMOVED lines=14> */
[----:B------:R-:W-:Y:S01]  /*7410*/  STG.E.64 desc[UR4][R16.64+0x18], RZ ;  /* 0x000018ff10007986 */ /* 0x000fe2000c101b04 */
[----:B------:R-:W-:Y:S05]  /*7420*/  EXIT ;  /* 0x000000000000794d */ /* 0x000fea0003800000 */
        .weak           $__internal_1_$__cuda_sm20_dblrcp_rn_slowpath_v3
        .type           $__internal_1_$__cuda_sm20_dblrcp_rn_slowpath_v3,@function
        .size           $__internal_1_$__cuda_sm20_dblrcp_rn_slowpath_v3,(.L_x_226 - $__internal_1_$__cuda_sm20_dblrcp_rn_slowpath_v3)
$__internal_1_$__cuda_sm20_dblrcp_rn_slowpath_v3:
[----:B------:R-:W-:-:S14]  /*7430*/  DSETP.GTU.AND P0, PT, |R10|, +INF , PT ;  /* 0x7ff000000a00742a */ /* 0x000fdc0003f0c200 */
        /* <DEDUP_REMOVED lines=10> */
[----:B------:R-:W-:-:S03]  /*74e0*/  MOV R12, R10 ;  /* 0x0000000a000c7202 */ /* 0x000fc60000000f00 */
[----:B------:R-:W0:Y:S03]  /*74f0*/  MUFU.RCP64H R5, R13 ;  /* 0x0000000d00057308 */ /* 0x000e260000001800 */
        /* <DEDUP_REMOVED lines=10> */
.L_x_129:
[----:B------:R-:W-:-:S06]  /*75a0*/  DMUL R10, R10, 8.11296384146066816958e+31 ;  /* 0x469000000a0a7828 */ /* 0x000fcc0000000000 */
        /* <DEDUP_REMOVED lines=8> */
.L_x_127:
[----:B------:R-:W-:Y:S01]  /*7630*/  LOP3.LUT R13, R11, 0x80000, RZ, 0xfc, !PT ;  /* 0x000800000b0d7812 */ /* 0x000fe200078efcff */
[----:B------:R-:W-:-:S07]  /*7640*/  IMAD.MOV.U32 R12, RZ, RZ, R10 ;  /* 0x000000ffff0c7224 */ /* 0x000fce00078e000a */
.L_x_128:
[----:B------:R-:W-:Y:S02]  /*7650*/  IMAD.MOV.U32 R4, RZ, RZ, R0 ;  /* 0x000000ffff047224 */ /* 0x000fe400078e0000 */
[----:B------:R-:W-:-:S04]  /*7660*/  IMAD.MOV.U32 R5, RZ, RZ, 0x0 ;  /* 0x00000000ff057424 */ /* 0x000fc800078e00ff */
[----:B------:R-:W-:Y:S05]  /*7670*/  RET.REL.NODEC R4 `(_Z30outputElementComputation_Cond1PdS_S_S_S_S_S_S_S_S_S_S_S_S_S_iii) ;  /* 0xffffff8804607950 */ /* 0x000fea0003c3ffff */
.L_x_130:
        /* <DEDUP_REMOVED lines=16> */
.L_x_226:


//--------------------- .text._Z26gateValueComputation_Cond0PdS_S_S_S_S_S_S_S_S_S_S_S_S_S_S_S_S_S_S_ii --------------------------
	.section	.text._Z26gateValueComputation_Cond0PdS_S_S_S_S_S_S_S_S_S_S_S_S_S_S_S_S_S_S_ii,"ax",@progbits
	.align	128
        .global         _Z26gateValueComputation_Cond0PdS_S_S_S_S_S_S_S_S_S_S_S_S_S_S_S_S_S_S_ii
        .type           _Z26gateValueComputation_Cond0PdS_S_S_S_S_S_S_S_S_S_S_S_S_S_S_S_S_S_S_ii,@function
        .size           _Z26gateValueComputation_Cond0PdS_S_S_S_S_S_S_S_S_S_S_S_S_S_S_S_S_S_S_ii,(.L_x_227 - _Z26gateValueComputation_Cond0PdS_S_S_S_S_S_S_S_S_S_S_S_S_S_S_S_S_S_S_ii)
        .other          _Z26gateValueComputation_Cond0PdS_S_S_S_S_S_S_S_S_S_S_S_S_S_S_S_S_S_S_ii,@"STO_CUDA_ENTRY STV_DEFAULT"
_Z26gateValueComputation_Cond0PdS_S_S_S_S_S_S_S_S_S_S_S_S_S_S_S_S_S_S_ii:
.text._Z26gateValueComputation_Cond0PdS_S_S_S_S_S_S_S_S_S_S_S_S_S_S_S_S_S_S_ii:
[----:B------:R-:W-:Y:S01]  /*0000*/  LDC R1, c[0x0][0x37c] ;  /* 0x0000df00ff017b82 */ /* 0x000fe20000000800 */
[----:B------:R-:W0:Y:S07]  /*0010*/  S2R R40, SR_CTAID.X ;  /* 0x0000000000287919 */ /* 0x000e2e0000002500 */
[----:B------:R-:W1:Y:S01]  /*0020*/  LDC R43, c[0x0][0x424] ;  /* 0x00010900ff2b7b82 */ /* 0x000e620000000800 */
[----:B------:R-:W0:Y:S01]  /*0030*/  LDCU UR4, c[0x0][0x360] ;  /* 0x00006c00ff0477ac */ /* 0x000e220008000800 */
[----:B------:R-:W-:Y:S01]  /*0040*/  BSSY.RECONVERGENT B0, `(.L_x_131) ;  /* 0x00000e9000007945 */ /* 0x000fe20003800200 */
[----:B------:R-:W0:Y:S01]  /*0050*/  S2R R3, SR_TID.X ;  /* 0x0000000000037919 */ /* 0x000e220000002100 */
[----:B------:R-:W2:Y:S01]  /*0060*/  LDCU.64 UR22, c[0x0][0x358] ;  /* 0x00006b00ff1677ac */ /* 0x000ea20008000a00 */
[----:B-1----:R-:W-:Y:S01]  /*0070*/  ISETP.GE.AND P0, PT, R43, 0x1, PT ;  /* 0x000000012b00780c */ /* 0x002fe20003f06270 */
[----:B0-----:R-:W-:-:S05]  /*0080*/  IMAD R40, R40, UR4, R3 ;  /* 0x0000000428287c24 */ /* 0x001fca000f8e0203 */
[----:B------:R-:W-:-:S13]  /*0090*/  ISETP.NE.OR P0, PT, R40, RZ, !P0 ;  /* 0x000000ff2800720c */ /* 0x000fda0004705670 */
[----:B--2---:R-:W-:Y:S05]  /*00a0*/  @P0 BRA `(.L_x_132) ;  /* 0x0000000c00880947 */ /* 0x004fea0003800000 */
[C---:B------:R-:W-:Y:S01]  /*00b0*/  ISETP.GE.U32.AND P1, PT, R43.reuse, 0x4, PT ;  /* 0x000000042b00780c */ /* 0x040fe20003f26070 */
[----:B------:R-:W-:Y:S01]  /*00c0*/  IMAD.MOV.U32 R41, RZ, RZ, RZ ;  /* 0x000000ffff297224 */ /* 0x000fe200078e00ff */
[----:B------:R-:W-:-:S04]  /*00d0*/  LOP3.LUT R42, R43, 0x3, RZ, 0xc0, !PT ;  /* 0x000000032b2a7812 */ /* 0x000fc800078ec0ff */
[----:B------:R-:W-:-:S07]  /*00e0*/  ISETP.NE.AND P0, PT, R42, RZ, PT ;  /* 0x000000ff2a00720c */ /* 0x000fce0003f05270 */
[----:B------:R-:W-:Y:S06]  /*00f0*/  @!P1 BRA `(.L_x_133) ;  /* 0x0000000400c09947 */ /* 0x000fec0003800000 */
[----:B------:R-:W0:Y:S01]  /*0100*/  S2UR UR12, SR_CgaCtaId ;  /* 0x00000000000c79c3 */ /* 0x000e220000008800 */
[----:B------:R-:W1:Y:S01]  /*0110*/  LDCU.128 UR4, c[0x0][0x3f0] ;  /* 0x00007e00ff0477ac */ /* 0x000e620008000c00 */
[----:B------:R-:W-:Y:S01]  /*0120*/  LOP3.LUT R41, R43, 0x7ffffffc, RZ, 0xc0, !PT ;  /* 0x7ffffffc2b297812 */ /* 0x000fe200078ec0ff */
[----:B------:R-:W2:Y:S04]  /*0130*/  LDCU.128 UR8, c[0x0][0x400] ;  /* 0x00008000ff0877ac */ /* 0x000ea80008000c00 */
[----:B------:R-:W-:Y:S01]  /*0140*/  IMAD.MOV R0, RZ, RZ, -R41 ;  /* 0x000000ffff007224 */ /* 0x000fe200078e0a29 */
[----:B-1----:R-:W-:Y:S02]  /*0150*/  UIADD3 UR19, UP0, UPT, UR4, 0x10, URZ ;  /* 0x0000001004137890 */ /* 0x002fe4000ff1e0ff */
[----:B------:R-:W-:-:S02]  /*0160*/  UIADD3 UR17, UP1, UPT, UR6, 0x10, URZ ;  /* 0x0000001006117890 */ /* 0x000fc4000ff3e0ff */
[----:B--2---:R-:W-:Y:S02]  /*0170*/  UIADD3 UR15, UP2, UPT, UR8, 0x10, URZ ;  /* 0x00000010080f7890 */ /* 0x004fe4000ff5e0ff */
[----:B------:R-:W-:Y:S01]  /*0180*/  UIADD3 UR13, UP3, UPT, UR10, 0x10, URZ ;  /* 0x000000100a0d7890 */ /* 0x000fe2000ff7e0ff */
[----:B------:R-:W-:Y:S01]  /*0190*/  IMAD.U32 R32, RZ, RZ, UR19 ;  /* 0x00000013ff207e24 */ /* 0x000fe2000f8e00ff */
[----:B------:R-:W-:Y:S01]  /*01a0*/  UMOV UR4, 0x400 ;  /* 0x0000040000047882 */ /* 0x000fe20000000000 */
        /* <DEDUP_REMOVED lines=8> */
[----:B------:R-:W-:Y:S01]  /*0230*/  UIADD3 UR5, UPT, UPT, UR4, 0xa800, URZ ;  /* 0x0000a80004057890 */ /* 0x000fe2000fffe0ff */
[----:B------:R-:W-:Y:S01]  /*0240*/  MOV R35, UR18 ;  /* 0x0000001200237c02 */ /* 0x000fe20008000f00 */
[----:B0-----:R-:W-:Y:S01]  /*0250*/  ULEA UR6, UR12, UR4, 0x18 ;  /* 0x000000040c067291 */ /* 0x001fe2000f8ec0ff */
[----:B------:R-:W-:Y:S01]  /*0260*/  IMAD.U32 R37, RZ, RZ, UR16 ;  /* 0x00000010ff257e24 */ /* 0x000fe2000f8e00ff */
[----:B------:R-:W-:Y:S01]  /*0270*/  UIADD3 UR7, UPT, UPT, UR4, 0x1800, URZ ;  /* 0x0000180004077890 */ /* 0x000fe2000fffe0ff */
[----:B------:R-:W-:Y:S01]  /*0280*/  IMAD.U32 R39, RZ, RZ, UR14 ;  /* 0x0000000eff277e24 */ /* 0x000fe2000f8e00ff */
[----:B------:R-:W-:-:S02]  /*0290*/  UIADD3 UR8, UPT, UPT, UR4, 0x9000, URZ ;  /* 0x0000900004087890 */ /* 0x000fc4000fffe0ff */
[----:B------:R-:W-:Y:S02]  /*02a0*/  UIADD3 UR9, UPT, UPT, UR4, 0x3000, URZ ;  /* 0x0000300004097890 */ /* 0x000fe4000fffe0ff */
[----:B------:R-:W-:Y:S02]  /*02b0*/  UIADD3 UR10, UPT, UPT, UR4, 0x4800, URZ ;  /* 0x00004800040a7890 */ /* 0x000fe4000fffe0ff */
[----:B------:R-:W-:Y:S02]  /*02c0*/  UIADD3 UR11, UPT, UPT, UR4, 0x6000, URZ ;  /* 0x00006000040b7890 */ /* 0x000fe4000fffe0ff */
[----:B------:R-:W-:Y:S02]  /*02d0*/  UIADD3 UR4, UPT, UPT, UR4, 0x7800, URZ ;  /* 0x0000780004047890 */ /* 0x000fe4000fffe0ff */
[----:B------:R-:W-:Y:S02]  /*02e0*/  ULEA UR5, UR12, UR5, 0x18 ;  /* 0x000000050c057291 */ /* 0x000fe4000f8ec0ff */
[----:B------:R-:W-:-:S02]  /*02f0*/  ULEA UR7, UR12, UR7, 0x18 ;  /* 0x000000070c077291 */ /* 0x000fc4000f8ec0ff */
[----:B------:R-:W-:Y:S02]  /*0300*/  ULEA UR8, UR12, UR8, 0x18 ;  /* 0x000000080c087291 */ /* 0x000fe4000f8ec0ff */
[----:B------:R-:W-:Y:S02]  /*0310*/  ULEA UR9, UR12, UR9, 0x18 ;  /* 0x000000090c097291 */ /* 0x000fe4000f8ec0ff */
[----:B------:R-:W-:Y:S02]  /*0320*/  ULEA UR10, UR12, UR10, 0x18 ;  /* 0x0000000a0c0a7291 */ /* 0x000fe4000f8ec0ff */
[----:B------:R-:W-:Y:S02]  /*0330*/  ULEA UR11, UR12, UR11, 0x18 ;  /* 0x0000000b0c0b7291 */ /* 0x000fe4000f8ec0ff */
[----:B------:R-:W-:Y:S02]  /*0340*/  ULEA UR4, UR12, UR4, 0x18 ;  /* 0x000000040c047291 */ /* 0x000fe4000f8ec0ff */
[----:B------:R-:W-:-:S02]  /*0350*/  UIADD3 UR6, UPT, UPT, UR6, 0x10, URZ ;  /* 0x0000001006067890 */ /* 0x000fc4000fffe0ff */
[----:B------:R-:W-:Y:S02]  /*0360*/  UIADD3 UR5, UPT, UPT, UR5, 0x10, URZ ;  /* 0x0000001005057890 */ /* 0x000fe4000fffe0ff */
[----:B------:R-:W-:Y:S02]  /*0370*/  UIADD3 UR7, UPT, UPT, UR7, 0x10, URZ ;  /* 0x0000001007077890 */ /* 0x000fe4000fffe0ff */
[----:B------:R-:W-:Y:S02]  /*0380*/  UIADD3 UR8, UPT, UPT, UR8, 0x10, URZ ;  /* 0x0000001008087890 */ /* 0x000fe4000fffe0ff */
[----:B------:R-:W-:Y:S02]  /*0390*/  UIADD3 UR9, UPT, UPT, UR9, 0x10, URZ ;  /* 0x0000001009097890 */ /* 0x000fe4000fffe0ff */
[----:B------:R-:W-:Y:S02]  /*03a0*/  UIADD3 UR10, UPT, UPT, UR10, 0x10, URZ ;  /* 0x000000100a0a7890 */ /* 0x000fe4000fffe0ff */
[----:B------:R-:W-:-:S02]  /*03b0*/  UIADD3 UR11, UPT, UPT, UR11, 0x10, URZ ;  /* 0x000000100b0b7890 */ /* 0x000fc4000fffe0ff */
[----:B------:R-:W-:-:S12]  /*03c0*/  UIADD3 UR4, UPT, UPT, UR4, 0x10, URZ ;  /* 0x0000001004047890 */ /* 0x000fd8000fffe0ff */
.L_x_134:
        /* <DEDUP_REMOVED lines=15> */
[----:B------:R1:W5:Y:S01]  /*04c0*/  LDG.E.64 R30, desc[UR22][R38.64+0x8] ;  /* 0x00000816261e7981 */ /* 0x000362000c1e1b00 */
[----:B------:R-:W-:Y:S01]  /*04d0*/  VIADD R0, R0, 0x4 ;  /* 0x0000000400007836 */ /* 0x000fe20000000000 */
[----:B0-----:R-:W-:-:S02]  /*04e0*/  IADD3 R34, P3, PT, R34, 0x20, RZ ;  /* 0x0000002022227810 */ /* 0x001fc40007f7e0ff */
[----:B------:R-:W-:Y:S02]  /*04f0*/  IADD3 R32, P2, PT, R32, 0x20, RZ ;  /* 0x0000002020207810 */ /* 0x000fe40007f5e0ff */
[----:B------:R-:W-:Y:S01]  /*0500*/  ISETP.NE.AND P1, PT, R0, RZ, PT ;  /* 0x000000ff0000720c */ /* 0x000fe20003f25270 */
[----:B------:R-:W-:Y:S01]  /*0510*/  IMAD.X R35, RZ, RZ, R35, P3 ;  /* 0x000000ffff237224 */ /* 0x000fe200018e0623 */
[----:B-1----:R-:W-:Y:S02]  /*0520*/  IADD3 R36, P4, PT, R36, 0x20, RZ ;  /* 0x0000002024247810 */ /* 0x002fe40007f9e0ff */
[----:B------:R-:W-:Y:S02]  /*0530*/  IADD3 R38, P5, PT, R38, 0x20, RZ ;  /* 0x0000002026267810 */ /* 0x000fe40007fbe0ff */
[----:B------:R-:W-:Y:S01]  /*0540*/  IADD3.X R33, PT, PT, RZ, R33, RZ, P2, !PT ;  /* 0x00000021ff217210 */ /* 0x000fe200017fe4ff */
[----:B------:R-:W-:Y:S02]  /*0550*/  IMAD.X R37, RZ, RZ, R37, P4 ;  /* 0x000000ffff257224 */ /* 0x000fe400020e0625 */
        /* <DEDUP_REMOVED lines=42> */
.L_x_133:
        /* <DEDUP_REMOVED lines=22> */
[----:B------:R-:W-:-:S04]  /*0960*/  MOV R0, 0x400 ;  /* 0x0000040000007802 */ /* 0x000fc80000000f00 */
[C---:B------:R-:W-:Y:S01]  /*0970*/  IADD3 R28, PT, PT, R0.reuse, 0x1800, RZ ;  /* 0x00001800001c7810 */ /* 0x040fe20007ffe0ff */
[C---:B------:R-:W-:Y:S02]  /*0980*/  VIADD R30, R0.reuse, 0x3000 ;  /* 0x00003000001e7836 */ /* 0x040fe40000000000 */
[C---:B------:R-:W-:Y:S01]  /*0990*/  VIADD R32, R0.reuse, 0x4800 ;  /* 0x0000480000207836 */ /* 0x040fe20000000000 */
[C---:B0-----:R-:W-:Y:S01]  /*09a0*/  IADD3 R2, PT, PT, R0.reuse, 0x7800, RZ ;  /* 0x0000780000027810 */ /* 0x041fe20007ffe0ff */
[C---:B------:R-:W-:Y:S02]  /*09b0*/  VIADD R34, R0.reuse, 0x6000 ;  /* 0x0000600000227836 */ /* 0x040fe40000000000 */
[C---:B-1----:R-:W-:Y:S02]  /*09c0*/  VIADD R6, R0.reuse, 0x9000 ;  /* 0x0000900000067836 */ /* 0x042fe40000000000 */
[----:B---3--:R-:W-:Y:S01]  /*09d0*/  VIADD R10, R0, 0xa800 ;  /* 0x0000a800000a7836 */ /* 0x008fe20000000000 */
[----:B------:R-:W-:-:S02]  /*09e0*/  LEA R26, R27, R0, 0x18 ;  /* 0x000000001b1a7211 */ /* 0x000fc400078ec0ff */
[C---:B------:R-:W-:Y:S02]  /*09f0*/  LEA R28, R27.reuse, R28, 0x18 ;  /* 0x0000001c1b1c7211 */ /* 0x040fe400078ec0ff */
[C---:B------:R-:W-:Y:S02]  /*0a00*/  LEA R30, R27.reuse, R30, 0x18 ;  /* 0x0000001e1b1e7211 */ /* 0x040fe400078ec0ff */
[----:B------:R-:W-:Y:S01]  /*0a10*/  LEA R32, R27, R32, 0x18 ;  /* 0x000000201b207211 */ /* 0x000fe200078ec0ff */
[----:B------:R-:W-:Y:S01]  /*0a20*/  IMAD R3, R41, 0x8, R26 ;  /* 0x0000000829037824 */ /* 0x000fe200078e021a */
[C---:B------:R-:W-:Y:S02]  /*0a30*/  LEA R0, R27.reuse, R34, 0x18 ;  /* 0x000000221b007211 */ /* 0x040fe400078ec0ff */
[----:B------:R-:W-:Y:S01]  /*0a40*/  LEA R2, R27, R2, 0x18 ;  /* 0x000000021b027211 */ /* 0x000fe200078ec0ff */
[C---:B------:R-:W-:Y:S01]  /*0a50*/  IMAD R11, R41.reuse, 0x8, R30 ;  /* 0x00000008290b7824 */ /* 0x040fe200078e021e */
[----:B------:R-:W-:-:S02]  /*0a60*/  LEA R7, R41, R28, 0x3 ;  /* 0x0000001c29077211 */ /* 0x000fc400078e18ff */
[----:B------:R-:W-:Y:S01]  /*0a70*/  LEA R6, R27, R6, 0x18 ;  /* 0x000000061b067211 */ /* 0x000fe200078ec0ff */
[----:B------:R-:W-:Y:S01]  /*0a80*/  IMAD R15, R41, 0x8, R32 ;  /* 0x00000008290f7824 */ /* 0x000fe200078e0220 */
[----:B------:R-:W-:Y:S01]  /*0a90*/  LEA R10, R27, R10, 0x18 ;  /* 0x0000000a1b0a7211 */ /* 0x000fe200078ec0ff */
[C---:B------:R-:W-:Y:S01]  /*0aa0*/  IMAD R2, R41.reuse, 0x8, R2 ;  /* 0x0000000829027824 */ /* 0x040fe200078e0202 */
[C---:B------:R-:W-:Y:S01]  /*0ab0*/  LEA R0, R41.reuse, R0, 0x3 ;  /* 0x0000000029007211 */ /* 0x040fe200078e18ff */
[C---:B------:R-:W-:Y:S01]  /*0ac0*/  IMAD R6, R41.reuse, 0x8, R6 ;  /* 0x0000000829067824 */ /* 0x040fe200078e0206 */
[C---:B------:R-:W-:Y:S01]  /*0ad0*/  LEA R10, R41.reuse, R10, 0x3 ;  /* 0x0000000a290a7211 */ /* 0x040fe200078e18ff */
        /* <DEDUP_REMOVED lines=17> */
.L_x_135:
        /* <DEDUP_REMOVED lines=17> */
[C---:B------:R-:W-:Y:S01]  /*0d00*/  VIADD R16, R0.reuse, 0x4800 ;  /* 0x0000480000107836 */ /* 0x040fe20000000000 */
[C---:B------:R-:W-:Y:S01]  /*0d10*/  IADD3 R20, PT, PT, R0.reuse, 0x7800, RZ ;  /* 0x0000780000147810 */ /* 0x040fe20007ffe0ff */
[C---:B------:R-:W-:Y:S02]  /*0d20*/  VIADD R18, R0.reuse, 0x6000 ;  /* 0x0000600000127836 */ /* 0x040fe40000000000 */
[C---:B------:R-:W-:Y:S02]  /*0d30*/  VIADD R22, R0.reuse, 0x9000 ;  /* 0x0000900000167836 */ /* 0x040fe40000000000 */
[----:B------:R-:W-:Y:S01]  /*0d40*/  VIADD R24, R0, 0xa800 ;  /* 0x0000a80000187836 */ /* 0x000fe20000000000 */
[C---:B0-----:R-:W-:Y:S02]  /*0d50*/  LEA R10, R11.reuse, R0, 0x18 ;  /* 0x000000000b0a7211 */ /* 0x041fe400078ec0ff */
[----:B------:R-:W-:-:S02]  /*0d60*/  LEA R12, R11, R12, 0x18 ;  /* 0x0000000c0b0c7211 */ /* 0x000fc400078ec0ff */
[C---:B------:R-:W-:Y:S02]  /*0d70*/  LEA R14, R11.reuse, R14, 0x18 ;  /* 0x0000000e0b0e7211 */ /* 0x040fe400078ec0ff */
[C---:B------:R-:W-:Y:S02]  /*0d80*/  LEA R16, R11.reuse, R16, 0x18 ;  /* 0x000000100b107211 */ /* 0x040fe400078ec0ff */
[C---:B------:R-:W-:Y:S02]  /*0d90*/  LEA R0, R11.reuse, R18, 0x18 ;  /* 0x000000120b007211 */ /* 0x040fe400078ec0ff */
[C---:B------:R-:W-:Y:S02]  /*0da0*/  LEA R20, R11.reuse, R20, 0x18 ;  /* 0x000000140b147211 */ /* 0x040fe400078ec0ff */
[C---:B------:R-:W-:Y:S02]  /*0db0*/  LEA R22, R11.reuse, R22, 0x18 ;  /* 0x000000160b167211 */ /* 0x040fe400078ec0ff */
[----:B------:R-:W-:Y:S01]  /*0dc0*/  LEA R24, R11, R24, 0x18 ;  /* 0x000000180b187211 */ /* 0x000fe200078ec0ff */
[C---:B------:R-:W-:Y:S01]  /*0dd0*/  IMAD R13, R41.reuse, 0x8, R12 ;  /* 0x00000008290d7824 */ /* 0x040fe200078e020c */
[C---:B------:R-:W-:Y:S01]  /*0de0*/  LEA R11, R41.reuse, R10, 0x3 ;  /* 0x0000000a290b7211 */ /* 0x040fe200078e18ff */
[C---:B------:R-:W-:Y:S01]  /*0df0*/  IMAD R15, R41.reuse, 0x8, R14 ;  /* 0x00000008290f7824 */ /* 0x040fe200078e020e */
[C---:B------:R-:W-:Y:S01]  /*0e00*/  LEA R17, R41.reuse, R16, 0x3 ;  /* 0x0000001029117211 */ /* 0x040fe200078e18ff */
[C---:B------:R-:W-:Y:S01]  /*0e10*/  IMAD R0, R41.reuse, 0x8, R0 ;  /* 0x0000000829007824 */ /* 0x040fe200078e0200 */
[C---:B------:R-:W-:Y:S01]  /*0e20*/  LEA R12, R41.reuse, R22, 0x3 ;  /* 0x00000016290c7211 */ /* 0x040fe200078e18ff */
[----:B------:R-:W-:-:S02]  /*0e30*/  IMAD R10, R41, 0x8, R20 ;  /* 0x00000008290a7824 */ /* 0x000fc400078e0214 */
        /* <DEDUP_REMOVED lines=9> */
.L_x_132:
[----:B------:R-:W-:Y:S05]  /*0ed0*/  BSYNC.RECONVERGENT B0 ;  /* 0x0000000000007941 */ /* 0x000fea0003800200 */
.L_x_131:
[----:B01----:R-:W0:Y:S08]  /*0ee0*/  LDC R0, c[0x0][0x420] ;  /* 0x00010800ff007b82 */ /* 0x003e300000000800 */
[----:B------:R-:W-:Y:S01]  /*0ef0*/  BAR.SYNC.DEFER_BLOCKING 0x0 ;  /* 0x0000000000007b1d */ /* 0x000fe20000010000 */
[----:B0-----:R-:W-:-:S13]  /*0f00*/  ISETP.GE.AND P0, PT, R0, 0x1, PT ;  /* 0x000000010000780c */ /* 0x001fda0003f06270 */
[----:B------:R-:W-:Y:S05]  /*0f10*/  @!P0 EXIT ;  /* 0x000000000000894d */ /* 0x000fea0003800000 */
[C---:B------:R-:W-:Y:S01]  /*0f20*/  IMAD R4, R40.reuse, R43, RZ ;  /* 0x0000002b28047224 */ /* 0x040fe200078e02ff */
[----:B------:R-:W-:Y:S01]  /*0f30*/  IADD3 R2, PT, PT, -R40, RZ, RZ ;  /* 0x000000ff28027210 */ /* 0x000fe20007ffe1ff */
[----:B------:R-:W-:Y:S01]  /*0f40*/  IMAD.MOV R0, RZ, RZ, -R0 ;  /* 0x000000ffff007224 */ /* 0x000fe200078e0a00 */
[----:B------:R-:W-:Y:S01]  /*0f50*/  UMOV UR4, URZ ;  /* 0x000000ff00047c82 */ /* 0x000fe20008000000 */
[----:B------:R-:W-:Y:S02]  /*0f60*/  IMAD.MOV.U32 R3, RZ, RZ, RZ ;  /* 0x000000ffff037224 */ /* 0x000fe400078e00ff */
[----:B------:R-:W-:-:S07]  /*0f70*/  IMAD.SHL.U32 R4, R4, 0x4, RZ ;  /* 0x0000000404047824 */ /* 0x000fce00078e00ff */
.L_x_212:
[----:B------:R-:W-:Y:S01]  /*0f80*/  ISETP.NE.AND P0, PT, R2, RZ, PT ;  /* 0x000000ff0200720c */ /* 0x000fe20003f05270 */
[----:B------:R-:W-:-:S12]  /*0f90*/  BSSY.RECONVERGENT B0, `(.L_x_136) ;  /* 0x0000939000007945 */ /* 0x000fd80003800200 */
[----:B0-----:R-:W-:Y:S05]  /*0fa0*/  @P0 BRA `(.L_x_137) ;  /* 0x0000009000dc0947 */ /* 0x001fea0003800000 */
[----:B------:R-:W0:Y:S01]  /*0fb0*/  S2R R143, SR_CTAID.X ;  /* 0x00000000008f7919 */ /* 0x000e220000002500 */
[----:B------:R-:W0:Y:S01]  /*0fc0*/  LDCU UR5, c[0x0][0x360] ;  /* 0x00006c00ff0577ac */ /* 0x000e220008000800 */
[----:B------:R-:W1:Y:S01]  /*0fd0*/  LDC R157, c[0x0][0x424] ;  /* 0x00010900ff9d7b82 */ /* 0x000e620000000800 */
[----:B------:R-:W0:Y:S07]  /*0fe0*/  S2R R6, SR_TID.X ;  /* 0x0000000000067919 */ /* 0x000e2e0000002100 */
[----:B------:R-:W2:Y:S08]  /*0ff0*/  LDC.64 R8, c[0x0][0x380] ;  /* 0x0000e000ff087b82 */ /* 0x000eb00000000a00 */
[----:B------:R-:W3:Y:S08]  /*1000*/  LDC.64 R10, c[0x0][0x390] ;  /* 0x0000e400ff0a7b82 */ /* 0x000ef00000000a00 */
[----:B------:R-:W4:Y:S08]  /*1010*/  LDC.64 R146, c[0x0][0x3d0] ;  /* 0x0000f400ff927b82 */ /* 0x000f300000000a00 */
[----:B------:R-:W4:Y:S01]  /*1020*/  LDC.64 R16, c[0x0][0x3a8] ;  /* 0x0000ea00ff107b82 */ /* 0x000f220000000a00 */
[----:B0-----:R-:W-:-:S05]  /*1030*/  IMAD R143, R143, UR5, R6 ;  /* 0x000000058f8f7c24 */ /* 0x001fca000f8e0206 */
[----:B------:R-:W-:Y:S02]  /*1040*/  SHF.L.U32 R5, R143, 0x2, RZ ;  /* 0x000000028f057819 */ /* 0x000fe400000006ff */
[----:B------:R-:W0:Y:S03]  /*1050*/  LDC.64 R6, c[0x0][0x3b0] ;  /* 0x0000ec00ff067b82 */ /* 0x000e260000000a00 */
[C---:B-1----:R-:W-:Y:S02]  /*1060*/  IMAD R19, R5.reuse, R157, R5 ;  /* 0x0000009d05137224 */ /* 0x042fe400078e0205 */
[----:B--2---:R-:W-:-:S03]  /*1070*/  IMAD.WIDE.U32 R8, R5, 0x8, R8 ;  /* 0x0000000805087825 */ /* 0x004fc600078e0008 */
[----:B------:R-:W1:Y:S01]  /*1080*/  LDC.64 R12, c[0x0][0x398] ;  /* 0x0000e600ff0c7b82 */ /* 0x000e620000000a00 */
[----:B---3--:R-:W-:Y:S01]  /*1090*/  IMAD.WIDE R10, R19, 0x8, R10 ;  /* 0x00000008130a7825 */ /* 0x008fe200078e020a */
[----:B------:R-:W2:Y:S04]  /*10a0*/  LDG.E.64 R140, desc[UR22][R8.64] ;  /* 0x00000016088c7981 */ /* 0x000ea8000c1e1b00 */
[----:B------:R-:W2:Y:S02]  /*10b0*/  LDG.E.64 R138, desc[UR22][R10.64] ;  /* 0x000000160a8a7981 */ /* 0x000ea4000c1e1b00 */
[----:B------:R-:W3:Y:S02]  /*10c0*/  LDC.64 R14, c[0x0][0x3a0] ;  /* 0x0000e800ff0e7b82 */ /* 0x000ee40000000a00 */
[----:B------:R-:W2:Y:S04]  /*10d0*/  LDG.E.64 R136, desc[UR22][R8.64+0x8] ;  /* 0x0000081608887981 */ /* 0x000ea8000c1e1b00 */
[----:B------:R-:W2:Y:S04]  /*10e0*/  LDG.E.64 R134, desc[UR22][R10.64+0x8] ;  /* 0x000008160a867981 */ /* 0x000ea8000c1e1b00 */
[----:B------:R-:W2:Y:S04]  /*10f0*/  LDG.E.64 R132, desc[UR22][R8.64+0x10] ;  /* 0x0000101608847981 */ /* 0x000ea8000c1e1b00 */
[----:B------:R-:W2:Y:S04]  /*1100*/  LDG.E.64 R130, desc[UR22][R10.64+0x10] ;  /* 0x000010160a827981 */ /* 0x000ea8000c1e1b00 */
[----:B------:R-:W2:Y:S04]  /*1110*/  LDG.E.64 R128, desc[UR22][R8.64+0x18] ;  /* 0x0000181608807981 */ /* 0x000ea8000c1e1b00 */
[----:B------:R3:W2:Y:S01]  /*1120*/  LDG.E.64 R126, desc[UR22][R10.64+0x18] ;  /* 0x000018160a7e7981 */ /* 0x0006a2000c1e1b00 */
[----:B----4-:R-:W-:-:S04]  /*1130*/  IMAD.WIDE.U32 R146, R5, 0x8, R146 ;  /* 0x0000000805927825 */ /* 0x010fc800078e0092 */
[----:B0-----:R-:W-:Y:S02]  /*1140*/  IMAD.WIDE.U32 R6, R5, 0x8, R6 ;  /* 0x0000000805067825 */ /* 0x001fe400078e0006 */
[----:B------:R-:W4:Y:S04]  /*1150*/  LDG.E.64 R146, desc[UR22][R146.64] ;  /* 0x0000001692927981 */ /* 0x000f28000c1e1b00 */
[----:B------:R-:W4:Y:S01]  /*1160*/  LDG.E.64 R6, desc[UR22][R6.64] ;  /* 0x0000001606067981 */ /* 0x000f22000c1e1b00 */
[----:B------:R-:W-:-:S04]  /*1170*/  IMAD.WIDE R16, R19, 0x8, R16 ;  /* 0x0000000813107825 */ /* 0x000fc800078e0210 */
[C---:B-1----:R-:W-:Y:S01]  /*1180*/  IMAD.WIDE R12, R19.reuse, 0x8, R12 ;  /* 0x00000008130c7825 */ /* 0x042fe200078e020c */
[----:B------:R-:W5:Y:S03]  /*1190*/  LDG.E.64 R152, desc[UR22][R16.64] ;  /* 0x0000001610987981 */ /* 0x000f66000c1e1b00 */
[----:B---3--:R-:W-:Y:S01]  /*11a0*/  IMAD.WIDE R14, R19, 0x8, R14 ;  /* 0x00000008130e7825 */ /* 0x008fe200078e020e */
[----:B------:R-:W5:Y:S03]  /*11b0*/  LDG.E.64 R150, desc[UR22][R16.64+0x8] ;  /* 0x0000081610967981 */ /* 0x000f66000c1e1b00 */
[C---:B------:R-:W-:Y:S01]  /*11c0*/  IMAD.WIDE R10, R157.reuse, 0x8, R10 ;  /* 0x000000089d0a7825 */ /* 0x040fe200078e020a */
[----:B------:R-:W5:Y:S03]  /*11d0*/  LDG.E.64 R144, desc[UR22][R16.64+0x10] ;  /* 0x0000101610907981 */ /* 0x000f66000c1e1b00 */
[C---:B------:R-:W-:Y:S01]  /*11e0*/  IMAD.WIDE R18, R157.reuse, 0x8, R16 ;  /* 0x000000089d127825 */ /* 0x040fe200078e0210 */
[----:B------:R0:W5:Y:S03]  /*11f0*/  LDG.E.64 R92, desc[UR22][R16.64+0x18] ;  /* 0x00001816105c7981 */ /* 0x000166000c1e1b00 */
[C---:B------:R-:W-:Y:S01]  /*1200*/  IMAD.WIDE R8, R157.reuse, 0x8, R12 ;  /* 0x000000089d087825 */ /* 0x040fe200078e020c */
[----:B------:R-:W5:Y:S03]  /*1210*/  LDG.E.64 R124, desc[UR22][R12.64] ;  /* 0x000000160c7c7981 */ /* 0x000f66000c1e1b00 */
[C---:B------:R-:W-:Y:S01]  /*1220*/  IMAD.WIDE R20, R157.reuse, 0x8, R18 ;  /* 0x000000089d147825 */ /* 0x040fe200078e0212 */
[----:B------:R-:W5:Y:S03]  /*1230*/  LDG.E.64 R122, desc[UR22][R12.64+0x8] ;  /* 0x000008160c7a7981 */ /* 0x000f66000c1e1b00 */
[C---:B0-----:R-:W-:Y:S01]  /*1240*/  IMAD.WIDE R16, R157.reuse, 0x8, R14 ;  /* 0x000000089d107825 */ /* 0x041fe200078e020e */
[----:B------:R-:W5:Y:S04]  /*1250*/  LDG.E.64 R120, desc[UR22][R12.64+0x10] ;  /* 0x000010160c787981 */ /* 0x000f68000c1e1b00 */
[----:B------:R0:W5:Y:S04]  /*1260*/  LDG.E.64 R118, desc[UR22][R12.64+0x18] ;  /* 0x000018160c767981 */ /* 0x000168000c1e1b00 */
[----:B------:R-:W5:Y:S04]  /*1270*/  LDG.E.64 R116, desc[UR22][R14.64] ;  /* 0x000000160e747981 */ /* 0x000f68000c1e1b00 */
[----:B------:R-:W5:Y:S01]  /*1280*/  LDG.E.64 R114, desc[UR22][R14.64+0x8] ;  /* 0x000008160e727981 */ /* 0x000f62000c1e1b00 */
[----:B0-----:R-:W-:-:S03]  /*1290*/  IMAD.WIDE R12, R157, 0x8, R10 ;  /* 0x000000089d0c7825 */ /* 0x001fc600078e020a */
[----:B------:R-:W5:Y:S04]  /*12a0*/  LDG.E.64 R112, desc[UR22][R14.64+0x10] ;  /* 0x000010160e707981 */ /* 0x000f68000c1e1b00 */
[----:B------:R0:W5:Y:S04]  /*12b0*/  LDG.E.64 R110, desc[UR22][R14.64+0x18] ;  /* 0x000018160e6e7981 */ /* 0x000168000c1e1b00 */
[----:B------:R-:W5:Y:S04]  /*12c0*/  LDG.E.64 R78, desc[UR22][R18.64] ;  /* 0x00000016124e7981 */ /* 0x000f68000c1e1b00 */
[----:B------:R-:W5:Y:S01]  /*12d0*/  LDG.E.64 R76, desc[UR22][R18.64+0x8] ;  /* 0x00000816124c7981 */ /* 0x000f62000c1e1b00 */
[----:B0-----:R-:W-:-:S03]  /*12e0*/  IMAD.WIDE R14, R157, 0x8, R8 ;  /* 0x000000089d0e7825 */ /* 0x001fc600078e0208 */
[----:B------:R-:W5:Y:S04]  /*12f0*/  LDG.E.64 R72, desc[UR22][R18.64+0x10] ;  /* 0x0000101612487981 */ /* 0x000f68000c1e1b00 */
[----:B------:R0:W5:Y:S01]  /*1300*/  LDG.E.64 R90, desc[UR22][R18.64+0x18] ;  /* 0x00001816125a7981 */ /* 0x000162000c1e1b00 */
[----:B------:R-:W-:-:S03]  /*1310*/  IMAD.WIDE R68, R157, 0x8, R20 ;  /* 0x000000089d447825 */ /* 0x000fc600078e0214 */
[----:B------:R-:W5:Y:S01]  /*1320*/  LDG.E.64 R108, desc[UR22][R10.64] ;  /* 0x000000160a6c7981 */ /* 0x000f62000c1e1b00 */
[----:B------:R-:W-:-:S03]  /*1330*/  IMAD.WIDE R154, R157, 0x8, R14 ;  /* 0x000000089d9a7825 */ /* 0x000fc600078e020e */
[----:B------:R-:W5:Y:S01]  /*1340*/  LDG.E.64 R106, desc[UR22][R10.64+0x8] ;  /* 0x000008160a6a7981 */ /* 0x000f62000c1e1b00 */
[----:B0-----:R-:W-:-:S03]  /*1350*/  IMAD.WIDE R18, R157, 0x8, R16 ;  /* 0x000000089d127825 */ /* 0x001fc600078e0210 */
[----:B------:R-:W5:Y:S04]  /*1360*/  LDG.E.64 R104, desc[UR22][R10.64+0x10] ;  /* 0x000010160a687981 */ /* 0x000f68000c1e1b00 */
[----:B------:R0:W5:Y:S04]  /*1370*/  LDG.E.64 R102, desc[UR22][R10.64+0x18] ;  /* 0x000018160a667981 */ /* 0x000168000c1e1b00 */
[----:B------:R-:W5:Y:S04]  /*1380*/  LDG.E.64 R64, desc[UR22][R16.64] ;  /* 0x0000001610407981 */ /* 0x000f68000c1e1b00 */
[----:B------:R-:W5:Y:S01]  /*1390*/  LDG.E.64 R62, desc[UR22][R16.64+0x8] ;  /* 0x00000816103e7981 */ /* 0x000f62000c1e1b00 */
[----:B0-----:R-:W-:-:S03]  /*13a0*/  IMAD.WIDE R10, R157, 0x8, R12 ;  /* 0x000000089d0a7825 */ /* 0x001fc600078e020c */
[----:B------:R-:W5:Y:S01]  /*13b0*/  LDG.E.64 R60, desc[UR22][R16.64+0x10] ;  /* 0x00001016103c7981 */ /* 0x000f62000c1e1b00 */
[----:B------:R-:W-:-:S03]  /*13c0*/  IMAD.WIDE R156, R157, 0x8, R18 ;  /* 0x000000089d9c7825 */ /* 0x000fc600078e0212 */
        /* <DEDUP_REMOVED lines=16> */
[----:B------:R-:W5:Y:S01]  /*14d0*/  LDG.E.64 R10, desc[UR22][R156.64+0x18] ;  /* 0x000018169c0a7981 */ /* 0x000f62000c1e1b00 */
[----:B------:R-:W0:Y:S01]  /*14e0*/  S2UR UR6, SR_CgaCtaId ;  /* 0x00000000000679c3 */ /* 0x000e220000008800 */
[----:B------:R-:W-:-:S02]  /*14f0*/  UMOV UR5, 0x400 ;  /* 0x0000040000057882 */ /* 0x000fc40000000000 */
[----:B------:R-:W5:Y:S04]  /*1500*/  LDG.E.64 R86, desc[UR22][R68.64] ;  /* 0x0000001644567981 */ /* 0x000f68000c1e1b00 */
[----:B------:R-:W5:Y:S04]  /*1510*/  LDG.E.64 R84, desc[UR22][R68.64+0x8] ;  /* 0x0000081644547981 */ /* 0x000f68000c1e1b00 */
[----:B------:R-:W5:Y:S04]  /*1520*/  LDG.E.64 R82, desc[UR22][R68.64+0x10] ;  /* 0x0000101644527981 */ /* 0x000f68000c1e1b00 */
[----:B------:R1:W5:Y:S01]  /*1530*/  LDG.E.64 R80, desc[UR22][R68.64+0x18] ;  /* 0x0000181644507981 */ /* 0x000362000c1e1b00 */
[----:B------:R-:W-:Y:S01]  /*1540*/  UMOV UR8, 0xfefa39ef ;  /* 0xfefa39ef00087882 */ /* 0x000fe20000000000 */
[----:B------:R-:W-:-:S02]  /*1550*/  UMOV UR9, 0x3fe62e42 ;  /* 0x3fe62e4200097882 */ /* 0x000fc40000000000 */
[----:B------:R-:W5:Y:S04]  /*1560*/  LDG.E.64 R100, desc[UR22][R8.64] ;  /* 0x0000001608647981 */ /* 0x000f68000c1e1b00 */
[----:B------:R-:W5:Y:S01]  /*1570*/  LDG.E.64 R98, desc[UR22][R8.64+0x8] ;  /* 0x0000081608627981 */ /* 0x000f62000c1e1b00 */
[----:B0-----:R-:W-:-:S03]  /*1580*/  ULEA UR7, UR6, UR5, 0x18 ;  /* 0x0000000506077291 */ /* 0x001fc6000f8ec0ff */
[----:B------:R-:W5:Y:S03]  /*1590*/  LDG.E.64 R96, desc[UR22][R8.64+0x10] ;  /* 0x0000101608607981 */ /* 0x000f66000c1e1b00 */
[----:B------:R-:W-:Y:S01]  /*15a0*/  LEA R142, R143, UR7, 0x5 ;  /* 0x000000078f8e7c11 */ /* 0x000fe2000f8e28ff */
[----:B------:R-:W5:Y:S04]  /*15b0*/  LDG.E.64 R66, desc[UR22][R8.64+0x18] ;  /* 0x0000181608427981 */ /* 0x000f68000c1e1b00 */
[----:B-1----:R-:W0:Y:S04]  /*15c0*/  LDS.128 R68, [R142] ;  /* 0x000000008e447984 */ /* 0x002e280000000c00 */
        /* <DEDUP_REMOVED lines=11> */
[----:B------:R1:W5:Y:S01]  /*1680*/  LDG.E.64 R18, desc[UR22][R154.64+0x18] ;  /* 0x000018169a127981 */ /* 0x000362000c1e1b00 */
[----:B--2---:R-:W-:-:S08]  /*1690*/  DFMA R148, R140, R138, RZ ;  /* 0x0000008a8c94722b */ /* 0x004fd000000000ff */
[----:B------:R-:W-:-:S08]  /*16a0*/  DFMA R148, R136, R134, R148 ;  /* 0x000000868894722b */ /* 0x000fd00000000094 */
[----:B------:R-:W-:-:S08]  /*16b0*/  DFMA R148, R132, R130, R148 ;  /* 0x000000828494722b */ /* 0x000fd00000000094 */
[----:B------:R-:W-:-:S08]  /*16c0*/  DFMA R148, R128, R126, R148 ;  /* 0x0000007e8094722b */ /* 0x000fd00000000094 */
[----:B0-----:R-:W-:-:S08]  /*16d0*/  DADD R68, R148, R68 ;  /* 0x0000000094447229 */ /* 0x001fd00000000044 */
[----:B----4-:R-:W-:-:S08]  /*16e0*/  DADD R68, R68, R146 ;  /* 0x0000000044447229 */ /* 0x010fd00000000092 */
[----:B------:R-:W-:Y:S01]  /*16f0*/  DADD R68, R68, R6 ;  /* 0x0000000044447229 */ /* 0x000fe20000000006 */
        /* <DEDUP_REMOVED lines=36> */
[----:B------:R-:W-:Y:S02]  /*1940*/  DFMA R148, R146, R148, UR8 ;  /* 0x0000000892947e2b */ /* 0x000fe40008000094 */
[----:B-1----:R-:W-:-:S06]  /*1950*/  DADD R154, -RZ, -R68 ;  /* 0x00000000ff9a7229 */ /* 0x002fcc0000000944 */
[----:B------:R-:W-:Y:S01]  /*1960*/  DFMA R148, R146, R148, 1 ;  /* 0x3ff000009294742b */ /* 0x000fe20000000094 */
[----:B------:R-:W-:-:S07]  /*1970*/  UIADD3 UR7, UPT, UPT, UR5, 0x1800, URZ ;  /* 0x0000180005077890 */ /* 0x000fce000fffe0ff */
[----:B------:R-:W-:Y:S01]  /*1980*/  DFMA R146, R146, R148, 1 ;  /* 0x3ff000009292742b */ /* 0x000fe20000000094 */
[----:B------:R-:W-:Y:S01]  /*1990*/  IMAD.MOV.U32 R149, RZ, RZ, R155 ;  /* 0x000000ffff957224 */ /* 0x000fe200078e009b */
[----:B------:R-:W-:Y:S02]  /*19a0*/  UIADD3 UR8, UPT, UPT, UR5, 0x3000, URZ ;  /* 0x0000300005087890 */ /* 0x000fe4000fffe0ff */
[----:B------:R-:W-:Y:S02]  /*19b0*/  UIADD3 UR5, UPT, UPT, UR5, 0x4800, URZ ;  /* 0x0000480005057890 */ /* 0x000fe4000fffe0ff */
[----:B------:R-:W-:Y:S01]  /*19c0*/  FSETP.GEU.AND P0, PT, |R149|, 4.1917929649353027344, PT ;  /* 0x4086232b9500780b */ /* 0x000fe20003f0e200 */
[----:B------:R-:W-:Y:S02]  /*19d0*/  ULEA UR7, UR6, UR7, 0x18 ;  /* 0x0000000706077291 */ /* 0x000fe4000f8ec0ff */
[----:B------:R-:W-:Y:S02]  /*19e0*/  ULEA UR8, UR6, UR8, 0x18 ;  /* 0x0000000806087291 */ /* 0x000fe4000f8ec0ff */
[----:B------:R-:W-:Y:S01]  /*19f0*/  ULEA UR5, UR6, UR5, 0x18 ;  /* 0x0000000506057291 */ /* 0x000fe2000f8ec0ff */
[----:B------:R-:W-:Y:S01]  /*1a00*/  BSSY.RECONVERGENT B1, `(.L_x_138) ;  /* 0x0000013000017945 */ /* 0x000fe20003800200 */
[----:B------:R-:W-:-:S02]  /*1a10*/  LEA R148, R143, UR7, 0x5 ;  /* 0x000000078f947c11 */ /* 0x000fc4000f8e28ff */
[C---:B------:R-:W-:Y:S02]  /*1a20*/  LEA R5, R143.reuse, UR8, 0x5 ;  /* 0x000000088f057c11 */ /* 0x040fe4000f8e28ff */
[----:B------:R-:W-:Y:S01]  /*1a30*/  LEA R143, R143, UR5, 0x5 ;  /* 0x000000058f8f7c11 */ /* 0x000fe2000f8e28ff */
[----:B------:R-:W-:Y:S01]  /*1a40*/  IMAD.MOV.U32 R154, RZ, RZ, R146 ;  /* 0x000000ffff9a7224 */ /* 0x000fe200078e0092 */
[----:B------:R-:W-:Y:S01]  /*1a50*/  LEA R155, R6, R147, 0x14 ;  /* 0x00000093069b7211 */ /* 0x000fe200078ea0ff */
[----:B------:R-:W-:Y:S06]  /*1a60*/  @!P0 BRA `(.L_x_139) ;  /* 0x0000000000308947 */ /* 0x000fec0003800000 */
[----:B------:R-:W-:Y:S01]  /*1a70*/  FSETP.GEU.AND P1, PT, |R149|, 4.2275390625, PT ;  /* 0x408748009500780b */ /* 0x000fe20003f2e200 */
[C---:B------:R-:W-:Y:S02]  /*1a80*/  DSETP.GT.AND P0, PT, R68.reuse, RZ, PT ;  /* 0x000000ff4400722a */ /* 0x040fe40003f04000 */
[----:B------:R-:W-:-:S10]  /*1a90*/  DADD R68, -R68, +INF ;  /* 0x7ff0000044447429 */ /* 0x000fd40000000100 */
[----:B------:R-:W-:Y:S02]  /*1aa0*/  @!P1 LEA.HI R7, R6, R6, RZ, 0x1 ;  /* 0x0000000606079211 */ /* 0x000fe400078f08ff */
[----:B------:R-:W-:Y:S02]  /*1ab0*/  FSEL R154, R68, RZ, !P0 ;  /* 0x000000ff449a7208 */ /* 0x000fe40004000000 */
[----:B------:R-:W-:Y:S02]  /*1ac0*/  @!P1 SHF.R.S32.HI R7, RZ, 0x1, R7 ;  /* 0x00000001ff079819 */ /* 0x000fe40000011407 */
[----:B------:R-:W-:Y:S02]  /*1ad0*/  FSEL R155, R69, RZ, !P0 ;  /* 0x000000ff459b7208 */ /* 0x000fe40004000000 */
[----:B------:R-:W-:Y:S01]  /*1ae0*/  @!P1 LEA R147, R7, R147, 0x14 ;  /* 0x0000009307939211 */ /* 0x000fe200078ea0ff */
[----:B------:R-:W-:-:S05]  /*1af0*/  @!P1 IMAD.IADD R6, R6, 0x1, -R7 ;  /* 0x0000000106069824 */ /* 0x000fca00078e0a07 */
[----:B------:R-:W-:Y:S01]  /*1b00*/  @!P1 LEA R7, R6, 0x3ff00000, 0x14 ;  /* 0x3ff0000006079811 */ /* 0x000fe200078ea0ff */
[----:B------:R-:W-:-:S06]  /*1b10*/  @!P1 IMAD.MOV.U32 R6, RZ, RZ, RZ ;  /* 0x000000ffff069224 */ /* 0x000fcc00078e00ff */
[----:B------:R-:W-:-:S11]  /*1b20*/  @!P1 DMUL R154, R146, R6 ;  /* 0x00000006929a9228 */ /* 0x000fd60000000000 */
.L_x_139:
[----:B------:R-:W-:Y:S05]  /*1b30*/  BSYNC.RECONVERGENT B1 ;  /* 0x0000000000017941 */ /* 0x000fea0003800200 */
.L_x_138:
[C---:B-----5:R-:W-:Y:S01]  /*1b40*/  DFMA R152, R140.reuse, R152, RZ ;  /* 0x000000988c98722b */ /* 0x060fe200000000ff */
[----:B------:R-:W-:Y:S01]  /*1b50*/  BSSY.RECONVERGENT B2, `(.L_x_140) ;  /* 0x0000044000027945 */ /* 0x000fe20003800200 */
[----:B------:R-:W-:Y:S02]  /*1b60*/  DFMA R78, R140, R78, RZ ;  /* 0x0000004e8c4e722b */ /* 0x000fe400000000ff */
[----:B------:R-:W-:Y:S02]  /*1b70*/  DADD R146, R154, 1 ;  /* 0x3ff000009a927429 */ /* 0x000fe40000000000 */
[----:B------:R-:W-:Y:S02]  /*1b80*/  DFMA R154, R140, R86, RZ ;  /* 0x000000568c9a722b */ /* 0x000fe400000000ff */
[----:B------:R-:W-:Y:S02]  /*1b90*/  DFMA R150, R136, R150, R152 ;  /* 0x000000968896722b */ /* 0x000fe40000000098 */
[----:B------:R-:W0:Y:S01]  /*1ba0*/  MUFU.RCP64H R7, R147 ;  /* 0x0000009300077308 */ /* 0x000e220000001800 */
[----:B------:R-:W-:-:S02]  /*1bb0*/  DFMA R152, R140, R94, RZ ;  /* 0x0000005e8c98722b */ /* 0x000fc400000000ff */
[----:B------:R-:W-:Y:S01]  /*1bc0*/  DFMA R86, R140, R56, RZ ;  /* 0x000000388c56722b */ /* 0x000fe200000000ff */
[----:B------:R-:W-:Y:S01]  /*1bd0*/  VIADD R6, R147, 0x300402 ;  /* 0x0030040293067836 */ /* 0x000fe20000000000 */
[----:B------:R-:W-:Y:S02]  /*1be0*/  DFMA R84, R136, R84, R154 ;  /* 0x000000548854722b */ /* 0x000fe4000000009a */
[----:B------:R-:W-:Y:S02]  /*1bf0*/  DFMA R144, R132, R144, R150 ;  /* 0x000000908490722b */ /* 0x000fe40000000096 */
[C---:B------:R-:W-:Y:S01]  /*1c00*/  DFMA R150, R136.reuse, R76, R78 ;  /* 0x0000004c8896722b */ /* 0x040fe2000000004e */
[----:B------:R-:W-:Y:S01]  /*1c10*/  FSETP.GEU.AND P0, PT, |R6|, 5.8789094863358348022e-39, PT ;  /* 0x004004020600780b */ /* 0x000fe20003f0e200 */
[----:B------:R-:W1:Y:S01]  /*1c20*/  LDS.128 R76, [R143] ;  /* 0x000000008f4c7984 */ /* 0x000e620000000c00 */
[C---:B------:R-:W-:Y:S02]  /*1c30*/  DFMA R152, R136.reuse, R74, R152 ;  /* 0x0000004a8898722b */ /* 0x040fe40000000098 */
[----:B------:R-:W-:-:S02]  /*1c40*/  DFMA R86, R136, R54, R86 ;  /* 0x000000368856722b */ /* 0x000fc40000000056 */
[----:B------:R-:W-:Y:S01]  /*1c50*/  DFMA R144, R128, R92, R144 ;  /* 0x0000005c8090722b */ /* 0x000fe20000000090 */
[----:B------:R-:W2:Y:S01]  /*1c60*/  LDS.128 R92, [R143+0x10] ;  /* 0x000010008f5c7984 */ /* 0x000ea20000000c00 */
[----:B------:R-:W-:Y:S02]  /*1c70*/  DFMA R150, R132, R72, R150 ;  /* 0x000000488496722b */ /* 0x000fe40000000096 */
[----:B0-----:R-:W-:Y:S01]  /*1c80*/  DFMA R68, -R146, R6, 1 ;  /* 0x3ff000009244742b */ /* 0x001fe20000000106 */
[----:B------:R1:W0:Y:S01]  /*1c90*/  LDS.128 R72, [R142+0x10] ;  /* 0x000010008e487984 */ /* 0x0002220000000c00 */
[C---:B------:R-:W-:Y:S02]  /*1ca0*/  DFMA R88, R132.reuse, R88, R152 ;  /* 0x000000588458722b */ /* 0x040fe40000000098 */
[----:B------:R-:W-:Y:S02]  /*1cb0*/  DFMA R82, R132, R82, R84 ;  /* 0x000000528452722b */ /* 0x000fe40000000054 */
[----:B------:R-:W-:-:S02]  /*1cc0*/  DFMA R90, R128, R90, R150 ;  /* 0x0000005a805a722b */ /* 0x000fc40000000096 */
[----:B------:R-:W-:Y:S02]  /*1cd0*/  DFMA R68, R68, R68, R68 ;  /* 0x000000444444722b */ /* 0x000fe40000000044 */
[----:B------:R-:W-:Y:S02]  /*1ce0*/  DFMA R86, R132, R52, R86 ;  /* 0x000000348456722b */ /* 0x000fe40000000056 */
[C---:B------:R-:W-:Y:S02]  /*1cf0*/  DFMA R88, R128.reuse, R8, R88 ;  /* 0x000000088058722b */ /* 0x040fe40000000058 */
[----:B------:R-:W-:Y:S02]  /*1d00*/  DFMA R8, R128, R80, R82 ;  /* 0x000000508008722b */ /* 0x000fe40000000052 */
[----:B------:R-:W-:Y:S01]  /*1d10*/  DFMA R68, R6, R68, R6 ;  /* 0x000000440644722b */ /* 0x000fe20000000006 */
[----:B------:R-:W-:Y:S01]  /*1d20*/  LDS.128 R80, [R148+0x10] ;  /* 0x0000100094507984 */ /* 0x000fe20000000c00 */
[----:B------:R-:W-:-:S02]  /*1d30*/  DFMA R150, R128, R50, R86 ;  /* 0x000000328096722b */ /* 0x000fc40000000056 */
[----:B------:R-:W-:Y:S01]  /*1d40*/  DFMA R154, R140, R40, RZ ;  /* 0x000000288c9a722b */ /* 0x000fe200000000ff */
[----:B------:R-:W-:Y:S03]  /*1d50*/  LDS.128 R84, [R5] ;  /* 0x0000000005547984 */ /* 0x000fe60000000c00 */
[----:B------:R-:W-:-:S04]  /*1d60*/  DFMA R152, -R146, R68, 1 ;  /* 0x3ff000009298742b */ /* 0x000fc80000000144 */
[----:B------:R-:W-:Y:S02]  /*1d70*/  DFMA R154, R136, R38, R154 ;  /* 0x00000026889a722b */ /* 0x000fe4000000009a */
[----:B-1----:R-:W-:Y:S02]  /*1d80*/  DADD R142, R144, R76 ;  /* 0x00000000908e7229 */ /* 0x002fe4000000004c */
[----:B------:R-:W-:Y:S01]  /*1d90*/  DADD R144, R90, R78 ;  /* 0x000000005a907229 */ /* 0x000fe2000000004e */
[----:B------:R-:W1:Y:S01]  /*1da0*/  LDS.128 R76, [R148] ;  /* 0x00000000944c7984 */ /* 0x000e620000000c00 */
[----:B------:R-:W-:Y:S02]  /*1db0*/  DFMA R68, R68, R152, R68 ;  /* 0x000000984444722b */ /* 0x000fe40000000044 */
[----:B--2---:R-:W-:Y:S01]  /*1dc0*/  DADD R92, R88, R92 ;  /* 0x00000000585c7229 */ /* 0x004fe2000000005c */
[----:B------:R-:W2:Y:S01]  /*1dd0*/  LDS.128 R88, [R5+0x10] ;  /* 0x0000100005587984 */ /* 0x000ea20000000c00 */
[----:B------:R-:W-:-:S02]  /*1de0*/  DADD R94, R8, R94 ;  /* 0x00000000085e7229 */ /* 0x000fc4000000005e */
[----:B0-----:R-:W-:Y:S02]  /*1df0*/  DADD R72, R150, R72 ;  /* 0x0000000096487229 */ /* 0x001fe40000000048 */
[C---:B------:R-:W-:Y:S02]  /*1e00*/  DFMA R8, R140.reuse, R124, RZ ;  /* 0x0000007c8c08722b */ /* 0x040fe400000000ff */
[C---:B------:R-:W-:Y:S02]  /*1e10*/  DFMA R150, R140.reuse, R48, RZ ;  /* 0x000000308c96722b */ /* 0x040fe400000000ff */
[----:B------:R-:W-:Y:S02]  /*1e20*/  DFMA R152, R140, R116, RZ ;  /* 0x000000748c98722b */ /* 0x000fe400000000ff */
[----:B------:R-:W-:Y:S02]  /*1e30*/  DFMA R154, R132, R36, R154 ;  /* 0x00000024849a722b */ /* 0x000fe4000000009a */
[----:B------:R-:W-:-:S02]  /*1e40*/  DFMA R8, R136, R122, R8 ;  /* 0x0000007a8808722b */ /* 0x000fc40000000008 */
[C---:B------:R-:W-:Y:S02]  /*1e50*/  DFMA R150, R136.reuse, R46, R150 ;  /* 0x0000002e8896722b */ /* 0x040fe40000000096 */
[----:B------:R-:W-:Y:S02]  /*1e60*/  DFMA R152, R136, R114, R152 ;  /* 0x000000728898722b */ /* 0x000fe40000000098 */
[----:B------:R-:W-:Y:S02]  /*1e70*/  DFMA R154, R128, R34, R154 ;  /* 0x00000022809a722b */ /* 0x000fe4000000009a */
[C---:B------:R-:W-:Y:S02]  /*1e80*/  DFMA R8, R132.reuse, R120, R8 ;  /* 0x000000788408722b */ /* 0x040fe40000000008 */
[C---:B------:R-:W-:Y:S02]  /*1e90*/  DFMA R150, R132.reuse, R44, R150 ;  /* 0x0000002c8496722b */ /* 0x040fe40000000096 */
[----:B------:R-:W-:-:S04]  /*1ea0*/  DFMA R152, R132, R112, R152 ;  /* 0x000000708498722b */ /* 0x000fc80000000098 */
[C---:B------:R-:W-:Y:S02]  /*1eb0*/  DFMA R8, R128.reuse, R118, R8 ;  /* 0x000000768008722b */ /* 0x040fe40000000008 */
[C---:B------:R-:W-:Y:S02]  /*1ec0*/  DFMA R150, R128.reuse, R42, R150 ;  /* 0x0000002a8096722b */ /* 0x040fe40000000096 */
[----:B------:R-:W-:-:S04]  /*1ed0*/  DFMA R152, R128, R110, R152 ;  /* 0x0000006e8098722b */ /* 0x000fc80000000098 */
[----:B-1----:R-:W-:Y:S02]  /*1ee0*/  DADD R76, R8, R76 ;  /* 0x00000000084c7229 */ /* 0x002fe4000000004c */
[----:B------:R-:W-:Y:S02]  /*1ef0*/  DADD R80, R150, R80 ;  /* 0x0000000096507229 */ /* 0x000fe40000000050 */
[----:B------:R-:W-:Y:S02]  /*1f00*/  DADD R84, R152, R84 ;  /* 0x0000000098547229 */ /* 0x000fe40000000054 */
[----:B--2---:R-:W-:Y:S01]  /*1f10*/  DADD R88, R154, R88 ;  /* 0x000000009a587229 */ /* 0x004fe20000000058 */
[----:B------:R-:W-:Y:S10]  /*1f20*/  @P0 BRA `(.L_x_141) ;  /* 0x0000000000180947 */ /* 0x000ff40003800000 */
[----:B------:R-:W-:Y:S02]  /*1f30*/  LOP3.LUT R8, R147, 0x7fffffff, RZ, 0xc0, !PT ;  /* 0x7fffffff93087812 */ /* 0x000fe400078ec0ff */
[----:B------:R-:W-:Y:S02]  /*1f40*/  MOV R6, 0x1f70 ;  /* 0x00001f7000067802 */ /* 0x000fe40000000f00 */
[----:B------:R-:W-:-:S07]  /*1f50*/  IADD3 R8, PT, PT, R8, -0x100000, RZ ;  /* 0xfff0000008087810 */ /* 0x000fce0007ffe0ff */
[----:B------:R-:W-:Y:S05]  /*1f60*/  CALL.REL.NOINC `($__internal_2_$__cuda_sm20_dblrcp_rn_slowpath_v3) ;  /* 0x0000009800a07944 */ /* 0x000fea0003c00000 */
[----:B------:R-:W-:Y:S02]  /*1f70*/  IMAD.MOV.U32 R68, RZ, RZ, R148 ;  /* 0x000000ffff447224 */ /* 0x000fe400078e0094 */
[----:B------:R-:W-:-:S07]  /*1f80*/  IMAD.MOV.U32 R69, RZ, RZ, R149 ;  /* 0x000000ffff457224 */ /* 0x000fce00078e0095 */
.L_x_141:
[----:B------:R-:W-:Y:S05]  /*1f90*/  BSYNC.RECONVERGENT B2 ;  /* 0x0000000000027941 */ /* 0x000fea0003800200 */
.L_x_140:
[----:B------:R-:W0:Y:S01]  /*1fa0*/  S2R R5, SR_CTAID.X ;  /* 0x0000000000057919 */ /* 0x000e220000002500 */
[----:B------:R-:W0:Y:S01]  /*1fb0*/  LDCU UR5, c[0x0][0x360] ;  /* 0x00006c00ff0577ac */ /* 0x000e220008000800 */
[----:B------:R-:W1:Y:S01]  /*1fc0*/  LDC.64 R8, c[0x0][0x3d0] ;  /* 0x0000f400ff087b82 */ /* 0x000e620000000a00 */
[----:B------:R-:W0:Y:S07]  /*1fd0*/  S2R R6, SR_TID.X ;  /* 0x0000000000067919 */ /* 0x000e2e0000002100 */
[----:B------:R-:W2:Y:S01]  /*1fe0*/  LDC.64 R146, c[0x0][0x3b0] ;  /* 0x0000ec00ff927b82 */ /* 0x000ea20000000a00 */
[----:B0-----:R-:W-:-:S05]  /*1ff0*/  IMAD R5, R5, UR5, R6 ;  /* 0x0000000505057c24 */ /* 0x001fca000f8e0206 */
[----:B------:R-:W-:-:S05]  /*2000*/  SHF.L.U32 R149, R5, 0x2, RZ ;  /* 0x0000000205957819 */ /* 0x000fca00000006ff */
[----:B-1----:R-:W-:-:S05]  /*2010*/  IMAD.WIDE.U32 R8, R149, 0x8, R8 ;  /* 0x0000000895087825 */ /* 0x002fca00078e0008 */
[----:B------:R-:W3:Y:S01]  /*2020*/  LDG.E.64 R6, desc[UR22][R8.64+0x8] ;  /* 0x0000081608067981 */ /* 0x000ee2000c1e1b00 */
[----:B--2---:R-:W-:-:S06]  /*2030*/  IMAD.WIDE.U32 R146, R149, 0x8, R146 ;  /* 0x0000000895927825 */ /* 0x004fcc00078e0092 */
[----:B------:R-:W2:Y:S01]  /*2040*/  LDG.E.64 R146, desc[UR22][R146.64+0x8] ;  /* 0x0000081692927981 */ /* 0x000ea2000c1e1b00 */
[----:B------:R-:W-:Y:S01]  /*2050*/  DFMA R148, R140, R108, RZ ;  /* 0x0000006c8c94722b */ /* 0x000fe200000000ff */
[----:B------:R-:W-:Y:S01]  /*2060*/  UMOV UR6, 0xfefa39ef ;  /* 0xfefa39ef00067882 */ /* 0x000fe20000000000 */
[----:B------:R-:W-:Y:S01]  /*2070*/  UMOV UR7, 0x3fe62e42 ;  /* 0x3fe62e4200077882 */ /* 0x000fe20000000000 */
[----:B------:R-:W-:Y:S01]  /*2080*/  UMOV UR8, 0xb ;  /* 0x0000000b00087882 */ /* 0x000fe20000000000 */
[----:B------:R-:W-:Y:S01]  /*2090*/  UMOV UR9, 0x3fe00000 ;  /* 0x3fe0000000097882 */ /* 0x000fe20000000000 */
[----:B------:R-:W-:Y:S01]  /*20a0*/  UMOV UR5, 0x400 ;  /* 0x0000040000057882 */ /* 0x000fe20000000000 */
[----:B------:R-:W-:Y:S02]  /*20b0*/  BSSY.RECONVERGENT B1, `(.L_x_142) ;  /* 0x0000040000017945 */ /* 0x000fe40003800200 */
[----:B------:R-:W-:-:S08]  /*20c0*/  DFMA R148, R136, R106, R148 ;  /* 0x0000006a8894722b */ /* 0x000fd00000000094 */
[----:B------:R-:W-:-:S08]  /*20d0*/  DFMA R148, R132, R104, R148 ;  /* 0x000000688494722b */ /* 0x000fd00000000094 */
[----:B------:R-:W-:-:S08]  /*20e0*/  DFMA R148, R128, R102, R148 ;  /* 0x000000668094722b */ /* 0x000fd00000000094 */
[----:B------:R-:W-:-:S08]  /*20f0*/  DADD R70, R148, R70 ;  /* 0x0000000094467229 */ /* 0x000fd00000000046 */
[----:B---3--:R-:W-:Y:S01]  /*2100*/  DADD R6, R70, R6 ;  /* 0x0000000046067229 */ /* 0x008fe20000000006 */
[----:B------:R-:W-:Y:S02]  /*2110*/  IMAD.MOV.U32 R70, RZ, RZ, 0x652b82fe ;  /* 0x652b82feff467424 */ /* 0x000fe400078e00ff */
[----:B------:R-:W-:-:S05]  /*2120*/  IMAD.MOV.U32 R71, RZ, RZ, 0x3ff71547 ;  /* 0x3ff71547ff477424 */ /* 0x000fca00078e00ff */
[----:B--2---:R-:W-:-:S08]  /*2130*/  DADD R6, R6, R146 ;  /* 0x0000000006067229 */ /* 0x004fd00000000092 */
        /* <DEDUP_REMOVED lines=34> */
[----:B------:R-:W0:Y:S07]  /*2360*/  S2UR UR6, SR_CgaCtaId ;  /* 0x00000000000679c3 */ /* 0x000e2e0000008800 */
[----:B------:R-:W-:-:S08]  /*2370*/  DFMA R146, R70, R146, UR8 ;  /* 0x0000000846927e2b */ /* 0x000fd00008000092 */
[----:B------:R-:W-:-:S08]  /*2380*/  DFMA R146, R70, R146, 1 ;  /* 0x3ff000004692742b */ /* 0x000fd00000000092 */
[----:B------:R-:W-:Y:S01]  /*2390*/  DFMA R70, R70, R146, 1 ;  /* 0x3ff000004646742b */ /* 0x000fe20000000092 */
[----:B0-----:R-:W-:-:S06]  /*23a0*/  ULEA UR5, UR6, UR5, 0x18 ;  /* 0x0000000506057291 */ /* 0x001fcc000f8ec0ff */
[----:B------:R-:W-:-:S03]  /*23b0*/  LEA R5, R5, UR5, 0x5 ;  /* 0x0000000505057c11 */ /* 0x000fc6000f8e28ff */
        /* <DEDUP_REMOVED lines=15> */
.L_x_143:
[----:B------:R-:W-:Y:S05]  /*24b0*/  BSYNC.RECONVERGENT B1 ;  /* 0x0000000000017941 */ /* 0x000fea0003800200 */
.L_x_142:
        /* <DEDUP_REMOVED lines=15> */
[----:B------:R-:W-:Y:S05]  /*25b0*/  CALL.REL.NOINC `($__internal_2_$__cuda_sm20_dblrcp_rn_slowpath_v3) ;  /* 0x00000094000c7944 */ /* 0x000fea0003c00000 */
[----:B------:R-:W-:Y:S01]  /*25c0*/  MOV R70, R148 ;  /* 0x0000009400467202 */ /* 0x000fe20000000f00 */
[----:B------:R-:W-:-:S07]  /*25d0*/  IMAD.MOV.U32 R71, RZ, RZ, R149 ;  /* 0x000000ffff477224 */ /* 0x000fce00078e0095 */
.L_x_145:
[----:B------:R-:W-:Y:S05]  /*25e0*/  BSYNC.RECONVERGENT B2 ;  /* 0x0000000000027941 */ /* 0x000fea0003800200 */
.L_x_144:
[----:B------:R-:W0:Y:S01]  /*25f0*/  S2R R5, SR_CTAID.X ;  /* 0x0000000000057919 */ /* 0x000e220000002500 */
[----:B------:R-:W0:Y:S01]  /*2600*/  LDCU UR5, c[0x0][0x360] ;  /* 0x00006c00ff0577ac */ /* 0x000e220008000800 */
[----:B------:R-:W1:Y:S01]  /*2610*/  LDC.64 R146, c[0x0][0x3d0] ;  /* 0x0000f400ff927b82 */ /* 0x000e620000000a00 */
[----:B------:R-:W0:Y:S07]  /*2620*/  S2R R6, SR_TID.X ;  /* 0x0000000000067919 */ /* 0x000e2e0000002100 */
[----:B------:R-:W2:Y:S01]  /*2630*/  LDC.64 R148, c[0x0][0x3b0] ;  /* 0x0000ec00ff947b82 */ /* 0x000ea20000000a00 */
[----:B0-----:R-:W-:-:S04]  /*2640*/  IMAD R5, R5, UR5, R6 ;  /* 0x0000000505057c24 */ /* 0x001fc8000f8e0206 */
[----:B------:R-:W-:-:S04]  /*2650*/  IMAD.SHL.U32 R7, R5, 0x4, RZ ;  /* 0x0000000405077824 */ /* 0x000fc800078e00ff */
[----:B-1----:R-:W-:-:S04]  /*2660*/  IMAD.WIDE.U32 R146, R7, 0x8, R146 ;  /* 0x0000000807927825 */ /* 0x002fc800078e0092 */
[----:B--2---:R-:W-:Y:S02]  /*2670*/  IMAD.WIDE.U32 R148, R7, 0x8, R148 ;  /* 0x0000000807947825 */ /* 0x004fe400078e0094 */
[----:B------:R-:W2:Y:S04]  /*2680*/  LDG.E.64 R146, desc[UR22][R146.64+0x10] ;  /* 0x0000101692927981 */ /* 0x000ea8000c1e1b00 */
[----:B------:R-:W3:Y:S01]  /*2690*/  LDG.E.64 R148, desc[UR22][R148.64+0x10] ;  /* 0x0000101694947981 */ /* 0x000ee2000c1e1b00 */
[----:B------:R-:W-:Y:S01]  /*26a0*/  MOV R8, 0x652b82fe ;  /* 0x652b82fe00087802 */ /* 0x000fe20000000f00 */
[----:B------:R-:W-:Y:S01]  /*26b0*/  IMAD.MOV.U32 R9, RZ, RZ, 0x3ff71547 ;  /* 0x3ff71547ff097424 */ /* 0x000fe200078e00ff */
[----:B------:R-:W-:Y:S01]  /*26c0*/  UMOV UR6, 0xfefa39ef ;  /* 0xfefa39ef00067882 */ /* 0x000fe20000000000 */
[----:B------:R-:W-:Y:S01]  /*26d0*/  UMOV UR7, 0x3fe62e42 ;  /* 0x3fe62e4200077882 */ /* 0x000fe20000000000 */
[----:B------:R-:W-:Y:S01]  /*26e0*/  UMOV UR8, 0xb ;  /* 0x0000000b00087882 */ /* 0x000fe20000000000 */
[----:B------:R-:W-:Y:S01]  /*26f0*/  UMOV UR9, 0x3fe00000 ;  /* 0x3fe0000000097882 */ /* 0x000fe20000000000 */
[----:B------:R-:W-:Y:S01]  /*2700*/  UMOV UR5, 0x400 ;  /* 0x0000040000057882 */ /* 0x000fe20000000000 */
[----:B------:R-:W-:Y:S01]  /*2710*/  BSSY.RECONVERGENT B1, `(.L_x_146) ;  /* 0x000003a000017945 */ /* 0x000fe20003800200 */
[----:B--2---:R-:W-:Y:S01]  /*2720*/  DADD R6, R72, R146 ;  /* 0x0000000048067229 */ /* 0x004fe20000000092 */
[----:B------:R-:W-:Y:S01]  /*2730*/  IMAD.MOV.U32 R146, RZ, RZ, -0x35dec16 ;  /* 0xfca213eaff927424 */ /* 0x000fe200078e00ff */
        /* <DEDUP_REMOVED lines=55> */
.L_x_147:
[----:B------:R-:W-:Y:S05]  /*2ab0*/  BSYNC.RECONVERGENT B1 ;  /* 0x0000000000017941 */ /* 0x000fea0003800200 */
.L_x_146:
[----:B------:R-:W-:Y:S01]  /*2ac0*/  DADD R146, R146, 1 ;  /* 0x3ff0000092927429 */ /* 0x000fe20000000000 */
[----:B------:R0:W-:Y:S01]  /*2ad0*/  STS.64 [R5+0x8], R70 ;  /* 0x0000084605007388 */ /* 0x0001e20000000a00 */
        /* <DEDUP_REMOVED lines=14> */
[----:B------:R-:W-:Y:S01]  /*2bc0*/  IMAD.MOV.U32 R72, RZ, RZ, R148 ;  /* 0x000000ffff487224 */ /* 0x000fe200078e0094 */
[----:B------:R-:W-:-:S07]  /*2bd0*/  MOV R73, R149 ;  /* 0x0000009500497202 */ /* 0x000fce0000000f00 */
.L_x_149:
[----:B------:R-:W-:Y:S05]  /*2be0*/  BSYNC.RECONVERGENT B2 ;  /* 0x0000000000027941 */ /* 0x000fea0003800200 */
.L_x_148:
[----:B------:R-:W0:Y:S01]  /*2bf0*/  S2R R5, SR_CTAID.X ;  /* 0x0000000000057919 */ /* 0x000e220000002500 */
[----:B------:R-:W0:Y:S01]  /*2c00*/  LDCU UR5, c[0x0][0x360] ;  /* 0x00006c00ff0577ac */ /* 0x000e220008000800 */
[----:B------:R-:W1:Y:S01]  /*2c10*/  LDC.64 R8, c[0x0][0x3d0] ;  /* 0x0000f400ff087b82 */ /* 0x000e620000000a00 */
[----:B------:R-:W0:Y:S07]  /*2c20*/  S2R R6, SR_TID.X ;  /* 0x0000000000067919 */ /* 0x000e2e0000002100 */
[----:B------:R-:W2:Y:S01]  /*2c30*/  LDC.64 R146, c[0x0][0x3b0] ;  /* 0x0000ec00ff927b82 */ /* 0x000ea20000000a00 */
[----:B0-----:R-:W-:-:S04]  /*2c40*/  IMAD R5, R5, UR5, R6 ;  /* 0x0000000505057c24 */ /* 0x001fc8000f8e0206 */
[----:B------:R-:W-:-:S04]  /*2c50*/  IMAD.SHL.U32 R149, R5, 0x4, RZ ;  /* 0x0000000405957824 */ /* 0x000fc800078e00ff */
        /* <DEDUP_REMOVED lines=16> */
[----:B------:R-:W-:Y:S01]  /*2d60*/  IMAD.MOV.U32 R74, RZ, RZ, 0x652b82fe ;  /* 0x652b82feff4a7424 */ /* 0x000fe200078e00ff */
[----:B------:R-:W-:-:S06]  /*2d70*/  MOV R75, 0x3ff71547 ;  /* 0x3ff71547004b7802 */ /* 0x000fcc0000000f00 */
        /* <DEDUP_REMOVED lines=56> */
.L_x_151:
[----:B------:R-:W-:Y:S05]  /*3100*/  BSYNC.RECONVERGENT B1 ;  /* 0x0000000000017941 */ /* 0x000fea0003800200 */
.L_x_150:
        /* <DEDUP_REMOVED lines=13> */
[----:B------:R-:W-:Y:S02]  /*31e0*/  MOV R6, 0x3210 ;  /* 0x0000321000067802 */ /* 0x000fe40000000f00 */
[----:B------:R-:W-:-:S07]  /*31f0*/  IADD3 R8, PT, PT, R8, -0x100000, RZ ;  /* 0xfff0000008087810 */ /* 0x000fce0007ffe0ff */
[----:B------:R-:W-:Y:S05]  /*3200*/  CALL.REL.NOINC `($__internal_2_$__cuda_sm20_dblrcp_rn_slowpath_v3) ;  /* 0x0000008400f87944 */ /* 0x000fea0003c00000 */
[----:B------:R-:W-:Y:S02]  /*3210*/  IMAD.MOV.U32 R74, RZ, RZ, R148 ;  /* 0x000000ffff4a7224 */ /* 0x000fe400078e0094 */
[----:B------:R-:W-:-:S07]  /*3220*/  IMAD.MOV.U32 R75, RZ, RZ, R149 ;  /* 0x000000ffff4b7224 */ /* 0x000fce00078e0095 */
.L_x_153:
[----:B------:R-:W-:Y:S05]  /*3230*/  BSYNC.RECONVERGENT B2 ;  /* 0x0000000000027941 */ /* 0x000fea0003800200 */
.L_x_152:
[----:B------:R-:W0:Y:S01]  /*3240*/  S2R R5, SR_CTAID.X ;  /* 0x0000000000057919 */ /* 0x000e220000002500 */
[----:B------:R-:W0:Y:S01]  /*3250*/  LDCU UR5, c[0x0][0x360] ;  /* 0x00006c00ff0577ac */ /* 0x000e220008000800 */
[----:B------:R-:W1:Y:S01]  /*3260*/  LDC.64 R146, c[0x0][0x3d8] ;  /* 0x0000f600ff927b82 */ /* 0x000e620000000a00 */
[----:B------:R-:W0:Y:S07]  /*3270*/  S2R R6, SR_TID.X ;  /* 0x0000000000067919 */ /* 0x000e2e0000002100 */
[----:B------:R-:W2:Y:S01]  /*3280*/  LDC.64 R148, c[0x0][0x3b8] ;  /* 0x0000ee00ff947b82 */ /* 0x000ea20000000a00 */
[----:B0-----:R-:W-:-:S05]  /*3290*/  IMAD R5, R5, UR5, R6 ;  /* 0x0000000505057c24 */ /* 0x001fca000f8e0206 */
[----:B------:R-:W-:-:S05]  /*32a0*/  SHF.L.U32 R7, R5, 0x2, RZ ;  /* 0x0000000205077819 */ /* 0x000fca00000006ff */
[----:B-1----:R-:W-:-:S04]  /*32b0*/  IMAD.WIDE.U32 R146, R7, 0x8, R146 ;  /* 0x0000000807927825 */ /* 0x002fc800078e0092 */
[----:B--2---:R-:W-:Y:S02]  /*32c0*/  IMAD.WIDE.U32 R148, R7, 0x8, R148 ;  /* 0x0000000807947825 */ /* 0x004fe400078e0094 */
[----:B------:R-:W2:Y:S04]  /*32d0*/  LDG.E.64 R146, desc[UR22][R146.64] ;  /* 0x0000001692927981 */ /* 0x000ea8000c1e1b00 */
[----:B------:R-:W3:Y:S01]  /*32e0*/  LDG.E.64 R148, desc[UR22][R148.64] ;  /* 0x0000001694947981 */ /* 0x000ee2000c1e1b00 */
[----:B------:R-:W-:Y:S01]  /*32f0*/  IMAD.MOV.U32 R8, RZ, RZ, 0x652b82fe ;  /* 0x652b82feff087424 */ /* 0x000fe200078e00ff */
[----:B------:R-:W-:Y:S01]  /*3300*/  UMOV UR6, 0xfefa39ef ;  /* 0xfefa39ef00067882 */ /* 0x000fe20000000000 */
[----:B------:R-:W-:Y:S01]  /*3310*/  IMAD.MOV.U32 R9, RZ, RZ, 0x3ff71547 ;  /* 0x3ff71547ff097424 */ /* 0x000fe200078e00ff */
[----:B------:R-:W-:Y:S01]  /*3320*/  UMOV UR7, 0x3fe62e42 ;  /* 0x3fe62e4200077882 */ /* 0x000fe20000000000 */
[----:B------:R-:W-:Y:S01]  /*3330*/  UMOV UR8, 0xb ;  /* 0x0000000b00087882 */ /* 0x000fe20000000000 */
[----:B------:R-:W-:Y:S01]  /*3340*/  UMOV UR9, 0x3fe00000 ;  /* 0x3fe0000000097882 */ /* 0x000fe20000000000 */
[----:B------:R-:W-:Y:S01]  /*3350*/  UMOV UR5, 0x400 ;  /* 0x0000040000057882 */ /* 0x000fe20000000000 */
[----:B------:R-:W-:Y:S01]  /*3360*/  BSSY.RECONVERGENT B1, `(.L_x_154) ;  /* 0x000003a000017945 */ /* 0x000fe20003800200 */
[----:B--2---:R-:W-:Y:S01]  /*3370*/  DADD R6, R76, R146 ;  /* 0x000000004c067229 */ /* 0x004fe20000000092 */
[----:B------:R-:W-:Y:S01]  /*3380*/  MOV R146, 0xfca213ea ;  /* 0xfca213ea00927802 */ /* 0x000fe20000000f00 */
[----:B------:R-:W-:-:S06]  /*3390*/  IMAD.MOV.U32 R147, RZ, RZ, 0x3e928af3 ;  /* 0x3e928af3ff937424 */ /* 0x000fcc00078e00ff */
        /* <DEDUP_REMOVED lines=54> */
.L_x_155:
[----:B------:R-:W-:Y:S05]  /*3700*/  BSYNC.RECONVERGENT B1 ;  /* 0x0000000000017941 */ /* 0x000fea0003800200 */
.L_x_154:
        /* <DEDUP_REMOVED lines=18> */
.L_x_157:
[----:B------:R-:W-:Y:S05]  /*3830*/  BSYNC.RECONVERGENT B2 ;  /* 0x0000000000027941 */ /* 0x000fea0003800200 */
.L_x_156:
        /* <DEDUP_REMOVED lines=17> */
[----:B------:R-:W-:Y:S01]  /*3950*/  BSSY.RECONVERGENT B1, `(.L_x_158) ;  /* 0x0000041000017945 */ /* 0x000fe20003800200 */
[----:B------:R-:W-:Y:S01]  /*3960*/  UIADD3 UR5, UPT, UPT, UR5, 0x1800, URZ ;  /* 0x0000180005057890 */ /* 0x000fe2000fffe0ff */
[----:B------:R-:W-:-:S08]  /*3970*/  DFMA R148, R136, R98, R148 ;  /* 0x000000628894722b */ /* 0x000fd00000000094 */
[----:B------:R-:W-:-:S08]  /*3980*/  DFMA R148, R132, R96, R148 ;  /* 0x000000608494722b */ /* 0x000fd00000000094 */
[----:B------:R-:W-:-:S08]  /*3990*/  DFMA R148, R128, R66, R148 ;  /* 0x000000428094722b */ /* 0x000fd00000000094 */
[----:B------:R-:W-:-:S08]  /*39a0*/  DADD R78, R148, R78 ;  /* 0x00000000944e7229 */ /* 0x000fd0000000004e */
[----:B---3--:R-:W-:Y:S01]  /*39b0*/  DADD R6, R78, R6 ;  /* 0x000000004e067229 */ /* 0x008fe20000000006 */
[----:B------:R-:W-:Y:S01]  /*39c0*/  MOV R78, 0x652b82fe ;  /* 0x652b82fe004e7802 */ /* 0x000fe20000000f00 */
[----:B------:R-:W-:-:S06]  /*39d0*/  IMAD.MOV.U32 R79, RZ, RZ, 0x3ff71547 ;  /* 0x3ff71547ff4f7424 */ /* 0x000fcc00078e00ff */
        /* <DEDUP_REMOVED lines=11> */
[----:B------:R-:W-:Y:S01]  /*3a90*/  MOV R147, 0x3e928af3 ;  /* 0x3e928af300937802 */ /* 0x000fe20000000f00 */
        /* <DEDUP_REMOVED lines=44> */
.L_x_159:
[----:B------:R-:W-:Y:S05]  /*3d60*/  BSYNC.RECONVERGENT B1 ;  /* 0x0000000000017941 */ /* 0x000fea0003800200 */
.L_x_158:
        /* <DEDUP_REMOVED lines=18> */
.L_x_161:
[----:B------:R-:W-:Y:S05]  /*3e90*/  BSYNC.RECONVERGENT B2 ;  /* 0x0000000000027941 */ /* 0x000fea0003800200 */
.L_x_160:
        /* <DEDUP_REMOVED lines=11> */
[----:B------:R-:W-:Y:S01]  /*3f50*/  IMAD.MOV.U32 R8, RZ, RZ, 0x652b82fe ;  /* 0x652b82feff087424 */ /* 0x000fe200078e00ff */
[----:B------:R-:W-:Y:S01]  /*3f60*/  MOV R9, 0x3ff71547 ;  /* 0x3ff7154700097802 */ /* 0x000fe20000000f00 */
[----:B------:R-:W-:Y:S01]  /*3f70*/  UMOV UR6, 0xfefa39ef ;  /* 0xfefa39ef00067882 */ /* 0x000fe20000000000 */
[----:B------:R-:W-:Y:S01]  /*3f80*/  UMOV UR7, 0x3fe62e42 ;  /* 0x3fe62e4200077882 */ /* 0x000fe20000000000 */
[----:B------:R-:W-:Y:S01]  /*3f90*/  UMOV UR8, 0xb ;  /* 0x0000000b00087882 */ /* 0x000fe20000000000 */
[----:B------:R-:W-:Y:S01]  /*3fa0*/  UMOV UR9, 0x3fe00000 ;  /* 0x3fe0000000097882 */ /* 0x000fe20000000000 */
[----:B------:R-:W-:Y:S01]  /*3fb0*/  UMOV UR5, 0x400 ;  /* 0x0000040000057882 */ /* 0x000fe20000000000 */
[----:B------:R-:W-:Y:S01]  /*3fc0*/  BSSY.RECONVERGENT B1, `(.L_x_162) ;  /* 0x000003b000017945 */ /* 0x000fe20003800200 */
[----:B------:R-:W-:Y:S01]  /*3fd0*/  UIADD3 UR5, UPT, UPT, UR5, 0x1800, URZ ;  /* 0x0000180005057890 */ /* 0x000fe2000fffe0ff */
        /* <DEDUP_REMOVED lines=57> */
.L_x_163:
[----:B------:R-:W-:Y:S05]  /*4370*/  BSYNC.RECONVERGENT B1 ;  /* 0x0000000000017941 */ /* 0x000fea0003800200 */
.L_x_162:
        /* <DEDUP_REMOVED lines=18> */
.L_x_165:
[----:B------:R-:W-:Y:S05]  /*44a0*/  BSYNC.RECONVERGENT B2 ;  /* 0x0000000000027941 */ /* 0x000fea0003800200 */
.L_x_164:
        /* <DEDUP_REMOVED lines=82> */
.L_x_167:
[----:B------:R-:W-:Y:S05]  /*49d0*/  BSYNC.RECONVERGENT B1 ;  /* 0x0000000000017941 */ /* 0x000fea0003800200 */
.L_x_166:
        /* <DEDUP_REMOVED lines=18> */
.L_x_169:
[----:B------:R-:W-:Y:S05]  /*4b00*/  BSYNC.RECONVERGENT B2 ;  /* 0x0000000000027941 */ /* 0x000fea0003800200 */
.L_x_168:
[----:B------:R-:W0:Y:S01]  /*4b10*/  S2R R5, SR_CTAID.X ;  /* 0x0000000000057919 */ /* 0x000e220000002500 */
[----:B------:R-:W0:Y:S01]  /*4b20*/  LDCU UR5, c[0x0][0x360] ;  /* 0x00006c00ff0577ac */ /* 0x000e220008000800 */
[----:B------:R-:W1:Y:S01]  /*4b30*/  LDC.64 R146, c[0x0][0x3e0] ;  /* 0x0000f800ff927b82 */ /* 0x000e620000000a00 */
[----:B------:R-:W0:Y:S07]  /*4b40*/  S2R R6, SR_TID.X ;  /* 0x0000000000067919 */ /* 0x000e2e0000002100 */
[----:B------:R-:W2:Y:S01]  /*4b50*/  LDC.64 R8, c[0x0][0x3c0] ;  /* 0x0000f000ff087b82 */ /* 0x000ea20000000a00 */
[----:B0-----:R-:W-:-:S04]  /*4b60*/  IMAD R154, R5, UR5, R6 ;  /* 0x00000005059a7c24 */ /* 0x001fc8000f8e0206 */
[----:B------:R-:W-:-:S04]  /*4b70*/  IMAD.SHL.U32 R153, R154, 0x4, RZ ;  /* 0x000000049a997824 */ /* 0x000fc800078e00ff */
[----:B-1----:R-:W-:-:S06]  /*4b80*/  IMAD.WIDE.U32 R148, R153, 0x8, R146 ;  /* 0x0000000899947825 */ /* 0x002fcc00078e0092 */
[----:B------:R-:W3:Y:S01]  /*4b90*/  LDG.E.64 R148, desc[UR22][R148.64] ;  /* 0x0000001694947981 */ /* 0x000ee2000c1e1b00 */
[----:B--2---:R-:W-:-:S05]  /*4ba0*/  IMAD.WIDE.U32 R152, R153, 0x8, R8 ;  /* 0x0000000899987825 */ /* 0x004fca00078e0008 */
[----:B------:R-:W2:Y:S01]  /*4bb0*/  LDG.E.64 R150, desc[UR22][R152.64] ;  /* 0x0000001698967981 */ /* 0x000ea2000c1e1b00 */
[----:B------:R-:W-:Y:S01]  /*4bc0*/  MOV R158, 0x400 ;  /* 0x00000400009e7802 */ /* 0x000fe20000000f00 */
[----:B------:R-:W-:Y:S01]  /*4bd0*/  BSSY.RECONVERGENT B1, `(.L_x_170) ;  /* 0x000006a000017945 */ /* 0x000fe20003800200 */
[----:B------:R-:W0:Y:S01]  /*4be0*/  S2R R7, SR_CgaCtaId ;  /* 0x0000000000077919 */ /* 0x000e220000008800 */
[----:B---3--:R-:W-:Y:S01]  /*4bf0*/  DADD R84, R84, R148 ;  /* 0x0000000054547229 */ /* 0x008fe20000000094 */
[----:B------:R-:W-:Y:S01]  /*4c00*/  IMAD.MOV.U32 R148, RZ, RZ, 0x24dd2f1a ;  /* 0x24dd2f1aff947424 */ /* 0x000fe200078e00ff */
[----:B------:R-:W-:-:S06]  /*4c10*/  MOV R149, 0x3fe4f922 ;  /* 0x3fe4f92200957802 */ /* 0x000fcc0000000f00 */
[----:B--2---:R-:W-:Y:S01]  /*4c20*/  DADD R150, R84, R150 ;  /* 0x0000000054967229 */ /* 0x004fe20000000096 */
[----:B------:R-:W-:-:S04]  /*4c30*/  IADD3 R84, PT, PT, R158, 0x1800, RZ ;  /* 0x000018009e547810 */ /* 0x000fc80007ffe0ff */
[----:B0-----:R-:W-:-:S05]  /*4c40*/  LEA R155, R7, R84, 0x18 ;  /* 0x00000054079b7211 */ /* 0x001fca00078ec0ff */
[----:B------:R-:W-:Y:S01]  /*4c50*/  LOP3.LUT R85, R151, 0x7fffffff, RZ, 0xc0, !PT ;  /* 0x7fffffff97557812 */ /* 0x000fe200078ec0ff */
[----:B------:R-:W-:Y:S02]  /*4c60*/  IMAD R155, R154, 0x20, R155 ;  /* 0x000000209a9b7824 */ /* 0x000fe400078e029b */
[----:B------:R-:W-:-:S03]  /*4c70*/  IMAD.MOV.U32 R84, RZ, RZ, R150 ;  /* 0x000000ffff547224 */ /* 0x000fc600078e0096 */
[----:B------:R0:W-:Y:S03]  /*4c80*/  STS.64 [R155+0x18], R82 ;  /* 0x000018529b007388 */ /* 0x0001e60000000a00 */
        /* <DEDUP_REMOVED lines=59> */
.L_x_171:
        /* <DEDUP_REMOVED lines=35> */
.L_x_172:
[----:B------:R-:W-:Y:S05]  /*5270*/  BSYNC.RECONVERGENT B1 ;  /* 0x0000000000017941 */ /* 0x000fea0003800200 */
.L_x_170:
[----:B------:R-:W0:Y:S02]  /*5280*/  LDCU UR5, c[0x0][0x360] ;  /* 0x00006c00ff0577ac */ /* 0x000e240008000800 */
[----:B0-----:R-:W-:-:S05]  /*5290*/  IMAD R156, R5, UR5, R6 ;  /* 0x00000005059c7c24 */ /* 0x001fca000f8e0206 */
[----:B------:R-:W-:-:S05]  /*52a0*/  SHF.L.U32 R151, R156, 0x2, RZ ;  /* 0x000000029c977819 */ /* 0x000fca00000006ff */
[----:B------:R-:W-:-:S04]  /*52b0*/  IMAD.WIDE.U32 R152, R151, 0x8, R146 ;  /* 0x0000000897987825 */ /* 0x000fc800078e0092 */
[----:B------:R-:W-:Y:S02]  /*52c0*/  IMAD.WIDE.U32 R150, R151, 0x8, R8 ;  /* 0x0000000897967825 */ /* 0x000fe400078e0008 */
[----:B------:R-:W2:Y:S04]  /*52d0*/  LDG.E.64 R152, desc[UR22][R152.64+0x8] ;  /* 0x0000081698987981 */ /* 0x000ea8000c1e1b00 */
[----:B------:R-:W3:Y:S01]  /*52e0*/  LDG.E.64 R150, desc[UR22][R150.64+0x8] ;  /* 0x0000081696967981 */ /* 0x000ee2000c1e1b00 */
[----:B------:R-:W-:Y:S01]  /*52f0*/  DFMA R154, R140, R64, RZ ;  /* 0x000000408c9a722b */ /* 0x000fe200000000ff */
[----:B------:R-:W-:Y:S01]  /*5300*/  VIADD R158, R158, 0x3000 ;  /* 0x000030009e9e7836 */ /* 0x000fe20000000000 */
[----:B------:R-:W-:Y:S04]  /*5310*/  BSSY.RECONVERGENT B1, `(.L_x_173) ;  /* 0x000006a000017945 */ /* 0x000fe80003800200 */
[----:B------:R-:W-:-:S02]  /*5320*/  LEA R7, R7, R158, 0x18 ;  /* 0x0000009e07077211 */ /* 0x000fc400078ec0ff */
[----:B------:R-:W-:-:S08]  /*5330*/  DFMA R154, R136, R62, R154 ;  /* 0x0000003e889a722b */ /* 0x000fd0000000009a */
[----:B------:R-:W-:-:S08]  /*5340*/  DFMA R154, R132, R60, R154 ;  /* 0x0000003c849a722b */ /* 0x000fd0000000009a */
[----:B------:R-:W-:-:S08]  /*5350*/  DFMA R154, R128, R58, R154 ;  /* 0x0000003a809a722b */ /* 0x000fd0000000009a */
[----:B------:R-:W-:-:S08]  /*5360*/  DADD R86, R154, R86 ;  /* 0x000000009a567229 */ /* 0x000fd00000000056 */
[----:B--2---:R-:W-:Y:S01]  /*5370*/  DADD R86, R86, R152 ;  /* 0x0000000056567229 */ /* 0x004fe20000000098 */
[----:B------:R-:W-:-:S05]  /*5380*/  IMAD R153, R156, 0x20, R7 ;  /* 0x000000209c997824 */ /* 0x000fca00078e0207 */
[----:B------:R0:W-:Y:S02]  /*5390*/  STS.64 [R153], R84 ;  /* 0x0000005499007388 */ /* 0x0001e40000000a00 */
[----:B---3--:R-:W-:-:S10]  /*53a0*/  DADD R86, R86, R150 ;  /* 0x0000000056567229 */ /* 0x008fd40000000096 */
        /* <DEDUP_REMOVED lines=47> */
[----:B------:R-:W-:-:S08]  /*56a0*/  DFMA R152, -R156, R154, R152 ;  /* 0x0000009a9c98722b */ /* 0x000fd00000000198 */
[----:B------:R-:W-:Y:S01]  /*56b0*/  DADD R154, -R152, 2 ;  /* 0x40000000989a7429 */ /* 0x000fe20000000100 */
[----:B------:R-:W-:-:S05]  /*56c0*/  MOV R152, RZ ;  /* 0x000000ff00987202 */ /* 0x000fca0000000f00 */
[----:B------:R-:W0:Y:S02]  /*56d0*/  MUFU.RCP64H R153, R155 ;  /* 0x0000009b00997308 */ /* 0x000e240000001800 */
[----:B0-----:R-:W-:-:S08]  /*56e0*/  DFMA R156, -R154, R152, 1 ;  /* 0x3ff000009a9c742b */ /* 0x001fd00000000198 */
[----:B------:R-:W-:-:S08]  /*56f0*/  DFMA R156, R156, R156, R156 ;  /* 0x0000009c9c9c722b */ /* 0x000fd0000000009c */
[----:B------:R-:W-:Y:S01]  /*5700*/  DFMA R156, R152, R156, R152 ;  /* 0x0000009c989c722b */ /* 0x000fe20000000098 */
[----:B------:R-:W-:Y:S02]  /*5710*/  IMAD.MOV.U32 R152, RZ, RZ, 0x0 ;  /* 0x00000000ff987424 */ /* 0x000fe400078e00ff */
[----:B------:R-:W-:-:S06]  /*5720*/  IMAD.MOV.U32 R153, RZ, RZ, 0x40000000 ;  /* 0x40000000ff997424 */ /* 0x000fcc00078e00ff */
[----:B------:R-:W-:-:S10]  /*5730*/  DFMA R156, R156, -R152, 1 ;  /* 0x3ff000009c9c742b */ /* 0x000fd40000000898 */
[----:B------:R-:W-:-:S04]  /*5740*/  FSEL R86, R157, 1.875, !P0 ;  /* 0x3ff000009d567808 */ /* 0x000fc80004000000 */
[----:B------:R-:W-:Y:S02]  /*5750*/  LOP3.LUT R87, R86, 0x80000000, R87, 0xb8, !PT ;  /* 0x8000000056577812 */ /* 0x000fe400078eb857 */
[----:B------:R-:W-:Y:S01]  /*5760*/  FSEL R86, R156, RZ, !P0 ;  /* 0x000000ff9c567208 */ /* 0x000fe20004000000 */
[----:B------:R-:W-:Y:S06]  /*5770*/  BRA `(.L_x_175) ;  /* 0x00000000008c7947 */ /* 0x000fec0003800000 */
.L_x_174:
        /* <DEDUP_REMOVED lines=35> */
.L_x_175:
[----:B------:R-:W-:Y:S05]  /*59b0*/  BSYNC.RECONVERGENT B1 ;  /* 0x0000000000017941 */ /* 0x000fea0003800200 */
.L_x_173:
[----:B------:R-:W0:Y:S02]  /*59c0*/  LDCU UR5, c[0x0][0x360] ;  /* 0x00006c00ff0577ac */ /* 0x000e240008000800 */
[----:B0-----:R-:W-:-:S04]  /*59d0*/  IMAD R156, R5, UR5, R6 ;  /* 0x00000005059c7c24 */ /* 0x001fc8000f8e0206 */
[----:B------:R-:W-:-:S04]  /*59e0*/  IMAD.SHL.U32 R155, R156, 0x4, RZ ;  /* 0x000000049c9b7824 */ /* 0x000fc800078e00ff */
[----:B------:R-:W-:-:S05]  /*59f0*/  IMAD.WIDE.U32 R152, R155, 0x8, R146 ;  /* 0x000000089b987825 */ /* 0x000fca00078e0092 */
[----:B------:R-:W2:Y:S01]  /*5a00*/  LDG.E.64 R150, desc[UR22][R152.64+0x10] ;  /* 0x0000101698967981 */ /* 0x000ea2000c1e1b00 */
[----:B------:R-:W-:-:S06]  /*5a10*/  IMAD.WIDE.U32 R154, R155, 0x8, R8 ;  /* 0x000000089b9a7825 */ /* 0x000fcc00078e0008 */
[----:B------:R-:W3:Y:S01]  /*5a20*/  LDG.E.64 R154, desc[UR22][R154.64+0x10] ;  /* 0x000010169a9a7981 */ /* 0x000ee2000c1e1b00 */
[----:B------:R-:W-:Y:S01]  /*5a30*/  LEA R157, R156, R7, 0x5 ;  /* 0x000000079c9d7211 */ /* 0x000fe200078e28ff */
[----:B------:R-:W-:Y:S04]  /*5a40*/  BSSY.RECONVERGENT B1, `(.L_x_176) ;  /* 0x0000064000017945 */ /* 0x000fe80003800200 */
        /* <DEDUP_REMOVED lines=52> */
[----:B------:R-:W-:-:S05]  /*5d90*/  IMAD.MOV.U32 R152, RZ, RZ, RZ ;  /* 0x000000ffff987224 */ /* 0x000fca00078e00ff */
        /* <DEDUP_REMOVED lines=11> */
.L_x_177:
        /* <DEDUP_REMOVED lines=35> */
.L_x_178:
[----:B------:R-:W-:Y:S05]  /*6080*/  BSYNC.RECONVERGENT B1 ;  /* 0x0000000000017941 */ /* 0x000fea0003800200 */
.L_x_176:
[----:B------:R-:W0:Y:S02]  /*6090*/  LDCU UR5, c[0x0][0x360] ;  /* 0x00006c00ff0577ac */ /* 0x000e240008000800 */
[----:B0-----:R-:W-:-:S05]  /*60a0*/  IMAD R150, R5, UR5, R6 ;  /* 0x0000000505967c24 */ /* 0x001fca000f8e0206 */
[----:B------:R-:W-:-:S05]  /*60b0*/  SHF.L.U32 R153, R150, 0x2, RZ ;  /* 0x0000000296997819 */ /* 0x000fca00000006ff */
[----:B------:R-:W-:-:S06]  /*60c0*/  IMAD.WIDE.U32 R146, R153, 0x8, R146 ;  /* 0x0000000899927825 */ /* 0x000fcc00078e0092 */
[----:B------:R-:W2:Y:S01]  /*60d0*/  LDG.E.64 R146, desc[UR22][R146.64+0x18] ;  /* 0x0000181692927981 */ /* 0x000ea2000c1e1b00 */
[----:B------:R-:W-:-:S05]  /*60e0*/  IMAD.WIDE.U32 R152, R153, 0x8, R8 ;  /* 0x0000000899987825 */ /* 0x000fca00078e0008 */
[----:B------:R-:W3:Y:S01]  /*60f0*/  LDG.E.64 R8, desc[UR22][R152.64+0x18] ;  /* 0x0000181698087981 */ /* 0x000ee2000c1e1b00 */
[----:B------:R-:W-:Y:S01]  /*6100*/  DFMA R140, R140, R16, RZ ;  /* 0x000000108c8c722b */ /* 0x000fe200000000ff */
[----:B------:R-:W-:Y:S07]  /*6110*/  BSSY.RECONVERGENT B1, `(.L_x_179) ;  /* 0x0000069000017945 */ /* 0x000fee0003800200 */
[----:B------:R-:W-:-:S08]  /*6120*/  DFMA R140, R136, R14, R140 ;  /* 0x0000000e888c722b */ /* 0x000fd0000000008c */
[----:B------:R-:W-:-:S08]  /*6130*/  DFMA R140, R132, R12, R140 ;  /* 0x0000000c848c722b */ /* 0x000fd0000000008c */
[----:B------:R-:W-:Y:S01]  /*6140*/  DFMA R140, R128, R10, R140 ;  /* 0x0000000a808c722b */ /* 0x000fe2000000008c */
[----:B------:R-:W-:-:S05]  /*6150*/  IMAD R129, R150, 0x20, R7 ;  /* 0x0000002096817824 */ /* 0x000fca00078e0207 */
[----:B------:R0:W-:Y:S02]  /*6160*/  STS.64 [R129+0x10], R88 ;  /* 0x0000105881007388 */ /* 0x0001e40000000a00 */
[----:B------:R-:W-:-:S08]  /*6170*/  DADD R90, R140, R90 ;  /* 0x000000008c5a7229 */ /* 0x000fd0000000005a */
        /* <DEDUP_REMOVED lines=63> */
.L_x_180:
        /* <DEDUP_REMOVED lines=35> */
.L_x_181:
[----:B------:R-:W-:Y:S05]  /*67a0*/  BSYNC.RECONVERGENT B1 ;  /* 0x0000000000017941 */ /* 0x000fea0003800200 */
.L_x_179:
[----:B------:R-:W0:Y:S01]  /*67b0*/  LDCU UR5, c[0x0][0x360] ;  /* 0x00006c00ff0577ac */ /* 0x000e220008000800 */
[----:B------:R-:W1:Y:S08]  /*67c0*/  LDC.64 R132, c[0x0][0x3e8] ;  /* 0x0000fa00ff847b82 */ /* 0x000e700000000a00 */
[----:B------:R-:W2:Y:S01]  /*67d0*/  LDC.64 R136, c[0x0][0x3c8] ;  /* 0x0000f200ff887b82 */ /* 0x000ea20000000a00 */
[----:B0-----:R-:W-:-:S04]  /*67e0*/  IMAD R6, R5, UR5, R6 ;  /* 0x0000000505067c24 */ /* 0x001fc8000f8e0206 */
[----:B------:R-:W-:-:S04]  /*67f0*/  IMAD.SHL.U32 R5, R6, 0x4, RZ ;  /* 0x0000000406057824 */ /* 0x000fc800078e00ff */
[----:B-1----:R-:W-:-:S06]  /*6800*/  IMAD.WIDE.U32 R132, R5, 0x8, R132 ;  /* 0x0000000805847825 */ /* 0x002fcc00078e0084 */
[----:B------:R-:W3:Y:S01]  /*6810*/  LDG.E.64 R132, desc[UR22][R132.64] ;  /* 0x0000001684847981 */ /* 0x000ee2000c1e1b00 */
[----:B--2---:R-:W-:-:S06]  /*6820*/  IMAD.WIDE.U32 R136, R5, 0x8, R136 ;  /* 0x0000000805887825 */ /* 0x004fcc00078e0088 */
[----:B------:R-:W2:Y:S01]  /*6830*/  LDG.E.64 R136, desc[UR22][R136.64] ;  /* 0x0000001688887981 */ /* 0x000ea2000c1e1b00 */
[----:B------:R-:W-:Y:S01]  /*6840*/  IMAD.MOV.U32 R128, RZ, RZ, 0x652b82fe ;  /* 0x652b82feff807424 */ /* 0x000fe200078e00ff */
[----:B------:R-:W-:Y:S01]  /*6850*/  MOV R129, 0x3ff71547 ;  /* 0x3ff7154700817802 */ /* 0x000fe20000000f00 */
[----:B------:R-:W-:Y:S01]  /*6860*/  UMOV UR6, 0xfefa39ef ;  /* 0xfefa39ef00067882 */ /* 0x000fe20000000000 */
[----:B------:R-:W-:Y:S01]  /*6870*/  UMOV UR7, 0x3fe62e42 ;  /* 0x3fe62e4200077882 */ /* 0x000fe20000000000 */
[----:B------:R-:W-:Y:S01]  /*6880*/  BSSY.RECONVERGENT B1, `(.L_x_182) ;  /* 0x0000039000017945 */ /* 0x000fe20003800200 */
[----:B---3--:R-:W-:-:S08]  /*6890*/  DADD R8, R142, R132 ;  /* 0x000000008e087229 */ /* 0x008fd00000000084 */
[----:B--2---:R-:W-:-:S08]  /*68a0*/  DADD R8, R8, R136 ;  /* 0x0000000008087229 */ /* 0x004fd00000000088 */
        /* <DEDUP_REMOVED lines=54> */
.L_x_183:
[----:B------:R-:W-:Y:S05]  /*6c10*/  BSYNC.RECONVERGENT B1 ;  /* 0x0000000000017941 */ /* 0x000fea0003800200 */
.L_x_182:
[----:B------:R-:W-:Y:S01]  /*6c20*/  DADD R146, R132, 1 ;  /* 0x3ff0000084927429 */ /* 0x000fe20000000000 */
[----:B------:R-:W-:Y:S01]  /*6c30*/  LEA R5, R6, R7, 0x5 ;  /* 0x0000000706057211 */ /* 0x000fe200078e28ff */
[----:B------:R-:W-:Y:S04]  /*6c40*/  BSSY.RECONVERGENT B2, `(.L_x_184) ;  /* 0x0000011000027945 */ /* 0x000fe80003800200 */
[----:B------:R-:W0:Y:S01]  /*6c50*/  MUFU.RCP64H R9, R147 ;  /* 0x0000009300097308 */ /* 0x000e220000001800 */
[----:B------:R1:W-:Y:S03]  /*6c60*/  STS.64 [R5+0x18], R90 ;  /* 0x0000185a05007388 */ /* 0x0003e60000000a00 */
[----:B------:R-:W-:-:S05]  /*6c70*/  VIADD R8, R147, 0x300402 ;  /* 0x0030040293087836 */ /* 0x000fca0000000000 */
[----:B------:R-:W-:Y:S01]  /*6c80*/  FSETP.GEU.AND P0, PT, |R8|, 5.8789094863358348022e-39, PT ;  /* 0x004004020800780b */ /* 0x000fe20003f0e200 */
[----:B0-----:R-:W-:-:S08]  /*6c90*/  DFMA R128, -R146, R8, 1 ;  /* 0x3ff000009280742b */ /* 0x001fd00000000108 */
[----:B------:R-:W-:-:S08]  /*6ca0*/  DFMA R128, R128, R128, R128 ;  /* 0x000000808080722b */ /* 0x000fd00000000080 */
[----:B------:R-:W-:-:S08]  /*6cb0*/  DFMA R128, R8, R128, R8 ;  /* 0x000000800880722b */ /* 0x000fd00000000008 */
[----:B------:R-:W-:-:S08]  /*6cc0*/  DFMA R6, -R146, R128, 1 ;  /* 0x3ff000009206742b */ /* 0x000fd00000000180 */
[----:B------:R-:W-:Y:S01]  /*6cd0*/  DFMA R128, R128, R6, R128 ;  /* 0x000000068080722b */ /* 0x000fe20000000080 */
[----:B-1----:R-:W-:Y:S10]  /*6ce0*/  @P0 BRA `(.L_x_185) ;  /* 0x0000000000180947 */ /* 0x002ff40003800000 */
[----:B------:R-:W-:Y:S02]  /*6cf0*/  LOP3.LUT R8, R147, 0x7fffffff, RZ, 0xc0, !PT ;  /* 0x7fffffff93087812 */ /* 0x000fe400078ec0ff */
[----:B------:R-:W-:-:S03]  /*6d00*/  MOV R6, 0x6d30 ;  /* 0x00006d3000067802 */ /* 0x000fc60000000f00 */
[----:B------:R-:W-:-:S07]  /*6d10*/  VIADD R8, R8, 0xfff00000 ;  /* 0xfff0000008087836 */ /* 0x000fce0000000000 */
[----:B------:R-:W-:Y:S05]  /*6d20*/  CALL.REL.NOINC `($__internal_2_$__cuda_sm20_dblrcp_rn_slowpath_v3) ;  /* 0x0000004c00307944 */ /* 0x000fea0003c00000 */
[----:B------:R-:W-:Y:S01]  /*6d30*/  IMAD.MOV.U32 R128, RZ, RZ, R148 ;  /* 0x000000ffff807224 */ /* 0x000fe200078e0094 */
[----:B------:R-:W-:-:S07]  /*6d40*/  MOV R129, R149 ;  /* 0x0000009500817202 */ /* 0x000fce0000000f00 */
.L_x_185:
[----:B------:R-:W-:Y:S05]  /*6d50*/  BSYNC.RECONVERGENT B2 ;  /* 0x0000000000027941 */ /* 0x000fea0003800200 */
.L_x_184:
        /* <DEDUP_REMOVED lines=77> */
.L_x_187:
[----:B------:R-:W-:Y:S05]  /*7230*/  BSYNC.RECONVERGENT B1 ;  /* 0x0000000000017941 */ /* 0x000fea0003800200 */
.L_x_186:
        /* <DEDUP_REMOVED lines=18> */
.L_x_189:
[----:B------:R-:W-:Y:S05]  /*7360*/  BSYNC.RECONVERGENT B2 ;  /* 0x0000000000027941 */ /* 0x000fea0003800200 */
.L_x_188:
        /* <DEDUP_REMOVED lines=19> */
[----:B------:R-:W-:Y:S01]  /*74a0*/  UIADD3 UR5, UPT, UPT, UR5, 0x4800, URZ ;  /* 0x0000480005057890 */ /* 0x000fe2000fffe0ff */
        /* <DEDUP_REMOVED lines=57> */
.L_x_191:
[----:B------:R-:W-:Y:S05]  /*7840*/  BSYNC.RECONVERGENT B1 ;  /* 0x0000000000017941 */ /* 0x000fea0003800200 */
.L_x_190:
        /* <DEDUP_REMOVED lines=18> */
.L_x_193:
[----:B------:R-:W-:Y:S05]  /*7970*/  BSYNC.RECONVERGENT B2 ;  /* 0x0000000000027941 */ /* 0x000fea0003800200 */
.L_x_192:
        /* <DEDUP_REMOVED lines=77> */
.L_x_195:
[----:B------:R-:W-:Y:S05]  /*7e50*/  BSYNC.RECONVERGENT B1 ;  /* 0x0000000000017941 */ /* 0x000fea0003800200 */
.L_x_194:
        /* <DEDUP_REMOVED lines=16> */
.L_x_197:
[----:B------:R-:W-:Y:S05]  /*7f60*/  BSYNC.RECONVERGENT B2 ;  /* 0x0000000000027941 */ /* 0x000fea0003800200 */
.L_x_196:
[----:B------:R-:W0:Y:S01]  /*7f70*/  S2R R95, SR_CTAID.X ;  /* 0x00000000005f7919 */ /* 0x000e220000002500 */
[----:B------:R-:W0:Y:S01]  /*7f80*/  LDCU UR5, c[0x0][0x360] ;  /* 0x00006c00ff0577ac */ /* 0x000e220008000800 */
[----:B------:R-:W1:Y:S01]  /*7f90*/  LDC.64 R8, c[0x0][0x388] ;  /* 0x0000e200ff087b82 */ /* 0x000e620000000a00 */
[----:B------:R-:W0:Y:S01]  /*7fa0*/  S2R R136, SR_TID.X ;  /* 0x0000000000887919 */ /* 0x000e220000002100 */
[----:B------:R-:W2:Y:S06]  /*7fb0*/  S2R R94, SR_CgaCtaId ;  /* 0x00000000005e7919 */ /* 0x000eac0000008800 */
[----:B------:R-:W3:Y:S01]  /*7fc0*/  LDC.64 R6, c[0x0][0x410] ;  /* 0x00010400ff067b82 */ /* 0x000ee20000000a00 */
[----:B0-----:R-:W-:-:S04]  /*7fd0*/  IMAD R137, R95, UR5, R136 ;  /* 0x000000055f897c24 */ /* 0x001fc8000f8e0288 */
[----:B------:R-:W-:-:S04]  /*7fe0*/  IMAD.SHL.U32 R143, R137, 0x4, RZ ;  /* 0x00000004898f7824 */ /* 0x000fc800078e00ff */
[----:B-1----:R-:W-:-:S06]  /*7ff0*/  IMAD.WIDE.U32 R140, R143, 0x8, R8 ;  /* 0x000000088f8c7825 */ /* 0x002fcc00078e0008 */
[----:B------:R-:W4:Y:S01]  /*8000*/  LDG.E.64 R140, desc[UR22][R140.64] ;  /* 0x000000168c8c7981 */ /* 0x000f22000c1e1b00 */
[----:B------:R-:W-:Y:S01]  /*8010*/  DMUL R68, R84, R68 ;  /* 0x0000004454447228 */ /* 0x000fe20000000000 */
[----:B------:R-:W-:Y:S01]  /*8020*/  MOV R5, 0x400 ;  /* 0x0000040000057802 */ /* 0x000fe20000000f00 */
[----:B---3--:R-:W-:Y:S01]  /*8030*/  IMAD.WIDE.U32 R142, R143, 0x8, R6 ;  /* 0x000000088f8e7825 */ /* 0x008fe200078e0006 */
[----:B------:R-:W-:Y:S02]  /*8040*/  BSSY.RECONVERGENT B1, `(.L_x_198) ;  /* 0x0000069000017945 */ /* 0x000fe40003800200 */
[----:B------:R-:W-:-:S04]  /*8050*/  IADD3 R85, PT, PT, R5, 0x4800, RZ ;  /* 0x0000480005557810 */ /* 0x000fc80007ffe0ff */
[----:B--2---:R-:W-:-:S05]  /*8060*/  LEA R84, R94, R85, 0x18 ;  /* 0x000000555e547211 */ /* 0x004fca00078ec0ff */
[----:B------:R-:W-:-:S05]  /*8070*/  IMAD R137, R137, 0x20, R84 ;  /* 0x0000002089897824 */ /* 0x000fca00078e0254 */
[----:B------:R0:W-:Y:S01]  /*8080*/  STS.64 [R137+0x18], R148 ;  /* 0x0000189489007388 */ /* 0x0001e20000000a00 */
[----:B----4-:R-:W-:Y:S01]  /*8090*/  DFMA R76, R140, R76, R68 ;  /* 0x0000004c8c4c722b */ /* 0x010fe20000000044 */
[----:B------:R-:W-:Y:S01]  /*80a0*/  IMAD.MOV.U32 R68, RZ, RZ, 0x24dd2f1a ;  /* 0x24dd2f1aff447424 */ /* 0x000fe200078e00ff */
[----:B------:R-:W-:-:S05]  /*80b0*/  MOV R69, 0x3fe4f922 ;  /* 0x3fe4f92200457802 */ /* 0x000fca0000000f00 */
[----:B------:R0:W-:Y:S03]  /*80c0*/  STG.E.64 desc[UR22][R142.64], R76 ;  /* 0x0000004c8e007986 */ /* 0x0001e6000c101b16 */
        /* <DEDUP_REMOVED lines=61> */
.L_x_199:
        /* <DEDUP_REMOVED lines=35> */
.L_x_200:
[----:B------:R-:W-:Y:S05]  /*86d0*/  BSYNC.RECONVERGENT B1 ;  /* 0x0000000000017941 */ /* 0x000fea0003800200 */
.L_x_198:
[----:B------:R-:W0:Y:S01]  /*86e0*/  LDCU UR5, c[0x0][0x360] ;  /* 0x00006c00ff0577ac */ /* 0x000e220008000800 */
[----:B------:R-:W1:Y:S01]  /*86f0*/  LDC.64 R84, c[0x0][0x418] ;  /* 0x00010600ff547b82 */ /* 0x000e620000000a00 */
[----:B------:R-:W-:Y:S01]  /*8700*/  DMUL R76, R76, R128 ;  /* 0x000000804c4c7228 */ /* 0x000fe20000000000 */
[----:B0-----:R-:W-:-:S05]  /*8710*/  IMAD R137, R95, UR5, R136 ;  /* 0x000000055f897c24 */ /* 0x001fca000f8e0288 */
[----:B------:R-:W-:-:S05]  /*8720*/  SHF.L.U32 R137, R137, 0x2, RZ ;  /* 0x0000000289897819 */ /* 0x000fca00000006ff */
[----:B-1----:R-:W-:-:S04]  /*8730*/  IMAD.WIDE.U32 R128, R137, 0x8, R84 ;  /* 0x0000000889807825 */ /* 0x002fc800078e0054 */
[C---:B------:R-:W-:Y:S01]  /*8740*/  IMAD.WIDE.U32 R140, R137.reuse, 0x8, R8 ;  /* 0x00000008898c7825 */ /* 0x040fe200078e0008 */
[----:B------:R0:W-:Y:S05]  /*8750*/  STG.E.64 desc[UR22][R128.64], R76 ;  /* 0x0000004c80007986 */ /* 0x0001ea000c101b16 */
[----:B------:R-:W2:Y:S01]  /*8760*/  LDG.E.64 R140, desc[UR22][R140.64+0x8] ;  /* 0x000008168c8c7981 */ /* 0x000ea2000c1e1b00 */
[----:B------:R-:W-:Y:S01]  /*8770*/  DMUL R70, R86, R70 ;  /* 0x0000004656467228 */ /* 0x000fe20000000000 */
[----:B------:R-:W-:Y:S01]  /*8780*/  BSSY.RECONVERGENT B1, `(.L_x_201) ;  /* 0x0000064000017945 */ /* 0x000fe20003800200 */
[----:B------:R-:W-:-:S06]  /*8790*/  IMAD.WIDE.U32 R86, R137, 0x8, R6 ;  /* 0x0000000889567825 */ /* 0x000fcc00078e0006 */
[----:B--2---:R-:W-:-:S07]  /*87a0*/  DFMA R78, R140, R78, R70 ;  /* 0x0000004e8c4e722b */ /* 0x004fce0000000046 */
        /* <DEDUP_REMOVED lines=62> */
.L_x_202:
        /* <DEDUP_REMOVED lines=35> */
.L_x_203:
[----:B------:R-:W-:Y:S05]  /*8dc0*/  BSYNC.RECONVERGENT B1 ;  /* 0x0000000000017941 */ /* 0x000fea0003800200 */
.L_x_201:
[----:B------:R-:W0:Y:S01]  /*8dd0*/  LDCU UR5, c[0x0][0x360] ;  /* 0x00006c00ff0577ac */ /* 0x000e220008000800 */
[----:B------:R-:W-:Y:S01]  /*8de0*/  DMUL R78, R78, R132 ;  /* 0x000000844e4e7228 */ /* 0x000fe20000000000 */
[----:B0-----:R-:W-:-:S05]  /*8df0*/  IMAD R76, R95, UR5, R136 ;  /* 0x000000055f4c7c24 */ /* 0x001fca000f8e0288 */
[----:B------:R-:W-:-:S05]  /*8e00*/  SHF.L.U32 R77, R76, 0x2, RZ ;  /* 0x000000024c4d7819 */ /* 0x000fca00000006ff */
[----:B------:R-:W-:-:S04]  /*8e10*/  IMAD.WIDE.U32 R70, R77, 0x8, R84 ;  /* 0x000000084d467825 */ /* 0x000fc800078e0054 */
[C---:B------:R-:W-:Y:S01]  /*8e20*/  IMAD.WIDE.U32 R8, R77.reuse, 0x8, R8 ;  /* 0x000000084d087825 */ /* 0x040fe200078e0008 */
[----:B------:R0:W-:Y:S04]  /*8e30*/  STG.E.64 desc[UR22][R70.64+0x8], R78 ;  /* 0x0000084e46007986 */ /* 0x0001e8000c101b16 */
[----:B------:R-:W2:Y:S01]  /*8e40*/  LDG.E.64 R84, desc[UR22][R8.64+0x10] ;  /* 0x0000101608547981 */ /* 0x000ea2000c1e1b00 */
[----:B------:R-:W-:Y:S01]  /*8e50*/  DMUL R72, R88, R72 ;  /* 0x0000004858487228 */ /* 0x000fe20000000000 */
[----:B------:R-:W-:Y:S01]  /*8e60*/  IMAD.WIDE.U32 R6, R77, 0x8, R6 ;  /* 0x000000084d067825 */ /* 0x000fe200078e0006 */
[----:B------:R-:W-:Y:S06]  /*8e70*/  BSSY.RECONVERGENT B1, `(.L_x_204) ;  /* 0x0000063000017945 */ /* 0x000fec0003800200 */
        /* <DEDUP_REMOVED lines=63> */
.L_x_205:
        /* <DEDUP_REMOVED lines=35> */
.L_x_206:
[----:B------:R-:W-:Y:S05]  /*94a0*/  BSYNC.RECONVERGENT B1 ;  /* 0x0000000000017941 */ /* 0x000fea0003800200 */
.L_x_204:
        /* <DEDUP_REMOVED lines=68> */
.L_x_208:
        /* <DEDUP_REMOVED lines=35> */
.L_x_209:
[----:B------:R-:W-:Y:S05]  /*9b20*/  BSYNC.RECONVERGENT B1 ;  /* 0x0000000000017941 */ /* 0x000fea0003800200 */
.L_x_207:
[----:B------:R-:W2:Y:S04]  /*9b30*/  LDG.E.64 R6, desc[UR22][R70.64] ;  /* 0x0000001646067981 */ /* 0x000ea8000c1e1b00 */
[----:B------:R-:W3:Y:S04]  /*9b40*/  LDG.E.64 R68, desc[UR22][R70.64+0x8] ;  /* 0x0000081646447981 */ /* 0x000ee8000c1e1b00 */
[----:B------:R-:W4:Y:S01]  /*9b50*/  LDG.E.64 R8, desc[UR22][R70.64+0x10] ;  /* 0x0000101646087981 */ /* 0x000f22000c1e1b00 */
[----:B------:R-:W-:Y:S01]  /*9b60*/  VIADD R73, R5, 0x7800 ;  /* 0x0000780005497836 */ /* 0x000fe20000000000 */
[----:B------:R-:W-:-:S04]  /*9b70*/  DMUL R148, R84, R148 ;  /* 0x0000009454947228 */ /* 0x000fc80000000000 */
[----:B------:R-:W-:-:S03]  /*9b80*/  LEA R73, R94, R73, 0x18 ;  /* 0x000000495e497211 */ /* 0x000fc600078ec0ff */
[----:B------:R-:W-:Y:S01]  /*9b90*/  STG.E.64 desc[UR22][R70.64+0x18], R148 ;  /* 0x0000189446007986 */ /* 0x000fe2000c101b16 */
[----:B------:R-:W-:-:S05]  /*9ba0*/  LEA R73, R76, R73, 0x5 ;  /* 0x000000494c497211 */ /* 0x000fca00078e28ff */
[----:B------:R-:W0:Y:S04]  /*9bb0*/  LDS.64 R82, [R73] ;  /* 0x0000000049527984 */ /* 0x000e280000000a00 */
[----:B------:R-:W1:Y:S04]  /*9bc0*/  LDS.64 R80, [R73+0x8] ;  /* 0x0000080049507984 */ /* 0x000e680000000a00 */
[----:B------:R-:W5:Y:S04]  /*9bd0*/  LDS.64 R78, [R73+0x10] ;  /* 0x00001000494e7984 */ /* 0x000f680000000a00 */
[----:B------:R-:W5:Y:S01]  /*9be0*/  LDS.64 R74, [R73+0x18] ;  /* 0x00001800494a7984 */ /* 0x000f620000000a00 */
[----:B--2---:R-:W-:-:S02]  /*9bf0*/  DFMA R24, R24, R6, RZ ;  /* 0x000000061818722b */ /* 0x004fc400000000ff */
[-C--:B------:R-:W-:Y:S02]  /*9c00*/  DFMA R124, R124, R6.reuse, RZ ;  /* 0x000000067c7c722b */ /* 0x080fe400000000ff */
[-C--:B------:R-:W-:Y:S02]  /*9c10*/  DFMA R100, R100, R6.reuse, RZ ;  /* 0x000000066464722b */ /* 0x080fe400000000ff */
[----:B------:R-:W-:Y:S02]  /*9c20*/  DFMA R48, R48, R6, RZ ;  /* 0x000000063030722b */ /* 0x000fe400000000ff */
[-C--:B---3--:R-:W-:Y:S02]  /*9c30*/  DFMA R24, R22, R68.reuse, R24 ;  /* 0x000000441618722b */ /* 0x088fe40000000018 */
[-C--:B------:R-:W-:Y:S01]  /*9c40*/  DFMA R124, R122, R68.reuse, R124 ;  /* 0x000000447a7c722b */ /* 0x080fe2000000007c */
[----:B------:R-:W-:Y:S01]  /*9c50*/  VIADD R23, R5, 0x6000 ;  /* 0x0000600005177836 */ /* 0x000fe20000000000 */
[----:B------:R-:W-:-:S02]  /*9c60*/  DFMA R100, R98, R68, R100 ;  /* 0x000000446264722b */ /* 0x000fc40000000064 */
[----:B------:R-:W-:Y:S02]  /*9c70*/  DFMA R48, R46, R68, R48 ;  /* 0x000000442e30722b */ /* 0x000fe40000000030 */
[-C--:B----4-:R-:W-:Y:S01]  /*9c80*/  DFMA R20, R20, R8.reuse, R24 ;  /* 0x000000081414722b */ /* 0x090fe20000000018 */
[----:B------:R-:W-:Y:S01]  /*9c90*/  LEA R23, R94, R23, 0x18 ;  /* 0x000000175e177211 */ /* 0x000fe200078ec0ff */
[-C--:B------:R-:W-:Y:S02]  /*9ca0*/  DFMA R124, R120, R8.reuse, R124 ;  /* 0x00000008787c722b */ /* 0x080fe4000000007c */
[-C--:B------:R-:W-:Y:S02]  /*9cb0*/  DFMA R100, R96, R8.reuse, R100 ;  /* 0x000000086064722b */ /* 0x080fe40000000064 */
[----:B------:R-:W-:Y:S02]  /*9cc0*/  DFMA R48, R44, R8, R48 ;  /* 0x000000082c30722b */ /* 0x000fe40000000030 */
[----:B------:R-:W-:-:S02]  /*9cd0*/  DFMA R20, R18, R148, R20 ;  /* 0x000000941214722b */ /* 0x000fc40000000014 */
[-C--:B------:R-:W-:Y:S02]  /*9ce0*/  DFMA R124, R118, R148.reuse, R124 ;  /* 0x00000094767c722b */ /* 0x080fe4000000007c */
[-C--:B------:R-:W-:Y:S02]  /*9cf0*/  DFMA R24, R66, R148.reuse, R100 ;  /* 0x000000944218722b */ /* 0x080fe40000000064 */
[----:B------:R-:W-:Y:S01]  /*9d00*/  DFMA R48, R42, R148, R48 ;  /* 0x000000942a30722b */ /* 0x000fe20000000030 */
[C---:B------:R-:W-:Y:S01]  /*9d10*/  VIADD R43, R5.reuse, 0x9000 ;  /* 0x00009000052b7836 */ /* 0x040fe20000000000 */
[----:B------:R-:W-:Y:S02]  /*9d20*/  LEA R42, R76, R23, 0x5 ;  /* 0x000000174c2a7211 */ /* 0x000fe400078e28ff */
[----:B0-----:R-:W-:Y:S01]  /*9d30*/  DADD R18, R124, R82 ;  /* 0x000000007c127229 */ /* 0x001fe20000000052 */
[----:B------:R-:W-:Y:S01]  /*9d40*/  VIADD R5, R5, 0xa800 ;  /* 0x0000a80005057836 */ /* 0x000fe20000000000 */
[----:B-1----:R-:W-:Y:S01]  /*9d50*/  DADD R24, R24, R80 ;  /* 0x0000000018187229 */ /* 0x002fe20000000050 */
[C---:B------:R-:W-:Y:S01]  /*9d60*/  LEA R43, R94.reuse, R43, 0x18 ;  /* 0x0000002b5e2b7211 */ /* 0x040fe200078ec0ff */
[----:B-----5:R-:W-:Y:S01]  /*9d70*/  DADD R78, R48, R78 ;  /* 0x00000000304e7229 */ /* 0x020fe2000000004e */
[----:B------:R-:W-:Y:S01]  /*9d80*/  LDS.128 R44, [R42+0x10] ;  /* 0x000010002a2c7984 */ /* 0x000fe20000000c00 */
[----:B------:R-:W-:Y:S01]  /*9d90*/  DADD R74, R20, R74 ;  /* 0x00000000144a7229 */ /* 0x000fe2000000004a */
[----:B------:R-:W-:Y:S01]  /*9da0*/  LEA R5, R94, R5, 0x18 ;  /* 0x000000055e057211 */ /* 0x000fe200078ec0ff */
[C---:B------:R-:W-:Y:S01]  /*9db0*/  IMAD R43, R76.reuse, 0x20, R43 ;  /* 0x000000204c2b7824 */ /* 0x040fe200078e022b */
[----:B------:R-:W0:Y:S01]  /*9dc0*/  LDS.128 R20, [R42] ;  /* 0x000000002a147984 */ /* 0x000e220000000c00 */
[-C--:B------:R-:W-:Y:S01]  /*9dd0*/  DFMA R82, R32, R6.reuse, RZ ;  /* 0x000000062052722b */ /* 0x080fe200000000ff */
[----:B------:R-:W-:Y:S01]  /*9de0*/  LEA R76, R76, R5, 0x5 ;  /* 0x000000054c4c7211 */ /* 0x000fe200078e28ff */
[-C--:B------:R-:W-:Y:S01]  /*9df0*/  DFMA R138, R138, R6.reuse, RZ ;  /* 0x000000068a8a722b */ /* 0x080fe200000000ff */
[----:B------:R-:W-:Y:S01]  /*9e00*/  STS.64 [R73], R18 ;  /* 0x0000001249007388 */ /* 0x000fe20000000a00 */
[----:B------:R-:W-:-:S02]  /*9e10*/  DFMA R108, R108, R6, RZ ;  /* 0x000000066c6c722b */ /* 0x000fc400000000ff */
[-C--:B------:R-:W-:Y:S01]  /*9e20*/  DFMA R56, R56, R6.reuse, RZ ;  /* 0x000000063838722b */ /* 0x080fe200000000ff */
[----:B------:R-:W-:Y:S01]  /*9e30*/  STS.64 [R73+0x8], R24 ;  /* 0x0000081849007388 */ /* 0x000fe20000000a00 */
[-C--:B------:R-:W-:Y:S02]  /*9e40*/  DFMA R116, R116, R6.reuse, RZ ;  /* 0x000000067474722b */ /* 0x080fe400000000ff */
[-C--:B------:R-:W-:Y:S01]  /*9e50*/  DFMA R64, R64, R6.reuse, RZ ;  /* 0x000000064040722b */ /* 0x080fe200000000ff */
[----:B------:R-:W-:Y:S01]  /*9e60*/  STS.64 [R73+0x10], R78 ;  /* 0x0000104e49007388 */ /* 0x000fe20000000a00 */
[-C--:B------:R-:W-:Y:S02]  /*9e70*/  DFMA R40, R40, R6.reuse, RZ ;  /* 0x000000062828722b */ /* 0x080fe400000000ff */
[----:B------:R-:W-:Y:S01]  /*9e80*/  DFMA R6, R16, R6, RZ ;  /* 0x000000061006722b */ /* 0x000fe200000000ff */
[----:B------:R-:W-:Y:S01]  /*9e90*/  STS.64 [R73+0x18], R74 ;  /* 0x0000184a49007388 */ /* 0x000fe20000000a00 */
[----:B------:R-:W-:-:S02]  /*9ea0*/  DFMA R138, R134, R68, R138 ;  /* 0x00000044868a722b */ /* 0x000fc4000000008a */
[-C--:B------:R-:W-:Y:S01]  /*9eb0*/  DFMA R108, R106, R68.reuse, R108 ;  /* 0x000000446a6c722b */ /* 0x080fe2000000006c */
[----:B------:R-:W1:Y:S01]  /*9ec0*/  LDS.64 R80, [R43] ;  /* 0x000000002b507984 */ /* 0x000e620000000a00 */
[-C--:B------:R-:W-:Y:S02]  /*9ed0*/  DFMA R56, R54, R68.reuse, R56 ;  /* 0x000000443638722b */ /* 0x080fe40000000038 */
[-C--:B------:R-:W-:Y:S01]  /*9ee0*/  DFMA R82, R30, R68.reuse, R82 ;  /* 0x000000441e52722b */ /* 0x080fe20000000052 */
[----:B------:R-:W2:Y:S01]  /*9ef0*/  LDS.64 R48, [R43+0x8] ;  /* 0x000008002b307984 */ /* 0x000ea20000000a00 */
[-C--:B------:R-:W-:Y:S02]  /*9f00*/  DFMA R116, R114, R68.reuse, R116 ;  /* 0x000000447274722b */ /* 0x080fe40000000074 */
[-C--:B------:R-:W-:Y:S01]  /*9f10*/  DFMA R64, R62, R68.reuse, R64 ;  /* 0x000000443e40722b */ /* 0x080fe20000000040 */
[----:B------:R-:W3:Y:S01]  /*9f20*/  LDS.64 R66, [R43+0x10] ;  /* 0x000010002b427984 */ /* 0x000ee20000000a00 */
[----:B------:R-:W-:-:S02]  /*9f30*/  DFMA R40, R38, R68, R40 ;  /* 0x000000442628722b */ /* 0x000fc40000000028 */
[----:B------:R-:W-:Y:S01]  /*9f40*/  DFMA R6, R14, R68, R6 ;  /* 0x000000440e06722b */ /* 0x000fe20000000006 */
[----:B------:R-:W4:Y:S01]  /*9f50*/  LDS.64 R32, [R43+0x18] ;  /* 0x000018002b207984 */ /* 0x000f220000000a00 */
[-C--:B------:R-:W-:Y:S01]  /*9f60*/  DFMA R138, R130, R8.reuse, R138 ;  /* 0x00000008828a722b */ /* 0x080fe2000000008a */
[----:B------:R-:W5:Y:S01]  /*9f70*/  LDC.64 R14, c[0x0][0x408] ;  /* 0x00010200ff0e7b82 */ /* 0x000f620000000a00 */
[-C--:B------:R-:W-:Y:S02]  /*9f80*/  DFMA R108, R104, R8.reuse, R108 ;  /* 0x00000008686c722b */ /* 0x080fe4000000006c */
[-C--:B------:R-:W-:Y:S02]  /*9f90*/  DFMA R56, R52, R8.reuse, R56 ;  /* 0x000000083438722b */ /* 0x080fe40000000038 */
[-C--:B------:R-:W-:Y:S02]  /*9fa0*/  DFMA R82, R28, R8.reuse, R82 ;  /* 0x000000081c52722b */ /* 0x080fe40000000052 */
[----:B------:R-:W-:-:S02]  /*9fb0*/  DFMA R116, R112, R8, R116 ;  /* 0x000000087074722b */ /* 0x000fc40000000074 */
[-C--:B------:R-:W-:Y:S02]  /*9fc0*/  DFMA R64, R60, R8.reuse, R64 ;  /* 0x000000083c40722b */ /* 0x080fe40000000040 */
[-C--:B------:R-:W-:Y:S02]  /*9fd0*/  DFMA R40, R36, R8.reuse, R40 ;  /* 0x000000082428722b */ /* 0x080fe40000000028 */
[----:B------:R-:W-:Y:S02]  /*9fe0*/  DFMA R6, R12, R8, R6 ;  /* 0x000000080c06722b */ /* 0x000fe40000000006 */
[-C--:B------:R-:W-:Y:S01]  /*9ff0*/  DFMA R138, R126, R148.reuse, R138 ;  /* 0x000000947e8a722b */ /* 0x080fe2000000008a */
[----:B------:R-:W2:Y:S01]  /*a000*/  LDC.64 R8, c[0x0][0x3f0] ;  /* 0x0000fc00ff087b82 */ /* 0x000ea20000000a00 */
[-C--:B------:R-:W-:Y:S02]  /*a010*/  DFMA R108, R102, R148.reuse, R108 ;  /* 0x00000094666c722b */ /* 0x080fe4000000006c */
[----:B------:R-:W-:-:S02]  /*a020*/  DFMA R56, R50, R148, R56 ;  /* 0x000000943238722b */ /* 0x000fc40000000038 */
[-C--:B------:R-:W-:Y:S02]  /*a030*/  DFMA R82, R26, R148.reuse, R82 ;  /* 0x000000941a52722b */ /* 0x080fe40000000052 */
[-C--:B------:R-:W-:Y:S01]  /*a040*/  DFMA R116, R110, R148.reuse, R116 ;  /* 0x000000946e74722b */ /* 0x080fe20000000074 */
[----:B------:R-:W4:Y:S01]  /*a050*/  LDC.64 R12, c[0x0][0x400] ;  /* 0x00010000ff0c7b82 */ /* 0x000f220000000a00 */
[-C--:B------:R-:W-:Y:S01]  /*a060*/  DFMA R64, R58, R148.reuse, R64 ;  /* 0x000000943a40722b */ /* 0x080fe20000000040 */
[----:B-----5:R-:W-:Y:S01]  /*a070*/  IMAD.WIDE.U32 R14, R77, 0x8, R14 ;  /* 0x000000084d0e7825 */ /* 0x020fe200078e000e */
[-C--:B------:R-:W-:Y:S02]  /*a080*/  DFMA R40, R34, R148.reuse, R40 ;  /* 0x000000942228722b */ /* 0x080fe40000000028 */
[----:B------:R-:W-:Y:S02]  /*a090*/  DFMA R6, R10, R148, R6 ;  /* 0x000000940a06722b */ /* 0x000fe40000000006 */
[----:B0-----:R-:W-:Y:S01]  /*a0a0*/  DADD R20, R138, R20 ;  /* 0x000000008a147229 */ /* 0x001fe20000000014 */
[----:B------:R-:W0:Y:S01]  /*a0b0*/  LDC.64 R10, c[0x0][0x3f8] ;  /* 0x0000fe00ff0a7b82 */ /* 0x000e220000000a00 */
[----:B------:R-:W-:-:S02]  /*a0c0*/  DADD R22, R108, R22 ;  /* 0x000000006c167229 */ /* 0x000fc40000000016 */
[----:B------:R-:W-:Y:S02]  /*a0d0*/  DADD R44, R56, R44 ;  /* 0x00000000382c7229 */ /* 0x000fe4000000002c */
[----:B------:R-:W-:Y:S02]  /*a0e0*/  DADD R46, R82, R46 ;  /* 0x00000000522e7229 */ /* 0x000fe4000000002e */
[----:B-1----:R-:W-:Y:S01]  /*a0f0*/  DADD R80, R116, R80 ;  /* 0x0000000074507229 */ /* 0x002fe20000000050 */
[C---:B--2---:R-:W-:Y:S01]  /*a100*/  IMAD.WIDE.U32 R8, R77.reuse, 0x8, R8 ;  /* 0x000000084d087825 */ /* 0x044fe200078e0008 */
[----:B------:R-:W-:Y:S02]  /*a110*/  DADD R48, R64, R48 ;  /* 0x0000000040307229 */ /* 0x000fe40000000030 */
[----:B---3--:R-:W-:Y:S02]  /*a120*/  DADD R40, R40, R66 ;  /* 0x0000000028287229 */ /* 0x008fe40000000042 */
[----:B----4-:R-:W-:Y:S01]  /*a130*/  DADD R6, R6, R32 ;  /* 0x0000000006067229 */ /* 0x010fe20000000020 */
[----:B------:R-:W-:Y:S01]  /*a140*/  STS.64 [R43], R80 ;  /* 0x000000502b007388 */ /* 0x000fe20000000a00 */
[----:B------:R-:W-:Y:S01]  /*a150*/  DADD R20, R138, R20 ;  /* 0x000000008a147229 */ /* 0x000fe20000000014 */
[----:B------:R-:W-:Y:S01]  /*a160*/  IMAD.WIDE.U32 R12, R77, 0x8, R12 ;  /* 0x000000084d0c7825 */ /* 0x000fe200078e000c */
[----:B------:R-:W-:Y:S01]  /*a170*/  DADD R22, R108, R22 ;  /* 0x000000006c167229 */ /* 0x000fe20000000016 */
[----:B------:R-:W-:Y:S01]  /*a180*/  STS.64 [R43+0x8], R48 ;  /* 0x000008302b007388 */ /* 0x000fe20000000a00 */
[----:B------:R-:W-:-:S02]  /*a190*/  DADD R44, R56, R44 ;  /* 0x00000000382c7229 */ /* 0x000fc4000000002c */
[----:B------:R-:W-:Y:S01]  /*a1a0*/  DADD R46, R82, R46 ;  /* 0x00000000522e7229 */ /* 0x000fe2000000002e */
[----:B------:R-:W-:Y:S01]  /*a1b0*/  STS.64 [R43+0x10], R40 ;  /* 0x000010282b007388 */ /* 0x000fe20000000a00 */
[----:B0-----:R-:W-:-:S03]  /*a1c0*/  IMAD.WIDE.U32 R10, R77, 0x8, R10 ;  /* 0x000000084d0a7825 */ /* 0x001fc600078e000a */
[----:B------:R-:W-:Y:S04]  /*a1d0*/  STS.64 [R43+0x18], R6 ;  /* 0x000018062b007388 */ /* 0x000fe80000000a00 */
[----:B------:R-:W-:Y:S04]  /*a1e0*/  STS.128 [R42], R20 ;  /* 0x000000142a007388 */ /* 0x000fe80000000c00 */
[----:B------:R-:W-:Y:S04]  /*a1f0*/  STS.128 [R42+0x10], R44 ;  /* 0x0000102c2a007388 */ /* 0x000fe80000000c00 */
[----:B------:R-:W0:Y:S04]  /*a200*/  LDS.128 R28, [R76] ;  /* 0x000000004c1c7984 */ /* 0x000e280000000c00 */
[----:B------:R-:W1:Y:S04]  /*a210*/  LDS.128 R32, [R76+0x10] ;  /* 0x000010004c207984 */ /* 0x000e680000000c00 */
[----:B------:R2:W-:Y:S04]  /*a220*/  STG.E.64 desc[UR22][R8.64], R20 ;  /* 0x0000001408007986 */ /* 0x0005e8000c101b16 */
        /* <DEDUP_REMOVED lines=11> */
[----:B0-----:R2:W-:Y:S04]  /*a2e0*/  STG.E.64 desc[UR22][R14.64], R28 ;  /* 0x0000001c0e007986 */ /* 0x0015e8000c101b16 */
[----:B------:R2:W-:Y:S04]  /*a2f0*/  STG.E.64 desc[UR22][R14.64+0x8], R30 ;  /* 0x0000081e0e007986 */ /* 0x0005e8000c101b16 */
[----:B-1----:R2:W-:Y:S04]  /*a300*/  STG.E.64 desc[UR22][R14.64+0x10], R32 ;  /* 0x000010200e007986 */ /* 0x0025e8000c101b16 */
[----:B------:R2:W-:Y:S02]  /*a310*/  STG.E.64 desc[UR22][R14.64+0x18], R34 ;  /* 0x000018220e007986 */ /* 0x0005e4000c101b16 */
.L_x_137:
[----:B------:R-:W-:Y:S05]  /*a320*/  BSYNC.RECONVERGENT B0 ;  /* 0x0000000000007941 */ /* 0x000fea0003800200 */
.L_x_136:
[----:B------:R-:W0:Y:S01]  /*a330*/  S2R R5, SR_CTAID.X ;  /* 0x0000000000057919 */ /* 0x000e220000002500 */
[----:B------:R-:W0:Y:S01]  /*a340*/  LDCU UR5, c[0x0][0x360] ;  /* 0x00006c00ff0577ac */ /* 0x000e220008000800 */
[----:B------:R-:W-:Y:S01]  /*a350*/  BSSY.RECONVERGENT B0, `(.L_x_210) ;  /* 0x0000160000007945 */ /* 0x000fe20003800200 */
[----:B--2---:R-:W0:Y:S01]  /*a360*/  S2R R6, SR_TID.X ;  /* 0x0000000000067919 */ /* 0x004e220000002100 */
[----:B------:R-:W-:Y:S01]  /*a370*/  BAR.SYNC.DEFER_BLOCKING 0x0 ;  /* 0x0000000000007b1d */ /* 0x000fe20000010000 */
[----:B0-----:R-:W-:-:S05]  /*a380*/  IMAD R5, R5, UR5, R6 ;  /* 0x0000000505057c24 */ /* 0x001fca000f8e0206 */
[----:B------:R-:W-:-:S13]  /*a390*/  ISETP.GT.AND P0, PT, R5, UR4, PT ;  /* 0x0000000405007c0c */ /* 0x000fda000bf04270 */
[----:B------:R-:W-:Y:S05]  /*a3a0*/  @!P0 BRA `(.L_x_211) ;  /* 0x0000001400688947 */ /* 0x000fea0003800000 */
[----:B------:R-:W0:Y:S08]  /*a3b0*/  LDC.64 R24, c[0x0][0x380] ;  /* 0x0000e000ff187b82 */ /* 0x000e300000000a00 */
[----:B------:R-:W1:Y:S08]  /*a3c0*/  LDC.64 R28, c[0x0][0x390] ;  /* 0x0000e400ff1c7b82 */ /* 0x000e700000000a00 */
[----:B------:R-:W2:Y:S01]  /*a3d0*/  LDC R127, c[0x0][0x424] ;  /* 0x00010900ff7f7b82 */ /* 0x000ea20000000800 */
[----:B0-----:R-:W-:-:S07]  /*a3e0*/  IMAD.WIDE.U32 R24, R3, 0x8, R24 ;  /* 0x0000000803187825 */ /* 0x001fce00078e0018 */
[----:B------:R-:W0:Y:S01]  /*a3f0*/  LDC.64 R58, c[0x0][0x418] ;  /* 0x00010600ff3a7b82 */ /* 0x000e220000000a00 */
[----:B------:R-:W3:Y:S01]  /*a400*/  LDG.E.64 R14, desc[UR22][R24.64] ;  /* 0x00000016180e7981 */ /* 0x000ee2000c1e1b00 */
[----:B-1----:R-:W-:-:S03]  /*a410*/  IMAD.WIDE R28, R4, 0x8, R28 ;  /* 0x00000008041c7825 */ /* 0x002fc600078e021c */
[----:B------:R-:W4:Y:S03]  /*a420*/  LDG.E.64 R6, desc[UR22][R24.64+0x8] ;  /* 0x0000081618067981 */ /* 0x000f26000c1e1b00 */
[----:B------:R-:W1:Y:S01]  /*a430*/  LDC.64 R82, c[0x0][0x398] ;  /* 0x0000e600ff527b82 */ /* 0x000e620000000a00 */
[----:B------:R-:W3:Y:S04]  /*a440*/  LDG.E.64 R116, desc[UR22][R28.64] ;  /* 0x000000161c747981 */ /* 0x000ee8000c1e1b00 */
[----:B------:R-:W4:Y:S03]  /*a450*/  LDG.E.64 R110, desc[UR22][R28.64+0x8] ;  /* 0x000008161c6e7981 */ /* 0x000f26000c1e1b00 */
[----:B------:R-:W5:Y:S01]  /*a460*/  LDC.64 R120, c[0x0][0x3a0] ;  /* 0x0000e800ff787b82 */ /* 0x000f620000000a00 */
[----:B------:R-:W4:Y:S04]  /*a470*/  LDG.E.64 R22, desc[UR22][R24.64+0x10] ;  /* 0x0000101618167981 */ /* 0x000f28000c1e1b00 */
[----:B------:R-:W4:Y:S01]  /*a480*/  LDG.E.64 R12, desc[UR22][R28.64+0x10] ;  /* 0x000010161c0c7981 */ /* 0x000f22000c1e1b00 */
[----:B--2---:R-:W-:-:S02]  /*a490*/  IMAD.WIDE R48, R127, 0x8, R28 ;  /* 0x000000087f307825 */ /* 0x004fc400078e021c */
[----:B------:R-:W2:Y:S01]  /*a4a0*/  S2UR UR6, SR_CgaCtaId ;  /* 0x00000000000679c3 */ /* 0x000ea20000008800 */
[----:B------:R-:W4:Y:S04]  /*a4b0*/  LDG.E.64 R18, desc[UR22][R24.64+0x18] ;  /* 0x0000181618127981 */ /* 0x000f28000c1e1b00 */
[----:B------:R-:W4:Y:S01]  /*a4c0*/  LDG.E.64 R20, desc[UR22][R28.64+0x18] ;  /* 0x000018161c147981 */ /* 0x000f22000c1e1b00 */
[----:B0-----:R-:W-:Y:S01]  /*a4d0*/  IMAD.WIDE.U32 R58, R3, 0x8, R58 ;  /* 0x00000008033a7825 */ /* 0x001fe200078e003a */
[----:B------:R-:W-:Y:S01]  /*a4e0*/  UMOV UR5, 0x400 ;  /* 0x0000040000057882 */ /* 0x000fe20000000000 */
[----:B------:R-:W0:Y:S01]  /*a4f0*/  LDC.64 R132, c[0x0][0x3a8] ;  /* 0x0000ea00ff847b82 */ /* 0x000e220000000a00 */
[----:B------:R-:W4:Y:S01]  /*a500*/  LDG.E.64 R114, desc[UR22][R48.64] ;  /* 0x0000001630727981 */ /* 0x000f22000c1e1b00 */
[----:B------:R-:W-:-:S03]  /*a510*/  IMAD.WIDE R50, R127, 0x8, R48 ;  /* 0x000000087f327825 */ /* 0x000fc600078e0230 */
[----:B------:R-:W4:Y:S04]  /*a520*/  LDG.E.64 R8, desc[UR22][R58.64] ;  /* 0x000000163a087981 */ /* 0x000f28000c1e1b00 */
[----:B------:R-:W4:Y:S01]  /*a530*/  LDG.E.64 R16, desc[UR22][R50.64] ;  /* 0x0000001632107981 */ /* 0x000f22000c1e1b00 */
[----:B------:R-:W-:-:S03]  /*a540*/  IMAD.WIDE R52, R127, 0x8, R50 ;  /* 0x000000087f347825 */ /* 0x000fc600078e0232 */
[----:B------:R-:W4:Y:S04]  /*a550*/  LDG.E.64 R112, desc[UR22][R48.64+0x8] ;  /* 0x0000081630707981 */ /* 0x000f28000c1e1b00 */
        /* <DEDUP_REMOVED lines=10> */
[----:B------:R-:W4:Y:S01]  /*a600*/  LDG.E.64 R42, desc[UR22][R58.64+0x10] ;  /* 0x000010163a2a7981 */ /* 0x000f22000c1e1b00 */
[----:B-1----:R-:W-:-:S03]  /*a610*/  IMAD.WIDE R82, R4, 0x8, R82 ;  /* 0x0000000804527825 */ /* 0x002fc600078e0252 */
[----:B------:R-:W4:Y:S01]  /*a620*/  LDG.E.64 R44, desc[UR22][R58.64+0x18] ;  /* 0x000018163a2c7981 */ /* 0x000f22000c1e1b00 */
[----:B------:R-:W-:-:S03]  /*a630*/  IMAD.WIDE R84, R127, 0x8, R82 ;  /* 0x000000087f547825 */ /* 0x000fc600078e0252 */
[----:B------:R-:W4:Y:S04]  /*a640*/  LDG.E.64 R46, desc[UR22][R82.64] ;  /* 0x00000016522e7981 */ /* 0x000f28000c1e1b00 */
[----:B------:R-:W4:Y:S01]  /*a650*/  LDG.E.64 R48, desc[UR22][R84.64] ;  /* 0x0000001654307981 */ /* 0x000f22000c1e1b00 */
[----:B------:R-:W-:-:S03]  /*a660*/  IMAD.WIDE R86, R127, 0x8, R84 ;  /* 0x000000087f567825 */ /* 0x000fc600078e0254 */
        /* <DEDUP_REMOVED lines=15> */
[----:B-----5:R-:W-:-:S05]  /*a760*/  IMAD.WIDE R120, R4, 0x8, R120 ;  /* 0x0000000804787825 */ /* 0x020fca00078e0278 */
[----:B------:R-:W5:Y:S01]  /*a770*/  LDG.E.64 R78, desc[UR22][R120.64] ;  /* 0x00000016784e7981 */ /* 0x000f62000c1e1b00 */
[----:B------:R-:W-:-:S03]  /*a780*/  IMAD.WIDE R122, R127, 0x8, R120 ;  /* 0x000000087f7a7825 */ /* 0x000fc600078e0278 */
[----:B------:R-:W5:Y:S01]  /*a790*/  LDG.E.64 R86, desc[UR22][R120.64+0x8] ;  /* 0x0000081678567981 */ /* 0x000f62000c1e1b00 */
[----:B------:R-:W-:-:S03]  /*a7a0*/  IMAD.WIDE R124, R127, 0x8, R122 ;  /* 0x000000087f7c7825 */ /* 0x000fc600078e027a */
[----:B------:R-:W5:Y:S04]  /*a7b0*/  LDG.E.64 R80, desc[UR22][R122.64] ;  /* 0x000000167a507981 */ /* 0x000f68000c1e1b00 */
[----:B------:R-:W5:Y:S01]  /*a7c0*/  LDG.E.64 R82, desc[UR22][R124.64] ;  /* 0x000000167c527981 */ /* 0x000f62000c1e1b00 */
[----:B------:R-:W-:-:S03]  /*a7d0*/  IMAD.WIDE R128, R127, 0x8, R124 ;  /* 0x000000087f807825 */ /* 0x000fc600078e027c */
[----:B------:R-:W5:Y:S04]  /*a7e0*/  LDG.E.64 R88, desc[UR22][R122.64+0x8] ;  /* 0x000008167a587981 */ /* 0x000f68000c1e1b00 */
[----:B------:R-:W5:Y:S04]  /*a7f0*/  LDG.E.64 R84, desc[UR22][R128.64] ;  /* 0x0000001680547981 */ /* 0x000f68000c1e1b00 */
[----:B------:R-:W5:Y:S04]  /*a800*/  LDG.E.64 R90, desc[UR22][R124.64+0x8] ;  /* 0x000008167c5a7981 */ /* 0x000f68000c1e1b00 */
[----:B------:R-:W5:Y:S01]  /*a810*/  LDG.E.64 R92, desc[UR22][R128.64+0x8] ;  /* 0x00000816805c7981 */ /* 0x000f62000c1e1b00 */
[----:B--2---:R-:W-:-:S03]  /*a820*/  ULEA UR7, UR6, UR5, 0x18 ;  /* 0x0000000506077291 */ /* 0x004fc6000f8ec0ff */
[----:B------:R-:W2:Y:S04]  /*a830*/  LDG.E.64 R94, desc[UR22][R120.64+0x10] ;  /* 0x00001016785e7981 */ /* 0x000ea8000c1e1b00 */
[----:B------:R-:W2:Y:S04]  /*a840*/  LDG.E.64 R96, desc[UR22][R122.64+0x10] ;  /* 0x000010167a607981 */ /* 0x000ea8000c1e1b00 */
[----:B------:R-:W2:Y:S04]  /*a850*/  LDG.E.64 R98, desc[UR22][R124.64+0x10] ;  /* 0x000010167c627981 */ /* 0x000ea8000c1e1b00 */
[----:B------:R-:W2:Y:S01]  /*a860*/  LDG.E.64 R100, desc[UR22][R128.64+0x10] ;  /* 0x0000101680647981 */ /* 0x000ea2000c1e1b00 */
[----:B------:R-:W-:-:S03]  /*a870*/  LEA R154, R5, UR7, 0x5 ;  /* 0x00000007059a7c11 */ /* 0x000fc6000f8e28ff */
[----:B------:R-:W2:Y:S04]  /*a880*/  LDG.E.64 R102, desc[UR22][R120.64+0x18] ;  /* 0x0000181678667981 */ /* 0x000ea8000c1e1b00 */
[----:B------:R-:W2:Y:S04]  /*a890*/  LDG.E.64 R104, desc[UR22][R122.64+0x18] ;  /* 0x000018167a687981 */ /* 0x000ea8000c1e1b00 */
[----:B------:R-:W2:Y:S04]  /*a8a0*/  LDG.E.64 R106, desc[UR22][R124.64+0x18] ;  /* 0x000018167c6a7981 */ /* 0x000ea8000c1e1b00 */
[----:B------:R0:W2:Y:S04]  /*a8b0*/  LDG.E.64 R108, desc[UR22][R128.64+0x18] ;  /* 0x00001816806c7981 */ /* 0x0000a8000c1e1b00 */
[----:B------:R-:W1:Y:S04]  /*a8c0*/  LDS.64 R140, [R154] ;  /* 0x000000009a8c7984 */ /* 0x000e680000000a00 */
[----:B------:R-:W1:Y:S04]  /*a8d0*/  LDS.64 R130, [R154+0x8] ;  /* 0x000008009a827984 */ /* 0x000e680000000a00 */
[----:B------:R-:W1:Y:S01]  /*a8e0*/  LDS.64 R134, [R154+0x10] ;  /* 0x000010009a867984 */ /* 0x000e620000000a00 */
[----:B0-----:R-:W-:-:S03]  /*a8f0*/  IMAD.WIDE R128, R4, 0x8, R132 ;  /* 0x0000000804807825 */ /* 0x001fc600078e0284 */
[----:B------:R-:W0:Y:S01]  /*a900*/  LDS.64 R138, [R154+0x18] ;  /* 0x000018009a8a7984 */ /* 0x000e220000000a00 */
[----:B------:R-:W-:-:S03]  /*a910*/  IMAD.WIDE R124, R127, 0x8, R128 ;  /* 0x000000087f7c7825 */ /* 0x000fc600078e0280 */
[----:B------:R-:W2:Y:S04]  /*a920*/  LDG.E.64 R144, desc[UR22][R128.64+0x10] ;  /* 0x0000101680907981 */ /* 0x000ea8000c1e1b00 */
[----:B------:R-:W2:Y:S04]  /*a930*/  LDG.E.64 R146, desc[UR22][R128.64+0x18] ;  /* 0x0000181680927981 */ /* 0x000ea8000c1e1b00 */
[----:B------:R-:W2:Y:S01]  /*a940*/  LDG.E.64 R148, desc[UR22][R124.64+0x18] ;  /* 0x000018167c947981 */ /* 0x000ea2000c1e1b00 */
[----:B---3--:R-:W-:-:S08]  /*a950*/  DFMA R118, R14, R116, RZ ;  /* 0x000000740e76722b */ /* 0x008fd000000000ff */
[----:B----4-:R-:W-:-:S08]  /*a960*/  DFMA R118, R6, R110, R118 ;  /* 0x0000006e0676722b */ /* 0x010fd00000000076 */
[----:B------:R-:W-:-:S08]  /*a970*/  DFMA R118, R22, R12, R118 ;  /* 0x0000000c1676722b */ /* 0x000fd00000000076 */
[----:B------:R-:W-:Y:S02]  /*a980*/  DFMA R118, R18, R20, R118 ;  /* 0x000000141276722b */ /* 0x000fe40000000076 */
[----:B------:R-:W-:-:S06]  /*a990*/  DFMA R122, R8, R116, RZ ;  /* 0x00000074087a722b */ /* 0x000fcc00000000ff */
[----:B-1----:R-:W-:Y:S02]  /*a9a0*/  DADD R140, R118, R140 ;  /* 0x00000000768c7229 */ /* 0x002fe4000000008c */
[C---:B------:R-:W-:Y:S02]  /*a9b0*/  DFMA R118, R14.reuse, R114, RZ ;  /* 0x000000720e76722b */ /* 0x040fe400000000ff */
[C---:B------:R-:W-:Y:S02]  /*a9c0*/  DFMA R116, R14.reuse, R16, RZ ;  /* 0x000000100e74722b */ /* 0x040fe400000000ff */
[----:B------:R-:W-:-:S04]  /*a9d0*/  DFMA R120, R14, R10, RZ ;  /* 0x0000000a0e78722b */ /* 0x000fc800000000ff */
[C---:B------:R-:W-:Y:S02]  /*a9e0*/  DFMA R118, R6.reuse, R112, R118 ;  /* 0x000000700676722b */ /* 0x040fe40000000076 */
[----:B------:R-:W-:Y:S02]  /*a9f0*/  DFMA R116, R6, R26, R116 ;  /* 0x0000001a0674722b */ /* 0x000fe40000000074 */
[----:B------:R-:W-:Y:S02]  /*aa00*/  DFMA R132, R8, R114, RZ ;  /* 0x000000720884722b */ /* 0x000fe400000000ff */
[----:B------:R-:W-:Y:S01]  /*aa10*/  DFMA R110, R24, R110, R122 ;  /* 0x0000006e186e722b */ /* 0x000fe2000000007a */
[C---:B------:R-:W-:Y:S01]  /*aa20*/  IMAD.WIDE R122, R127.reuse, 0x8, R124 ;  /* 0x000000087f7a7825 */ /* 0x040fe200078e027c */
[----:B------:R-:W-:Y:S02]  /*aa30*/  DFMA R114, R6, R28, R120 ;  /* 0x0000001c0672722b */ /* 0x000fe40000000078 */
[C---:B------:R-:W-:Y:S01]  /*aa40*/  DFMA R118, R22.reuse, R30, R118 ;  /* 0x0000001e1676722b */ /* 0x040fe20000000076 */
[----:B------:R1:W-:Y:S01]  /*aa50*/  STS.64 [R154], R140 ;  /* 0x0000008c9a007388 */ /* 0x0003e20000000a00 */
[----:B------:R-:W-:Y:S01]  /*aa60*/  DFMA R120, R22, R32, R116 ;  /* 0x000000201678722b */ /* 0x000fe20000000074 */
[----:B------:R-:W-:Y:S01]  /*aa70*/  IMAD.WIDE R126, R127, 0x8, R122 ;  /* 0x000000087f7e7825 */ /* 0x000fe200078e027a */
[----:B------:R-:W-:Y:S01]  /*aa80*/  DFMA R112, R24, R112, R132 ;  /* 0x000000701870722b */ /* 0x000fe20000000084 */
[----:B------:R-:W3:Y:S01]  /*aa90*/  LDG.E.64 R116, desc[UR22][R124.64] ;  /* 0x000000167c747981 */ /* 0x000ee2000c1e1b00 */
[----:B------:R-:W-:-:S03]  /*aaa0*/  DFMA R142, R22, R34, R114 ;  /* 0x00000022168e722b */ /* 0x000fc60000000072 */
[----:B------:R-:W4:Y:S01]  /*aab0*/  LDG.E.64 R114, desc[UR22][R128.64] ;  /* 0x0000001680727981 */ /* 0x000f22000c1e1b00 */
[----:B------:R-:W-:-:S03]  /*aac0*/  DFMA R132, R18, R36, R118 ;  /* 0x000000241284722b */ /* 0x000fc60000000076 */
[----:B------:R-:W3:Y:S01]  /*aad0*/  LDG.E.64 R118, desc[UR22][R122.64] ;  /* 0x000000167a767981 */ /* 0x000ee2000c1e1b00 */
[----:B------:R-:W-:-:S03]  /*aae0*/  DFMA R136, R18, R38, R120 ;  /* 0x000000261288722b */ /* 0x000fc60000000078 */
[----:B------:R-:W3:Y:S01]  /*aaf0*/  LDG.E.64 R120, desc[UR22][R126.64] ;  /* 0x000000167e787981 */ /* 0x000ee2000c1e1b00 */
[----:B------:R-:W-:Y:S02]  /*ab00*/  DFMA R142, R18, R40, R142 ;  /* 0x00000028128e722b */ /* 0x000fe4000000008e */
[----:B------:R-:W-:Y:S01]  /*ab10*/  DADD R152, R132, R130 ;  /* 0x0000000084987229 */ /* 0x000fe20000000082 */
[----:B-1----:R-:W3:Y:S01]  /*ab20*/  LDG.E.64 R140, desc[UR22][R122.64+0x10] ;  /* 0x000010167a8c7981 */ /* 0x002ee2000c1e1b00 */
[----:B------:R-:W-:-:S03]  /*ab30*/  DADD R160, R136, R134 ;  /* 0x0000000088a07229 */ /* 0x000fc60000000086 */
[----:B------:R-:W3:Y:S04]  /*ab40*/  LDG.E.64 R130, desc[UR22][R128.64+0x8] ;  /* 0x0000081680827981 */ /* 0x000ee8000c1e1b00 */
[----:B------:R-:W3:Y:S04]  /*ab50*/  LDG.E.64 R132, desc[UR22][R124.64+0x8] ;  /* 0x000008167c847981 */ /* 0x000ee8000c1e1b00 */
[----:B------:R-:W3:Y:S04]  /*ab60*/  LDG.E.64 R136, desc[UR22][R122.64+0x8] ;  /* 0x000008167a887981 */ /* 0x000ee8000c1e1b00 */
[----:B------:R-:W3:Y:S01]  /*ab70*/  LDG.E.64 R134, desc[UR22][R126.64+0x8] ;  /* 0x000008167e867981 */ /* 0x000ee2000c1e1b00 */
[----:B0-----:R-:W-:-:S03]  /*ab80*/  DADD R164, R142, R138 ;  /* 0x000000008ea47229 */ /* 0x001fc6000000008a */
[----:B------:R-:W3:Y:S04]  /*ab90*/  LDG.E.64 R142, desc[UR22][R124.64+0x10] ;  /* 0x000010167c8e7981 */ /* 0x000ee8000c1e1b00 */
[----:B------:R-:W3:Y:S04]  /*aba0*/  LDG.E.64 R138, desc[UR22][R126.64+0x10] ;  /* 0x000010167e8a7981 */ /* 0x000ee8000c1e1b00 */
[----:B------:R0:W-:Y:S04]  /*abb0*/  STS.64 [R154+0x8], R152 ;  /* 0x000008989a007388 */ /* 0x0001e80000000a00 */
[----:B------:R-:W3:Y:S04]  /*abc0*/  LDG.E.64 R150, desc[UR22][R122.64+0x18] ;  /* 0x000018167a967981 */ /* 0x000ee8000c1e1b00 */
[----:B0-----:R-:W3:Y:S01]  /*abd0*/  LDG.E.64 R152, desc[UR22][R126.64+0x18] ;  /* 0x000018167e987981 */ /* 0x001ee2000c1e1b00 */
[----:B------:R-:W-:-:S04]  /*abe0*/  UIADD3 UR7, UPT, UPT, UR5, 0x6000, URZ ;  /* 0x0000600005077890 */ /* 0x000fc8000fffe0ff */
[----:B------:R-:W-:Y:S01]  /*abf0*/  ULEA UR7, UR6, UR7, 0x18 ;  /* 0x0000000706077291 */ /* 0x000fe2000f8ec0ff */
[----:B------:R-:W-:Y:S05]  /*ac00*/  STS.64 [R154+0x10], R160 ;  /* 0x000010a09a007388 */ /* 0x000fea0000000a00 */
[----:B------:R-:W-:Y:S01]  /*ac10*/  LEA R155, R5, UR7, 0x5 ;  /* 0x00000007059b7c11 */ /* 0x000fe2000f8e28ff */
[----:B------:R-:W-:Y:S04]  /*ac20*/  STS.64 [R154+0x18], R164 ;  /* 0x000018a49a007388 */ /* 0x000fe80000000a00 */
[----:B------:R-:W0:Y:S04]  /*ac30*/  LDS.64 R158, [R155] ;  /* 0x000000009b9e7984 */ /* 0x000e280000000a00 */
[----:B------:R-:W1:Y:S04]  /*ac40*/  LDS.64 R156, [R155+0x8] ;  /* 0x000008009b9c7984 */ /* 0x000e680000000a00 */
[----:B------:R-:W5:Y:S04]  /*ac50*/  LDS.64 R160, [R155+0x10] ;  /* 0x000010009ba07984 */ /* 0x000f680000000a00 */
[----:B------:R-:W5:Y:S01]  /*ac60*/  LDS.64 R162, [R155+0x18] ;  /* 0x000018009ba27984 */ /* 0x000f620000000a00 */
[----:B------:R-:W-:-:S02]  /*ac70*/  DFMA R16, R8, R16, RZ ;  /* 0x000000100810722b */ /* 0x000fc400000000ff */
[----:B------:R-:W-:-:S06]  /*ac80*/  DFMA R10, R8, R10, RZ ;  /* 0x0000000a080a722b */ /* 0x000fcc00000000ff */
[C---:B------:R-:W-:Y:S02]  /*ac90*/  DFMA R16, R24.reuse, R26, R16 ;  /* 0x0000001a1810722b */ /* 0x040fe40000000010 */
[----:B------:R-:W-:Y:S02]  /*aca0*/  DFMA R10, R24, R28, R10 ;  /* 0x0000001c180a722b */ /* 0x000fe4000000000a */
[C---:B------:R-:W-:Y:S02]  /*acb0*/  DFMA R110, R42.reuse, R12, R110 ;  /* 0x0000000c2a6e722b */ /* 0x040fe4000000006e */
[C---:B------:R-:W-:Y:S02]  /*acc0*/  DFMA R112, R42.reuse, R30, R112 ;  /* 0x0000001e2a70722b */ /* 0x040fe40000000070 */
[C---:B------:R-:W-:Y:S02]  /*acd0*/  DFMA R16, R42.reuse, R32, R16 ;  /* 0x000000202a10722b */ /* 0x040fe40000000010 */
[----:B------:R-:W-:Y:S01]  /*ace0*/  DFMA R10, R42, R34, R10 ;  /* 0x000000222a0a722b */ /* 0x000fe2000000000a */
[----:B------:R-:W-:Y:S01]  /*acf0*/  UIADD3 UR7, UPT, UPT, UR5, 0x1800, URZ ;  /* 0x0000180005077890 */ /* 0x000fe2000fffe0ff */
[----:B------:R-:W-:-:S02]  /*ad00*/  DFMA R110, R44, R20, R110 ;  /* 0x000000142c6e722b */ /* 0x000fc4000000006e */
[C---:B------:R-:W-:Y:S02]  /*ad10*/  DFMA R112, R44.reuse, R36, R112 ;  /* 0x000000242c70722b */ /* 0x040fe40000000070 */
[C---:B------:R-:W-:Y:S02]  /*ad20*/  DFMA R16, R44.reuse, R38, R16 ;  /* 0x000000262c10722b */ /* 0x040fe40000000010 */
[----:B------:R-:W-:Y:S01]  /*ad30*/  DFMA R10, R44, R40, R10 ;  /* 0x000000282c0a722b */ /* 0x000fe2000000000a */
[----:B------:R-:W-:Y:S01]  /*ad40*/  ULEA UR7, UR6, UR7, 0x18 ;  /* 0x0000000706077291 */ /* 0x000fe2000f8ec0ff */
[----:B0-----:R-:W-:Y:S02]  /*ad50*/  DADD R110, R110, R158 ;  /* 0x000000006e6e7229 */ /* 0x001fe4000000009e */
[----:B-1----:R-:W-:Y:S02]  /*ad60*/  DADD R112, R112, R156 ;  /* 0x0000000070707229 */ /* 0x002fe4000000009c */
[----:B-----5:R-:W-:-:S02]  /*ad70*/  DADD R160, R16, R160 ;  /* 0x0000000010a07229 */ /* 0x020fc400000000a0 */
[----:B------:R-:W-:Y:S01]  /*ad80*/  DADD R162, R10, R162 ;  /* 0x000000000aa27229 */ /* 0x000fe200000000a2 */
[----:B------:R-:W-:Y:S01]  /*ad90*/  LEA R10, R5, UR7, 0x5 ;  /* 0x00000007050a7c11 */ /* 0x000fe2000f8e28ff */
[----:B------:R-:W-:Y:S04]  /*ada0*/  STS.64 [R155], R110 ;  /* 0x0000006e9b007388 */ /* 0x000fe80000000a00 */
[----:B------:R-:W-:Y:S04]  /*adb0*/  STS.64 [R155+0x8], R112 ;  /* 0x000008709b007388 */ /* 0x000fe80000000a00 */
[----:B------:R-:W-:Y:S04]  /*adc0*/  STS.64 [R155+0x10], R160 ;  /* 0x000010a09b007388 */ /* 0x000fe80000000a00 */
[----:B------:R-:W-:Y:S04]  /*add0*/  STS.64 [R155+0x18], R162 ;  /* 0x000018a29b007388 */ /* 0x000fe80000000a00 */
[----:B------:R-:W0:Y:S04]  /*ade0*/  LDS.64 R28, [R10] ;  /* 0x000000000a1c7984 */ /* 0x000e280000000a00 */
[----:B------:R-:W1:Y:S04]  /*adf0*/  LDS.64 R20, [R10+0x8] ;  /* 0x000008000a147984 */ /* 0x000e680000000a00 */
[----:B------:R-:W5:Y:S04]  /*ae00*/  LDS.64 R16, [R10+0x10] ;  /* 0x000010000a107984 */ /* 0x000f680000000a00 */
[----:B------:R-:W2:Y:S01]  /*ae10*/  LDS.64 R12, [R10+0x18] ;  /* 0x000018000a0c7984 */ /* 0x000ea20000000a00 */
[----:B------:R-:W-:-:S02]  /*ae20*/  DFMA R26, R14, R46, RZ ;  /* 0x0000002e0e1a722b */ /* 0x000fc400000000ff */
[C---:B------:R-:W-:Y:S02]  /*ae30*/  DFMA R30, R14.reuse, R48, RZ ;  /* 0x000000300e1e722b */ /* 0x040fe400000000ff */
[C---:B------:R-:W-:Y:S02]  /*ae40*/  DFMA R32, R14.reuse, R50, RZ ;  /* 0x000000320e20722b */ /* 0x040fe400000000ff */
[----:B------:R-:W-:Y:S02]  /*ae50*/  DFMA R34, R14, R52, RZ ;  /* 0x000000340e22722b */ /* 0x000fe400000000ff */
[C---:B------:R-:W-:Y:S02]  /*ae60*/  DFMA R26, R6.reuse, R54, R26 ;  /* 0x00000036061a722b */ /* 0x040fe4000000001a */
[C---:B------:R-:W-:Y:S02]  /*ae70*/  DFMA R30, R6.reuse, R56, R30 ;  /* 0x00000038061e722b */ /* 0x040fe4000000001e */
[----:B------:R-:W-:-:S02]  /*ae80*/  DFMA R32, R6, R58, R32 ;  /* 0x0000003a0620722b */ /* 0x000fc40000000020 */
        /* <DEDUP_REMOVED lines=14> */
[----:B--2---:R-:W-:Y:S01]  /*af70*/  DADD R34, R34, R12 ;  /* 0x0000000022227229 */ /* 0x004fe2000000000c */
[----:B------:R-:W-:Y:S01]  /*af80*/  LEA R11, R5, UR7, 0x5 ;  /* 0x00000007050b7c11 */ /* 0x000fe2000f8e28ff */
[----:B------:R-:W-:Y:S04]  /*af90*/  STS.64 [R10], R26 ;  /* 0x0000001a0a007388 */ /* 0x000fe80000000a00 */
[----:B------:R-:W-:Y:S04]  /*afa0*/  STS.64 [R10+0x8], R30 ;  /* 0x0000081e0a007388 */ /* 0x000fe80000000a00 */
[----:B------:R-:W-:Y:S04]  /*afb0*/  STS.64 [R10+0x10], R32 ;  /* 0x000010200a007388 */ /* 0x000fe80000000a00 */
[----:B------:R-:W-:Y:S04]  /*afc0*/  STS.64 [R10+0x18], R34 ;  /* 0x000018220a007388 */ /* 0x000fe80000000a00 */
[----:B------:R-:W0:Y:S04]  /*afd0*/  LDS.64 R28, [R11] ;  /* 0x000000000b1c7984 */ /* 0x000e280000000a00 */
[----:B------:R-:W1:Y:S04]  /*afe0*/  LDS.64 R20, [R11+0x8] ;  /* 0x000008000b147984 */ /* 0x000e680000000a00 */
[----:B------:R-:W2:Y:S04]  /*aff0*/  LDS.64 R16, [R11+0x10] ;  /* 0x000010000b107984 */ /* 0x000ea80000000a00 */
[----:B------:R-:W5:Y:S01]  /*b000*/  LDS.64 R12, [R11+0x18] ;  /* 0x000018000b0c7984 */ /* 0x000f620000000a00 */
        /* <DEDUP_REMOVED lines=20> */
[----:B--2---:R-:W-:-:S02]  /*b150*/  DADD R16, R50, R16 ;  /* 0x0000000032107229 */ /* 0x004fc40000000010 */
[----:B-----5:R-:W-:Y:S01]  /*b160*/  DADD R12, R52, R12 ;  /* 0x00000000340c7229 */ /* 0x020fe2000000000c */
[----:B------:R-:W-:Y:S01]  /*b170*/  LEA R47, R5, UR7, 0x5 ;  /* 0x00000007052f7c11 */ /* 0x000fe2000f8e28ff */
[----:B------:R0:W-:Y:S04]  /*b180*/  STS.64 [R11], R28 ;  /* 0x0000001c0b007388 */ /* 0x0001e80000000a00 */
[----:B------:R-:W-:Y:S04]  /*b190*/  STS.64 [R11+0x8], R20 ;  /* 0x000008140b007388 */ /* 0x000fe80000000a00 */
[----:B------:R-:W-:Y:S04]  /*b1a0*/  STS.64 [R11+0x10], R16 ;  /* 0x000010100b007388 */ /* 0x000fe80000000a00 */
[----:B------:R-:W-:Y:S04]  /*b1b0*/  STS.64 [R11+0x18], R12 ;  /* 0x0000180c0b007388 */ /* 0x000fe80000000a00 */
[----:B------:R-:W1:Y:S04]  /*b1c0*/  LDS.64 R30, [R47] ;  /* 0x000000002f1e7984 */ /* 0x000e680000000a00 */
[----:B------:R-:W2:Y:S04]  /*b1d0*/  LDS.64 R38, [R47+0x8] ;  /* 0x000008002f267984 */ /* 0x000ea80000000a00 */
[----:B------:R-:W5:Y:S04]  /*b1e0*/  LDS.64 R36, [R47+0x10] ;  /* 0x000010002f247984 */ /* 0x000f680000000a00 */
[----:B------:R-:W4:Y:S01]  /*b1f0*/  LDS.64 R40, [R47+0x18] ;  /* 0x000018002f287984 */ /* 0x000f220000000a00 */
[----:B------:R-:W-:-:S02]  /*b200*/  DFMA R26, R14, R78, RZ ;  /* 0x0000004e0e1a722b */ /* 0x000fc400000000ff */
[C---:B------:R-:W-:Y:S02]  /*b210*/  DFMA R32, R14.reuse, R80, RZ ;  /* 0x000000500e20722b */ /* 0x040fe400000000ff */
[C---:B------:R-:W-:Y:S02]  /*b220*/  DFMA R34, R14.reuse, R82, RZ ;  /* 0x000000520e22722b */ /* 0x040fe400000000ff */
[----:B0-----:R-:W-:Y:S02]  /*b230*/  DFMA R28, R14, R84, RZ ;  /* 0x000000540e1c722b */ /* 0x001fe400000000ff */
        /* <DEDUP_REMOVED lines=14> */
[----:B-1----:R-:W-:Y:S02]  /*b320*/  DADD R26, R26, R30 ;  /* 0x000000001a1a7229 */ /* 0x002fe4000000001e */
[----:B--2---:R-:W-:Y:S02]  /*b330*/  DADD R32, R32, R38 ;  /* 0x0000000020207229 */ /* 0x004fe40000000026 */
[----:B-----5:R-:W-:-:S02]  /*b340*/  DADD R34, R34, R36 ;  /* 0x0000000022227229 */ /* 0x020fc40000000024 */
[----:B----4-:R-:W-:Y:S01]  /*b350*/  DADD R28, R28, R40 ;  /* 0x000000001c1c7229 */ /* 0x010fe20000000028 */
        /* <DEDUP_REMOVED lines=8> */
[----:B------:R-:W4:Y:S01]  /*b3e0*/  LDS.64 R20, [R37+0x18] ;  /* 0x0000180025147984 */ /* 0x000f220000000a00 */
        /* <DEDUP_REMOVED lines=32> */
[C---:B---3--:R-:W-:Y:S02]  /*b5f0*/  DFMA R26, R14.reuse, R116, RZ ;  /* 0x000000740e1a722b */ /* 0x048fe400000000ff */
        /* <DEDUP_REMOVED lines=28> */
[----:B------:R-:W3:Y:S01]  /*b7c0*/  LDS.64 R18, [R5+0x18] ;  /* 0x0000180005127984 */ /* 0x000ee20000000a00 */
        /* <DEDUP_REMOVED lines=11> */
[----:B------:R-:W-:Y:S02]  /*b880*/  DFMA R8, R42, R138, R8 ;  /* 0x0000008a2a08722b */ /* 0x000fe40000000008 */
[----:B------:R-:W-:-:S02]  /*b890*/  DFMA R114, R44, R146, R114 ;  /* 0x000000922c72722b */ /* 0x000fc40000000072 */
[C---:B------:R-:W-:Y:S02]  /*b8a0*/  DFMA R116, R44.reuse, R148, R116 ;  /* 0x000000942c74722b */ /* 0x040fe40000000074 */
[C---:B------:R-:W-:Y:S02]  /*b8b0*/  DFMA R118, R44.reuse, R150, R118 ;  /* 0x000000962c76722b */ /* 0x040fe40000000076 */
[----:B------:R-:W-:Y:S02]  /*b8c0*/  DFMA R8, R44, R152, R8 ;  /* 0x000000982c08722b */ /* 0x000fe40000000008 */
[----:B0-----:R-:W-:Y:S02]  /*b8d0*/  DADD R6, R114, R6 ;  /* 0x0000000072067229 */ /* 0x001fe40000000006 */
[----:B-1----:R-:W-:Y:S02]  /*b8e0*/  DADD R116, R116, R12 ;  /* 0x0000000074747229 */ /* 0x002fe4000000000c */
[----:B--2---:R-:W-:-:S02]  /*b8f0*/  DADD R10, R118, R10 ;  /* 0x00000000760a7229 */ /* 0x004fc4000000000a */
[----:B---3--:R-:W-:Y:S01]  /*b900*/  DADD R8, R8, R18 ;  /* 0x0000000008087229 */ /* 0x008fe20000000012 */
[----:B------:R0:W-:Y:S04]  /*b910*/  STS.64 [R5], R6 ;  /* 0x0000000605007388 */ /* 0x0001e80000000a00 */
[----:B------:R0:W-:Y:S04]  /*b920*/  STS.64 [R5+0x8], R116 ;  /* 0x0000087405007388 */ /* 0x0001e80000000a00 */
[----:B------:R0:W-:Y:S04]  /*b930*/  STS.64 [R5+0x10], R10 ;  /* 0x0000100a05007388 */ /* 0x0001e80000000a00 */
[----:B------:R0:W-:Y:S02]  /*b940*/  STS.64 [R5+0x18], R8 ;  /* 0x0000180805007388 */ /* 0x0001e40000000a00 */
.L_x_211:
[----:B------:R-:W-:Y:S05]  /*b950*/  BSYNC.RECONVERGENT B0 ;  /* 0x0000000000007941 */ /* 0x000fea0003800200 */
.L_x_210:
[----:B------:R-:W-:Y:S01]  /*b960*/  VIADD R0, R0, 0x1 ;  /* 0x0000000100007836 */ /* 0x000fe20000000000 */
[----:B------:R-:W-:Y:S01]  /*b970*/  BAR.SYNC.DEFER_BLOCKING 0x0 ;  /* 0x0000000000007b1d */ /* 0x000fe20000010000 */
[----:B------:R-:W-:Y:S01]  /*b980*/  UIADD3 UR4, UPT, UPT, UR4, 0x1, URZ ;  /* 0x0000000104047890 */ /* 0x000fe2000fffe0ff */
[----:B------:R-:W-:Y:S01]  /*b990*/  VIADD R2, R2, 0x1 ;  /* 0x0000000102027836 */ /* 0x000fe20000000000 */
[----:B------:R-:W-:Y:S01]  /*b9a0*/  IADD3 R3, PT, PT, R3, 0x4, RZ ;  /* 0x0000000403037810 */ /* 0x000fe20007ffe0ff */
[----:B------:R-:W-:Y:S01]  /*b9b0*/  VIADD R4, R4, 0x4 ;  /* 0x0000000404047836 */ /* 0x000fe20000000000 */
[----:B------:R-:W-:-:S13]  /*b9c0*/  ISETP.NE.AND P0, PT, R0, RZ, PT ;  /* 0x000000ff0000720c */ /* 0x000fda0003f05270 */
[----:B------:R-:W-:Y:S05]  /*b9d0*/  @P0 BRA `(.L_x_212) ;  /* 0xffffff5400680947 */ /* 0x000fea000383ffff */
[----:B------:R-:W-:Y:S05]  /*b9e0*/  EXIT ;  /* 0x000000000000794d */ /* 0x000fea0003800000 */
        .weak           $__internal_2_$__cuda_sm20_dblrcp_rn_slowpath_v3
        .type           $__internal_2_$__cuda_sm20_dblrcp_rn_slowpath_v3,@function
        .size           $__internal_2_$__cuda_sm20_dblrcp_rn_slowpath_v3,(.L_x_227 - $__internal_2_$__cuda_sm20_dblrcp_rn_slowpath_v3)
$__internal_2_$__cuda_sm20_dblrcp_rn_slowpath_v3:
[----:B------:R-:W-:Y:S01]  /*b9f0*/  DSETP.GTU.AND P0, PT, |R146|, +INF , PT ;  /* 0x7ff000009200742a */ /* 0x000fe20003f0c200 */
[----:B------:R-:W-:-:S13]  /*ba00*/  BSSY.RECONVERGENT B1, `(.L_x_213) ;  /* 0x0000022000017945 */ /* 0x000fda0003800200 */
[----:B------:R-:W-:Y:S05]  /*ba10*/  @P0 BRA `(.L_x_214) ;  /* 0x0000000000780947 */ /* 0x000fea0003800000 */
[----:B------:R-:W-:-:S05]  /*ba20*/  LOP3.LUT R5, R147, 0x7fffffff, RZ, 0xc0, !PT ;  /* 0x7fffffff93057812 */ /* 0x000fca00078ec0ff */
[----:B------:R-:W-:-:S05]  /*ba30*/  VIADD R7, R5, 0xffffffff ;  /* 0xffffffff05077836 */ /* 0x000fca0000000000 */
[----:B------:R-:W-:-:S13]  /*ba40*/  ISETP.GE.U32.AND P0, PT, R7, 0x7fefffff, PT ;  /* 0x7fefffff0700780c */ /* 0x000fda0003f06070 */
[----:B------:R-:W-:Y:S02]  /*ba50*/  @P0 LOP3.LUT R149, R147, 0x7ff00000, RZ, 0x3c, !PT ;  /* 0x7ff0000093950812 */ /* 0x000fe400078e3cff */
[----:B------:R-:W-:Y:S01]  /*ba60*/  @P0 MOV R148, RZ ;  /* 0x000000ff00940202 */ /* 0x000fe20000000f00 */
[----:B------:R-:W-:Y:S06]  /*ba70*/  @P0 BRA `(.L_x_215) ;  /* 0x0000000000680947 */ /* 0x000fec0003800000 */
[----:B------:R-:W-:-:S13]  /*ba80*/  ISETP.GE.U32.AND P0, PT, R5, 0x1000001, PT ;  /* 0x010000010500780c */ /* 0x000fda0003f06070 */
[----:B------:R-:W-:Y:S05]  /*ba90*/  @!P0 BRA `(.L_x_216) ;  /* 0x0000000000348947 */ /* 0x000fea0003800000 */
[----:B------:R-:W-:Y:S02]  /*baa0*/  VIADD R149, R147, 0xc0200000 ;  /* 0xc020000093957836 */ /* 0x000fe40000000000 */
        /* <DEDUP_REMOVED lines=12> */
.L_x_216:
        /* <DEDUP_REMOVED lines=9> */
.L_x_214:
[----:B------:R-:W-:Y:S02]  /*bc00*/  LOP3.LUT R149, R147, 0x80000, RZ, 0xfc, !PT ;  /* 0x0008000093957812 */ /* 0x000fe400078efcff */
[----:B------:R-:W-:-:S07]  /*bc10*/  MOV R148, R146 ;  /* 0x0000009200947202 */ /* 0x000fce0000000f00 */
.L_x_215:
[----:B------:R-:W-:Y:S05]  /*bc20*/  BSYNC.RECONVERGENT B1 ;  /* 0x0000000000017941 */ /* 0x000fea0003800200 */
.L_x_213:
[----:B------:R-:W-:-:S04]  /*bc30*/  IMAD.MOV.U32 R7, RZ, RZ, 0x0 ;  /* 0x00000000ff077424 */ /* 0x000fc800078e00ff */
[----:B------:R-:W-:Y:S05]  /*bc40*/  RET.REL.NODEC R6 `(_Z26gateValueComputation_Cond0PdS_S_S_S_S_S_S_S_S_S_S_S_S_S_S_S_S_S_S_ii) ;  /* 0xffffff4006ec7950 */ /* 0x000fea0003c3ffff */
.L_x_217:
        /* <DEDUP_REMOVED lines=11> */
.L_x_227:


//--------------------- .text._Z22gpu_matrixVectorMultWXPdS_S_ii --------------------------
	.section	.text._Z22gpu_matrixVectorMultWXPdS_S_ii,"ax",@progbits
	.align	128
        .global         _Z22gpu_matrixVectorMultWXPdS_S_ii
        .type           _Z22gpu_matrixVectorMultWXPdS_S_ii,@function
        .size           _Z22gpu_matrixVectorMultWXPdS_S_ii,(.L_x_231 - _Z22gpu_matrixVectorMultWXPdS_S_ii)
        .other          _Z22gpu_matrixVectorMultWXPdS_S_ii,@"STO_CUDA_ENTRY STV_DEFAULT"
_Z22gpu_matrixVectorMultWXPdS_S_ii:
.text._Z22gpu_matrixVectorMultWXPdS_S_ii:
[----:B------:R-:W-:Y:S01]  /*0000*/  LDC R1, c[0x0][0x37c] ;  /* 0x0000df00ff017b82 */ /* 0x000fe20000000800 */
[----:B------:R-:W0:Y:S01]  /*0010*/  S2R R5, SR_TID.Y ;  /* 0x0000000000057919 */ /* 0x000e220000002200 */
[----:B------:R-:W1:Y:S06]  /*0020*/  LDCU UR5, c[0x0][0x360] ;  /* 0x00006c00ff0577ac */ /* 0x000e6c0008000800 */
[----:B------:R-:W0:Y:S01]  /*0030*/  S2UR UR6, SR_CTAID.Y ;  /* 0x00000000000679c3 */ /* 0x000e220000002600 */
[----:B------:R-:W1:Y:S01]  /*0040*/  S2R R3, SR_TID.X ;  /* 0x0000000000037919 */ /* 0x000e620000002100 */
[----:B------:R-:W2:Y:S06]  /*0050*/  LDCU UR7, c[0x0][0x398] ;  /* 0x00007300ff0777ac */ /* 0x000eac0008000800 */
[----:B------:R-:W0:Y:S08]  /*0060*/  LDC R0, c[0x0][0x364] ;  /* 0x0000d900ff007b82 */ /* 0x000e300000000800 */
[----:B------:R-:W3:Y:S08]  /*0070*/  S2UR UR4, SR_CTAID.X ;  /* 0x00000000000479c3 */ /* 0x000ef00000002500 */
[----:B------:R-:W3:Y:S01]  /*0080*/  LDC R7, c[0x0][0x370] ;  /* 0x0000dc00ff077b82 */ /* 0x000ee20000000800 */
[----:B0-----:R-:W-:-:S04]  /*0090*/  IMAD R0, R0, UR6, R5 ;  /* 0x0000000600007c24 */ /* 0x001fc8000f8e0205 */
[----:B---3--:R-:W-:-:S04]  /*00a0*/  IMAD R0, R0, R7, UR4 ;  /* 0x0000000400007e24 */ /* 0x008fc8000f8e0207 */
[----:B-1----:R-:W-:-:S05]  /*00b0*/  IMAD R0, R0, UR5, R3 ;  /* 0x0000000500007c24 */ /* 0x002fca000f8e0203 */
[----:B--2---:R-:W-:-:S13]  /*00c0*/  ISETP.GE.AND P0, PT, R0, UR7, PT ;  /* 0x0000000700007c0c */ /* 0x004fda000bf06270 */
[----:B------:R-:W-:Y:S05]  /*00d0*/  @P0 EXIT ;  /* 0x000000000000094d */ /* 0x000fea0003800000 */
[----:B------:R-:W0:Y:S01]  /*00e0*/  LDCU UR8, c[0x0][0x39c] ;  /* 0x00007380ff0877ac */ /* 0x000e220008000800 */
[----:B------:R-:W-:Y:S01]  /*00f0*/  CS2R R24, SRZ ;  /* 0x0000000000187805 */ /* 0x000fe2000001ff00 */
[----:B------:R-:W1:Y:S01]  /*0100*/  LDCU.64 UR16, c[0x0][0x358] ;  /* 0x00006b00ff1077ac */ /* 0x000e620008000a00 */
[----:B0-----:R-:W-:-:S09]  /*0110*/  UISETP.GE.AND UP0, UPT, UR8, 0x1, UPT ;  /* 0x000000010800788c */ /* 0x001fd2000bf06270 */
[----:B-1----:R-:W-:Y:S05]  /*0120*/  BRA.U !UP0, `(.L_x_218) ;  /* 0x0000000908707547 */ /* 0x002fea000b800000 */
[----:B------:R-:W-:Y:S01]  /*0130*/  UISETP.GE.U32.AND UP1, UPT, UR8, 0x10, UPT ;  /* 0x000000100800788c */ /* 0x000fe2000bf26070 */
[----:B------:R-:W-:Y:S01]  /*0140*/  HFMA2 R3, -RZ, RZ, 0, 0 ;  /* 0x00000000ff037431 */ /* 0x000fe200000001ff */
[----:B------:R-:W-:Y:S02]  /*0150*/  ULOP3.LUT UR9, UR8, 0xf, URZ, 0xc0, !UPT ;  /* 0x0000000f08097892 */ /* 0x000fe4000f8ec0ff */
[----:B------:R-:W-:Y:S01]  /*0160*/  IMAD R2, R0, UR8, RZ ;  /* 0x0000000800027c24 */ /* 0x000fe2000f8e02ff */
[----:B------:R-:W-:Y:S01]  /*0170*/  CS2R R24, SRZ ;  /* 0x0000000000187805 */ /* 0x000fe2000001ff00 */
[----:B------:R-:W-:-:S03]  /*0180*/  UISETP.NE.AND UP0, UPT, UR9, URZ, UPT ;  /* 0x000000ff0900728c */ /* 0x000fc6000bf05270 */
[----:B------:R-:W-:Y:S08]  /*0190*/  BRA.U !UP1, `(.L_x_219) ;  /* 0x00000005091c7547 */ /* 0x000ff0000b800000 */
[----:B------:R-:W0:Y:S01]  /*01a0*/  LDCU.128 UR12, c[0x0][0x380] ;  /* 0x00007000ff0c77ac */ /* 0x000e220008000c00 */
[----:B------:R-:W-:Y:S01]  /*01b0*/  IMAD.MOV.U32 R26, RZ, RZ, R2 ;  /* 0x000000ffff1a7224 */ /* 0x000fe200078e0002 */
[----:B------:R-:W-:Y:S01]  /*01c0*/  CS2R R24, SRZ ;  /* 0x0000000000187805 */ /* 0x000fe2000001ff00 */
[----:B------:R-:W-:-:S04]  /*01d0*/  ULOP3.LUT UR10, UR8, 0x7ffffff0, URZ, 0xc0, !UPT ;  /* 0x7ffffff0080a7892 */ /* 0x000fc8000f8ec0ff */
[----:B------:R-:W-:Y:S02]  /*01e0*/  UIADD3 UR11, UPT, UPT, -UR10, URZ, URZ ;  /* 0x000000ff0a0b7290 */ /* 0x000fe4000fffe1ff */
[----:B------:R-:W-:Y:S01]  /*01f0*/  MOV R3, UR10 ;  /* 0x0000000a00037c02 */ /* 0x000fe20008000f00 */
[----:B0-----:R-:W-:Y:S02]  /*0200*/  UIADD3 UR4, UP2, UPT, UR14, 0x40, URZ ;  /* 0x000000400e047890 */ /* 0x001fe4000ff5e0ff */
[----:B------:R-:W-:Y:S02]  /*0210*/  UIADD3 UR6, UP1, UPT, UR12, 0x40, URZ ;  /* 0x000000400c067890 */ /* 0x000fe4000ff3e0ff */
[----:B------:R-:W-:Y:S02]  /*0220*/  UIADD3.X UR5, UPT, UPT, URZ, UR15, URZ, UP2, !UPT ;  /* 0x0000000fff057290 */ /* 0x000fe400097fe4ff */
[----:B------:R-:W-:Y:S01]  /*0230*/  IMAD.U32 R10, RZ, RZ, UR4 ;  /* 0x00000004ff0a7e24 */ /* 0x000fe2000f8e00ff */
[----:B------:R-:W-:-:S03]  /*0240*/  UIADD3.X UR7, UPT, UPT, URZ, UR13, URZ, UP1, !UPT ;  /* 0x0000000dff077290 */ /* 0x000fc60008ffe4ff */
[----:B------:R-:W-:-:S09]  /*0250*/  MOV R11, UR5 ;  /* 0x00000005000b7c02 */ /* 0x000fd20008000f00 */
.L_x_220:
[----:B------:R-:W-:Y:S01]  /*0260*/  MOV R5, UR7 ;  /* 0x0000000700057c02 */ /* 0x000fe20008000f00 */
[----:B------:R-:W-:Y:S01]  /*0270*/  IMAD.U32 R4, RZ, RZ, UR6 ;  /* 0x00000006ff047e24 */ /* 0x000fe2000f8e00ff */
[----:B------:R-:W-:Y:S01]  /*0280*/  MOV R7, R11 ;  /* 0x0000000b00077202 */ /* 0x000fe20000000f00 */
[----:B------:R-:W-:Y:S02]  /*0290*/  IMAD.MOV.U32 R6, RZ, RZ, R10 ;  /* 0x000000ffff067224 */ /* 0x000fe400078e000a */
[----:B------:R-:W-:-:S03]  /*02a0*/  IMAD.WIDE R4, R26, 0x8, R4 ;  /* 0x000000081a047825 */ /* 0x000fc600078e0204 */
[----:B------:R-:W2:Y:S04]  /*02b0*/  LDG.E.64 R22, desc[UR16][R6.64+-0x40] ;  /* 0xffffc01006167981 */ /* 0x000ea8000c1e1b00 */
[----:B------:R-:W2:Y:S04]  /*02c0*/  LDG.E.64 R12, desc[UR16][R4.64+-0x40] ;  /* 0xffffc010040c7981 */ /* 0x000ea8000c1e1b00 */
[----:B------:R-:W3:Y:S04]  /*02d0*/  LDG.E.64 R20, desc[UR16][R6.64+-0x38] ;  /* 0xffffc81006147981 */ /* 0x000ee8000c1e1b00 */
[----:B------:R-:W3:Y:S04]  /*02e0*/  LDG.E.64 R16, desc[UR16][R4.64+-0x38] ;  /* 0xffffc81004107981 */ /* 0x000ee8000c1e1b00 */
[----:B------:R-:W4:Y:S04]  /*02f0*/  LDG.E.64 R14, desc[UR16][R6.64+-0x30] ;  /* 0xffffd010060e7981 */ /* 0x000f28000c1e1b00 */
[----:B------:R-:W4:Y:S04]  /*0300*/  LDG.E.64 R10, desc[UR16][R4.64+-0x30] ;  /* 0xffffd010040a7981 */ /* 0x000f28000c1e1b00 */
[----:B------:R-:W5:Y:S04]  /*0310*/  LDG.E.64 R18, desc[UR16][R6.64+-0x28] ;  /* 0xffffd81006127981 */ /* 0x000f68000c1e1b00 */
[----:B------:R-:W5:Y:S01]  /*0320*/  LDG.E.64 R8, desc[UR16][R4.64+-0x28] ;  /* 0xffffd81004087981 */ /* 0x000f62000c1e1b00 */
[----:B--2---:R-:W-:-:S03]  /*0330*/  DFMA R22, R12, R22, R24 ;  /* 0x000000160c16722b */ /* 0x004fc60000000018 */
[----:B------:R-:W2:Y:S04]  /*0340*/  LDG.E.64 R24, desc[UR16][R6.64+-0x20] ;  /* 0xffffe01006187981 */ /* 0x000ea8000c1e1b00 */
[----:B------:R-:W2:Y:S01]  /*0350*/  LDG.E.64 R12, desc[UR16][R4.64+-0x20] ;  /* 0xffffe010040c7981 */ /* 0x000ea2000c1e1b00 */
[----:B---3--:R-:W-:-:S03]  /*0360*/  DFMA R20, R16, R20, R22 ;  /* 0x000000141014722b */ /* 0x008fc60000000016 */
[----:B------:R-:W3:Y:S04]  /*0370*/  LDG.E.64 R22, desc[UR16][R6.64+-0x18] ;  /* 0xffffe81006167981 */ /* 0x000ee8000c1e1b00 */
[----:B------:R-:W3:Y:S01]  /*0380*/  LDG.E.64 R16, desc[UR16][R4.64+-0x18] ;  /* 0xffffe81004107981 */ /* 0x000ee2000c1e1b00 */
[----:B----4-:R-:W-:-:S03]  /*0390*/  DFMA R14, R10, R14, R20 ;  /* 0x0000000e0a0e722b */ /* 0x010fc60000000014 */
[----:B------:R-:W4:Y:S04]  /*03a0*/  LDG.E.64 R10, desc[UR16][R6.64+-0x10] ;  /* 0xfffff010060a7981 */ /* 0x000f28000c1e1b00 */
[----:B------:R-:W4:Y:S01]  /*03b0*/  LDG.E.64 R20, desc[UR16][R4.64+-0x10] ;  /* 0xfffff01004147981 */ /* 0x000f22000c1e1b00 */
[----:B-----5:R-:W-:-:S03]  /*03c0*/  DFMA R18, R8, R18, R14 ;  /* 0x000000120812722b */ /* 0x020fc6000000000e */
        /* <DEDUP_REMOVED lines=26> */
[----:B------:R-:W-:Y:S01]  /*0570*/  UIADD3 UR11, UPT, UPT, UR11, 0x10, URZ ;  /* 0x000000100b0b7890 */ /* 0x000fe2000fffe0ff */
[----:B------:R-:W-:-:S03]  /*0580*/  VIADD R26, R26, 0x10 ;  /* 0x000000101a1a7836 */ /* 0x000fc60000000000 */
[----:B------:R-:W-:Y:S01]  /*0590*/  UISETP.NE.AND UP1, UPT, UR11, URZ, UPT ;  /* 0x000000ff0b00728c */ /* 0x000fe2000bf25270 */
[----:B--2---:R-:W-:-:S08]  /*05a0*/  DFMA R10, R14, R12, R10 ;  /* 0x0000000c0e0a722b */ /* 0x004fd0000000000a */
[----:B---3--:R-:W-:-:S08]  /*05b0*/  DFMA R10, R18, R16, R10 ;  /* 0x00000010120a722b */ /* 0x008fd0000000000a */
[----:B----4-:R-:W-:Y:S01]  /*05c0*/  DFMA R24, R24, R22, R10 ;  /* 0x000000161818722b */ /* 0x010fe2000000000a */
[----:B------:R-:W-:-:S04]  /*05d0*/  IADD3 R10, P0, PT, R6, 0x80, RZ ;  /* 0x00000080060a7810 */ /* 0x000fc80007f1e0ff */
[----:B------:R-:W-:-:S03]  /*05e0*/  IADD3.X R11, PT, PT, RZ, R7, RZ, P0, !PT ;  /* 0x00000007ff0b7210 */ /* 0x000fc600007fe4ff */
[----:B-----5:R-:W-:Y:S01]  /*05f0*/  DFMA R24, R20, R8, R24 ;  /* 0x000000081418722b */ /* 0x020fe20000000018 */
[----:B------:R-:W-:Y:S10]  /*0600*/  BRA.U UP1, `(.L_x_220) ;  /* 0xfffffffd01147547 */ /* 0x000ff4000b83ffff */
.L_x_219:
[----:B------:R-:W-:Y:S05]  /*0610*/  BRA.U !UP0, `(.L_x_218) ;  /* 0x0000000508347547 */ /* 0x000fea000b800000 */
[----:B------:R-:W-:Y:S02]  /*0620*/  UISETP.GE.U32.AND UP0, UPT, UR9, 0x8, UPT ;  /* 0x000000080900788c */ /* 0x000fe4000bf06070 */
[----:B------:R-:W-:-:S04]  /*0630*/  ULOP3.LUT UR5, UR8, 0x7, URZ, 0xc0, !UPT ;  /* 0x0000000708057892 */ /* 0x000fc8000f8ec0ff */
[----:B------:R-:W-:-:S03]  /*0640*/  UISETP.NE.AND UP1, UPT, UR5, URZ, UPT ;  /* 0x000000ff0500728c */ /* 0x000fc6000bf25270 */
[----:B------:R-:W-:Y:S08]  /*0650*/  BRA.U !UP0, `(.L_x_221) ;  /* 0x0000000108787547 */ /* 0x000ff0000b800000 */
[----:B------:R-:W0:Y:S01]  /*0660*/  LDC.64 R10, c[0x0][0x380] ;  /* 0x0000e000ff0a7b82 */ /* 0x000e220000000a00 */
[----:B------:R-:W-:-:S07]  /*0670*/  IADD3 R7, PT, PT, R2, R3, RZ ;  /* 0x0000000302077210 */ /* 0x000fce0007ffe0ff */
[----:B------:R-:W1:Y:S01]  /*0680*/  LDC.64 R4, c[0x0][0x388] ;  /* 0x0000e200ff047b82 */ /* 0x000e620000000a00 */
[----:B0-----:R-:W-:-:S05]  /*0690*/  IMAD.WIDE R10, R7, 0x8, R10 ;  /* 0x00000008070a7825 */ /* 0x001fca00078e020a */
[----:B------:R-:W2:Y:S01]  /*06a0*/  LDG.E.64 R12, desc[UR16][R10.64] ;  /* 0x000000100a0c7981 */ /* 0x000ea2000c1e1b00 */
[----:B-1----:R-:W-:-:S03]  /*06b0*/  IMAD.WIDE.U32 R4, R3, 0x8, R4 ;  /* 0x0000000803047825 */ /* 0x002fc600078e0004 */
[----:B------:R-:W3:Y:S04]  /*06c0*/  LDG.E.64 R16, desc[UR16][R10.64+0x8] ;  /* 0x000008100a107981 */ /* 0x000ee8000c1e1b00 */
[----:B------:R-:W2:Y:S04]  /*06d0*/  LDG.E.64 R14, desc[UR16][R4.64] ;  /* 0x00000010040e7981 */ /* 0x000ea8000c1e1b00 */
[----:B------:R-:W3:Y:S04]  /*06e0*/  LDG.E.64 R18, desc[UR16][R4.64+0x8] ;  /* 0x0000081004127981 */ /* 0x000ee8000c1e1b00 */
[----:B------:R-:W4:Y:S04]  /*06f0*/  LDG.E.64 R20, desc[UR16][R10.64+0x10] ;  /* 0x000010100a147981 */ /* 0x000f28000c1e1b00 */
[----:B------:R-:W4:Y:S04]  /*0700*/  LDG.E.64 R22, desc[UR16][R4.64+0x10] ;  /* 0x0000101004167981 */ /* 0x000f28000c1e1b00 */
[----:B------:R-:W5:Y:S04]  /*0710*/  LDG.E.64 R6, desc[UR16][R10.64+0x18] ;  /* 0x000018100a067981 */ /* 0x000f68000c1e1b00 */
[----:B------:R-:W5:Y:S04]  /*0720*/  LDG.E.64 R8, desc[UR16][R4.64+0x18] ;  /* 0x0000181004087981 */ /* 0x000f68000c1e1b00 */
        /* <DEDUP_REMOVED lines=11> */
[----:B-----5:R-:W-:Y:S01]  /*07e0*/  DFMA R6, R6, R8, R20 ;  /* 0x000000080606722b */ /* 0x020fe20000000014 */
[----:B------:R-:W-:-:S07]  /*07f0*/  IADD3 R3, PT, PT, R3, 0x8, RZ ;  /* 0x0000000803037810 */ /* 0x000fce0007ffe0ff */
[----:B--2---:R-:W-:-:S08]  /*0800*/  DFMA R6, R12, R14, R6 ;  /* 0x0000000e0c06722b */ /* 0x004fd00000000006 */
[----:B---3--:R-:W-:-:S08]  /*0810*/  DFMA R6, R16, R18, R6 ;  /* 0x000000121006722b */ /* 0x008fd00000000006 */
[----:B----4-:R-:W-:-:S08]  /*0820*/  DFMA R24, R22, R24, R6 ;  /* 0x000000181618722b */ /* 0x010fd00000000006 */
[----:B------:R-:W-:-:S11]  /*0830*/  DFMA R24, R26, R28, R24 ;  /* 0x0000001c1a18722b */ /* 0x000fd60000000018 */
.L_x_221:
[----:B------:R-:W-:Y:S05]  /*0840*/  BRA.U !UP1, `(.L_x_218) ;  /* 0x0000000109a87547 */ /* 0x000fea000b800000 */
[----:B------:R-:W-:Y:S02]  /*0850*/  UISETP.GE.U32.AND UP0, UPT, UR5, 0x4, UPT ;  /* 0x000000040500788c */ /* 0x000fe4000bf06070 */
[----:B------:R-:W-:-:S04]  /*0860*/  ULOP3.LUT UR4, UR8, 0x3, URZ, 0xc0, !UPT ;  /* 0x0000000308047892 */ /* 0x000fc8000f8ec0ff */
[----:B------:R-:W-:-:S03]  /*0870*/  UISETP.NE.AND UP1, UPT, UR4, URZ, UPT ;  /* 0x000000ff0400728c */ /* 0x000fc6000bf25270 */
[----:B------:R-:W-:Y:S08]  /*0880*/  BRA.U !UP0, `(.L_x_222) ;  /* 0x0000000108487547 */ /* 0x000ff0000b800000 */
[----:B------:R-:W0:Y:S01]  /*0890*/  LDC.64 R4, c[0x0][0x380] ;  /* 0x0000e000ff047b82 */ /* 0x000e220000000a00 */
[----:B------:R-:W-:-:S07]  /*08a0*/  IMAD.IADD R17, R2, 0x1, R3 ;  /* 0x0000000102117824 */ /* 0x000fce00078e0203 */
        /* <DEDUP_REMOVED lines=10> */
[----:B------:R-:W5:Y:S01]  /*0950*/  LDG.E.64 R14, desc[UR16][R20.64+0x18] ;  /* 0x00001810140e7981 */ /* 0x000f62000c1e1b00 */
[----:B------:R-:W-:Y:S01]  /*0960*/  IADD3 R3, PT, PT, R3, 0x4, RZ ;  /* 0x0000000403037810 */ /* 0x000fe20007ffe0ff */
[----:B--2---:R-:W-:-:S08]  /*0970*/  DFMA R18, R18, R22, R24 ;  /* 0x000000161212722b */ /* 0x004fd00000000018 */
[----:B---3--:R-:W-:-:S08]  /*0980*/  DFMA R8, R8, R10, R18 ;  /* 0x0000000a0808722b */ /* 0x008fd00000000012 */
[----:B----4-:R-:W-:-:S08]  /*0990*/  DFMA R4, R4, R6, R8 ;  /* 0x000000060404722b */ /* 0x010fd00000000008 */
[----:B-----5:R-:W-:-:S11]  /*09a0*/  DFMA R24, R12, R14, R4 ;  /* 0x0000000e0c18722b */ /* 0x020fd60000000004 */
.L_x_222:
[----:B------:R-:W-:Y:S05]  /*09b0*/  BRA.U !UP1, `(.L_x_218) ;  /* 0x00000001094c7547 */ /* 0x000fea000b800000 */
[----:B------:R-:W0:Y:S01]  /*09c0*/  LDC.64 R4, c[0x0][0x388] ;  /* 0x0000e200ff047b82 */ /* 0x000e220000000a00 */
[----:B------:R-:W-:Y:S01]  /*09d0*/  IADD3 R9, PT, PT, R2, R3, RZ ;  /* 0x0000000302097210 */ /* 0x000fe20007ffe0ff */
[----:B------:R-:W-:-:S06]  /*09e0*/  UIADD3 UR4, UPT, UPT, -UR4, URZ, URZ ;  /* 0x000000ff04047290 */ /* 0x000fcc000fffe1ff */
[----:B------:R-:W1:Y:S01]  /*09f0*/  LDC.64 R6, c[0x0][0x380] ;  /* 0x0000e000ff067b82 */ /* 0x000e620000000a00 */
[----:B0-----:R-:W-:-:S04]  /*0a00*/  IMAD.WIDE.U32 R4, R3, 0x8, R4 ;  /* 0x0000000803047825 */ /* 0x001fc800078e0004 */
[----:B------:R-:W-:Y:S01]  /*0a10*/  IMAD.MOV.U32 R8, RZ, RZ, R4 ;  /* 0x000000ffff087224 */ /* 0x000fe200078e0004 */
[----:B------:R-:W-:-:S07]  /*0a20*/  MOV R11, R5 ;  /* 0x00000005000b7202 */ /* 0x000fce0000000f00 */
.L_x_223:
[----:B-1----:R-:W-:Y:S01]  /*0a30*/  IMAD.WIDE R2, R9, 0x8, R6 ;  /* 0x0000000809027825 */ /* 0x002fe200078e0206 */
[----:B------:R-:W-:-:S03]  /*0a40*/  MOV R4, R8 ;  /* 0x0000000800047202 */ /* 0x000fc60000000f00 */
[----:B------:R-:W-:Y:S02]  /*0a50*/  IMAD.MOV.U32 R5, RZ, RZ, R11 ;  /* 0x000000ffff057224 */ /* 0x000fe400078e000b */
[----:B------:R-:W2:Y:S04]  /*0a60*/  LDG.E.64 R2, desc[UR16][R2.64] ;  /* 0x0000001002027981 */ /* 0x000ea8000c1e1b00 */
[----:B------:R-:W2:Y:S01]  /*0a70*/  LDG.E.64 R4, desc[UR16][R4.64] ;  /* 0x0000001004047981 */ /* 0x000ea2000c1e1b00 */
[----:B------:R-:W-:Y:S01]  /*0a80*/  UIADD3 UR4, UPT, UPT, UR4, 0x1, URZ ;  /* 0x0000000104047890 */ /* 0x000fe2000fffe0ff */
[----:B------:R-:W-:Y:S02]  /*0a90*/  IADD3 R8, P0, PT, R8, 0x8, RZ ;  /* 0x0000000808087810 */ /* 0x000fe40007f1e0ff */
[----:B------:R-:W-:Y:S01]  /*0aa0*/  IADD3 R9, PT, PT, R9, 0x1, RZ ;  /* 0x0000000109097810 */ /* 0x000fe20007ffe0ff */
[----:B------:R-:W-:Y:S01]  /*0ab0*/  UISETP.NE.AND UP0, UPT, UR4, URZ, UPT ;  /* 0x000000ff0400728c */ /* 0x000fe2000bf05270 */
[----:B------:R-:W-:Y:S01]  /*0ac0*/  IADD3.X R11, PT, PT, RZ, R11, RZ, P0, !PT ;  /* 0x0000000bff0b7210 */ /* 0x000fe200007fe4ff */
[----:B--2---:R-:W-:-:S07]  /*0ad0*/  DFMA R24, R2, R4, R24 ;  /* 0x000000040218722b */ /* 0x004fce0000000018 */
[----:B------:R-:W-:Y:S05]  /*0ae0*/  BRA.U UP0, `(.L_x_223) ;  /* 0xfffffffd00d07547 */ /* 0x000fea000b83ffff */
.L_x_218:
[----:B------:R-:W0:Y:S02]  /*0af0*/  LDC.64 R2, c[0x0][0x390] ;  /* 0x0000e400ff027b82 */ /* 0x000e240000000a00 */
[----:B0-----:R-:W-:-:S05]  /*0b00*/  IMAD.WIDE R2, R0, 0x8, R2 ;  /* 0x0000000800027825 */ /* 0x001fca00078e0202 */
[----:B------:R-:W-:Y:S01]  /*0b10*/  STG.E.64 desc[UR16][R2.64], R24 ;  /* 0x0000001802007986 */ /* 0x000fe2000c101b10 */
[----:B------:R-:W-:Y:S05]  /*0b20*/  EXIT ;  /* 0x000000000000794d */ /* 0x000fea0003800000 */
.L_x_224:
        /* <DEDUP_REMOVED lines=13> */
.L_x_231:


//--------------------- .nv.shared._Z26gateValueComputation_Cond1PdS_S_S_S_S_S_S_S_S_S_S_S_S_S_S_S_S_S_S_ii --------------------------
	.section	.nv.shared._Z26gateValueComputation_Cond1PdS_S_S_S_S_S_S_S_S_S_S_S_S_S_S_S_S_S_S_ii,"aw",@nobits
	.sectionflags	@""
	.align	8
.nv.shared._Z26gateValueComputation_Cond1PdS_S_S_S_S_S_S_S_S_S_S_S_S_S_S_S_S_S_S_ii:
	.zero		50176


//--------------------- .nv.shared.reserved.0     --------------------------
	.section	.nv.shared.reserved.0,"aw",@nobits
	.weak		__nv_reservedSMEM_offset_0_alias
	.size		__nv_reservedSMEM_offset_0_alias, 0, 64
	.other		__nv_reservedSMEM_offset_0_alias,@"STO_CUDA_RESERVED_SHARED STV_DEFAULT"
__nv_reservedSMEM_offset_0_alias:
	.zero		0
	.zero		64


//--------------------- .nv.shared._Z26gateValueComputation_Cond0PdS_S_S_S_S_S_S_S_S_S_S_S_S_S_S_S_S_S_S_ii --------------------------
	.section	.nv.shared._Z26gateValueComputation_Cond0PdS_S_S_S_S_S_S_S_S_S_S_S_S_S_S_S_S_S_S_ii,"aw",@nobits
	.sectionflags	@""
	.align	8
.nv.shared._Z26gateValueComputation_Cond0PdS_S_S_S_S_S_S_S_S_S_S_S_S_S_S_S_S_S_S_ii:
	.zero		50176


//--------------------- .nv.constant0._Z26gateValueComputation_Cond1PdS_S_S_S_S_S_S_S_S_S_S_S_S_S_S_S_S_S_S_ii --------------------------
	.section	.nv.constant0._Z26gateValueComputation_Cond1PdS_S_S_S_S_S_S_S_S_S_S_S_S_S_S_S_S_S_S_ii,"a",@progbits
	.sectionflags	@""
	.align	4
.nv.constant0._Z26gateValueComputation_Cond1PdS_S_S_S_S_S_S_S_S_S_S_S_S_S_S_S_S_S_S_ii:
	.zero		1064


//--------------------- .nv.constant0._Z30outputElementComputation_Cond1PdS_S_S_S_S_S_S_S_S_S_S_S_S_S_iii --------------------------
	.section	.nv.constant0._Z30outputElementComputation_Cond1PdS_S_S_S_S_S_S_S_S_S_S_S_S_S_iii,"a",@progbits
	.sectionflags	@""
	.align	4
.nv.constant0._Z30outputElementComputation_Cond1PdS_S_S_S_S_S_S_S_S_S_S_S_S_S_iii:
	.zero		1028


//--------------------- .nv.constant0._Z26gateValueComputation_Cond0PdS_S_S_S_S_S_S_S_S_S_S_S_S_S_S_S_S_S_S_ii --------------------------
	.section	.nv.constant0._Z26gateValueComputation_Cond0PdS_S_S_S_S_S_S_S_S_S_S_S_S_S_S_S_S_S_S_ii,"a",@progbits
	.sectionflags	@""
	.align	4
.nv.constant0._Z26gateValueComputation_Cond0PdS_S_S_S_S_S_S_S_S_S_S_S_S_S_S_S_S_S_S_ii:
	.zero		1064


//--------------------- .nv.constant0._Z22gpu_matrixVectorMultWXPdS_S_ii --------------------------
	.section	.nv.constant0._Z22gpu_matrixVectorMultWXPdS_S_ii,"a",@progbits
	.sectionflags	@""
	.align	4
.nv.constant0._Z22gpu_matrixVectorMultWXPdS_S_ii:
	.zero		928


//--------------------- SYMBOLS --------------------------

	.type		.nv.reservedSmem.offset0,@object
	.size		.nv.reservedSmem.offset0,0x4
	.type		.nv.reservedSmem.cap,@object
	.size		.nv.reservedSmem.cap,0x4
